	.target	sm_80

	.elftype	@"ET_EXEC"


//--------------------- .note.nv.tkinfo           --------------------------
	.section	.note.nv.tkinfo,"",@"SHT_NOTE"
	.sectionflags	@"SHF_NOTE_NV_TKINFO"
	.tkinfo
        /*0018*/ 	.word	0x00000002
        /*0030*/ 	.string	""
        /*0030*/ 	.string	"ptxas"
        /*0030*/ 	.string	"Cuda compilation tools, release 13.0, V13.0.88"
        /*0030*/ 	.string	"Build cuda_13.0.r13.0/compiler.36424714_0"
        /*0030*/ 	.string	"-v  -suppress-debug-info  -lineinfo  -arch sm_80 "



//--------------------- .note.nv.cuinfo           --------------------------
	.section	.note.nv.cuinfo,"",@"SHT_NOTE"
	.sectionflags	@"SHF_NOTE_NV_CUINFO"
        /*0018*/ 	.short	0x0002
        /*001a*/ 	.short	0x0050
        /*001c*/ 	.short	0x0082
	.zero		2


//--------------------- .nv.info                  --------------------------
	.section	.nv.info,"",@"SHT_CUDA_INFO"
	.align	4


	//----- nvinfo : EIATTR_REGCOUNT
	.align		4
        /*0000*/ 	.byte	0x04, 0x2f
        /*0002*/ 	.short	(.L_1 - .L_0)
	.align		4
.L_0:
        /*0004*/ 	.word	index@(matmul_kernel)
        /*0008*/ 	.word	0x000000ff


	//----- nvinfo : EIATTR_FRAME_SIZE
	.align		4
.L_1:
        /*000c*/ 	.byte	0x04, 0x11
        /*000e*/ 	.short	(.L_3 - .L_2)
	.align		4
.L_2:
        /*0010*/ 	.word	index@(matmul_kernel)
        /*0014*/ 	.word	0x00006438


	//----- nvinfo : EIATTR_MIN_STACK_SIZE
	.align		4
.L_3:
        /*0018*/ 	.byte	0x04, 0x12
        /*001a*/ 	.short	(.L_5 - .L_4)
	.align		4
.L_4:
        /*001c*/ 	.word	index@(matmul_kernel)
        /*0020*/ 	.word	0x00006438
.L_5:


//--------------------- .nv.info.matmul_kernel    --------------------------
	.section	.nv.info.matmul_kernel,"",@"SHT_CUDA_INFO"
	.sectionflags	@""
	.align	4


	//----- nvinfo : EIATTR_CUDA_API_VERSION
	.align		4
        /*0000*/ 	.byte	0x04, 0x37
        /*0002*/ 	.short	(.L_7 - .L_6)
.L_6:
        /*0004*/ 	.word	0x00000082


	//----- nvinfo : EIATTR_SW2861232_WAR
	.align		4
.L_7:
        /*0008*/ 	.byte	0x01, 0x35
	.zero		2


	//----- nvinfo : EIATTR_PARAM_CBANK
	.align		4
        /*000c*/ 	.byte	0x04, 0x0a
        /*000e*/ 	.short	(.L_9 - .L_8)
	.align		4
.L_8:
        /*0010*/ 	.word	index@(.nv.constant0.matmul_kernel)
        /*0014*/ 	.short	0x0160
        /*0016*/ 	.short	0x0050


	//----- nvinfo : EIATTR_CBANK_PARAM_SIZE
	.align		4
.L_9:
        /*0018*/ 	.byte	0x03, 0x19
        /*001a*/ 	.short	0x0050


	//----- nvinfo : EIATTR_KPARAM_INFO
	.align		4
        /*001c*/ 	.byte	0x04, 0x17
        /*001e*/ 	.short	(.L_11 - .L_10)
.L_10:
        /*0020*/ 	.word	0x00000000
        /*0024*/ 	.short	0x000d
        /*0026*/ 	.short	0x0048
        /*0028*/ 	.byte	0x00, 0xf4, 0x21, 0x00


	//----- nvinfo : EIATTR_KPARAM_INFO
	.align		4
.L_11:
        /*002c*/ 	.byte	0x04, 0x17
        /*002e*/ 	.short	(.L_13 - .L_12)
.L_12:
        /*0030*/ 	.word	0x00000000
        /*0034*/ 	.short	0x000c
        /*0036*/ 	.short	0x0040
        /*0038*/ 	.byte	0x00, 0xf4, 0x21, 0x00


	//----- nvinfo : EIATTR_KPARAM_INFO
	.align		4
.L_13:
        /*003c*/ 	.byte	0x04, 0x17
        /*003e*/ 	.short	(.L_15 - .L_14)
.L_14:
        /*0040*/ 	.word	0x00000000
        /*0044*/ 	.short	0x000b
        /*0046*/ 	.short	0x0038
        /*0048*/ 	.byte	0x00, 0xf0, 0x11, 0x00


	//----- nvinfo : EIATTR_KPARAM_INFO
	.align		4
.L_15:
        /*004c*/ 	.byte	0x04, 0x17
        /*004e*/ 	.short	(.L_17 - .L_16)
.L_16:
        /*0050*/ 	.word	0x00000000
        /*0054*/ 	.short	0x000a
        /*0056*/ 	.short	0x0034
        /*0058*/ 	.byte	0x00, 0xf0, 0x11, 0x00


	//----- nvinfo : EIATTR_KPARAM_INFO
	.align		4
.L_17:
        /*005c*/ 	.byte	0x04, 0x17
        /*005e*/ 	.short	(.L_19 - .L_18)
.L_18:
        /*0060*/ 	.word	0x00000000
        /*0064*/ 	.short	0x0009
        /*0066*/ 	.short	0x0030
        /*0068*/ 	.byte	0x00, 0xf0, 0x11, 0x00


	//----- nvinfo : EIATTR_KPARAM_INFO
	.align		4
.L_19:
        /*006c*/ 	.byte	0x04, 0x17
        /*006e*/ 	.short	(.L_21 - .L_20)
.L_20:
        /*0070*/ 	.word	0x00000000
        /*0074*/ 	.short	0x0008
        /*0076*/ 	.short	0x002c
        /*0078*/ 	.byte	0x00, 0xf0, 0x11, 0x00


	//----- nvinfo : EIATTR_KPARAM_INFO
	.align		4
.L_21:
        /*007c*/ 	.byte	0x04, 0x17
        /*007e*/ 	.short	(.L_23 - .L_22)
.L_22:
        /*0080*/ 	.word	0x00000000
        /*0084*/ 	.short	0x0007
        /*0086*/ 	.short	0x0028
        /*0088*/ 	.byte	0x00, 0xf0, 0x11, 0x00


	//----- nvinfo : EIATTR_KPARAM_INFO
	.align		4
.L_23:
        /*008c*/ 	.byte	0x04, 0x17
        /*008e*/ 	.short	(.L_25 - .L_24)
.L_24:
        /*0090*/ 	.word	0x00000000
        /*0094*/ 	.short	0x0006
        /*0096*/ 	.short	0x0024
        /*0098*/ 	.byte	0x00, 0xf0, 0x11, 0x00


	//----- nvinfo : EIATTR_KPARAM_INFO
	.align		4
.L_25:
        /*009c*/ 	.byte	0x04, 0x17
        /*009e*/ 	.short	(.L_27 - .L_26)
.L_26:
        /*00a0*/ 	.word	0x00000000
        /*00a4*/ 	.short	0x0005
        /*00a6*/ 	.short	0x0020
        /*00a8*/ 	.byte	0x00, 0xf0, 0x11, 0x00


	//----- nvinfo : EIATTR_KPARAM_INFO
	.align		4
.L_27:
        /*00ac*/ 	.byte	0x04, 0x17
        /*00ae*/ 	.short	(.L_29 - .L_28)
.L_28:
        /*00b0*/ 	.word	0x00000000
        /*00b4*/ 	.short	0x0004
        /*00b6*/ 	.short	0x001c
        /*00b8*/ 	.byte	0x00, 0xf0, 0x11, 0x00


	//----- nvinfo : EIATTR_KPARAM_INFO
	.align		4
.L_29:
        /*00bc*/ 	.byte	0x04, 0x17
        /*00be*/ 	.short	(.L_31 - .L_30)
.L_30:
        /*00c0*/ 	.word	0x00000000
        /*00c4*/ 	.short	0x0003
        /*00c6*/ 	.short	0x0018
        /*00c8*/ 	.byte	0x00, 0xf0, 0x11, 0x00


	//----- nvinfo : EIATTR_KPARAM_INFO
	.align		4
.L_31:
        /*00cc*/ 	.byte	0x04, 0x17
        /*00ce*/ 	.short	(.L_33 - .L_32)
.L_32:
        /*00d0*/ 	.word	0x00000000
        /*00d4*/ 	.short	0x0002
        /*00d6*/ 	.short	0x0010
        /*00d8*/ 	.byte	0x00, 0xf4, 0x21, 0x00


	//----- nvinfo : EIATTR_KPARAM_INFO
	.align		4
.L_33:
        /*00dc*/ 	.byte	0x04, 0x17
        /*00de*/ 	.short	(.L_35 - .L_34)
.L_34:
        /*00e0*/ 	.word	0x00000000
        /*00e4*/ 	.short	0x0001
        /*00e6*/ 	.short	0x0008
        /*00e8*/ 	.byte	0x00, 0xf4, 0x21, 0x00


	//----- nvinfo : EIATTR_KPARAM_INFO
	.align		4
.L_35:
        /*00ec*/ 	.byte	0x04, 0x17
        /*00ee*/ 	.short	(.L_37 - .L_36)
.L_36:
        /*00f0*/ 	.word	0x00000000
        /*00f4*/ 	.short	0x0000
        /*00f6*/ 	.short	0x0000
        /*00f8*/ 	.byte	0x00, 0xf4, 0x21, 0x00


	//----- nvinfo : EIATTR_MAXREG_COUNT
	.align		4
.L_37:
        /*00fc*/ 	.byte	0x03, 0x1b
        /*00fe*/ 	.short	0x00ff


	//----- nvinfo : EIATTR_NUM_BARRIERS
	.align		4
        /*0100*/ 	.byte	0x02, 0x4c
        /*0102*/ 	.byte	0x01
	.zero		1


	//----- nvinfo : EIATTR_ANNOTATIONS
	.align		4
        /*0104*/ 	.byte	0x04, 0x55
        /*0106*/ 	.short	(.L_39 - .L_38)


	//   ....[0]....
.L_38:
        /*0108*/ 	.word	0x00000001
        /*010c*/ 	.byte	0x70, 0x05, 0x00, 0x00, 0x01, 0x00, 0x00, 0x00, 0xc0, 0x05, 0x00, 0x00, 0x01, 0x00, 0x00, 0x00
        /* <DEDUP_REMOVED lines=1864> */
        /*759c*/ 	.byte	0x40, 0xae, 0x02, 0x00


	//----- nvinfo : EIATTR_MERCURY_ISA_VERSION
	.align		4
.L_39:
        /*75a0*/ 	.byte	0x03, 0x5f
        /*75a2*/ 	.short	0x0000


	//----- nvinfo : EIATTR_EXIT_INSTR_OFFSETS
	.align		4
        /*75a4*/ 	.byte	0x04, 0x1c
        /*75a6*/ 	.short	(.L_41 - .L_40)


	//   ....[0]....
.L_40:
        /*75a8*/ 	.word	0x001292a0


	//   ....[1]....
        /*75ac*/ 	.word	0x001292c0


	//----- nvinfo : EIATTR_REQNTID
	.align		4
.L_41:
        /*75b0*/ 	.byte	0x04, 0x10
        /*75b2*/ 	.short	(.L_43 - .L_42)
.L_42:
        /*75b4*/ 	.word	0x00000040
        /*75b8*/ 	.word	0x00000001
        /*75bc*/ 	.word	0x00000001
.L_43:


//--------------------- .nv.callgraph             --------------------------
	.section	.nv.callgraph,"",@"SHT_CUDA_CALLGRAPH"
	.align	4
	.sectionentsize	8
	.align		4
        /*0000*/ 	.word	0x00000000
	.align		4
        /*0004*/ 	.word	0xffffffff
	.align		4
        /*0008*/ 	.word	0x00000000
	.align		4
        /*000c*/ 	.word	0xfffffffe
	.align		4
        /*0010*/ 	.word	0x00000000
	.align		4
        /*0014*/ 	.word	0xfffffffd
	.align		4
        /*0018*/ 	.word	0x00000000
	.align		4
        /*001c*/ 	.word	0xfffffffc


//--------------------- .nv.rel.action            --------------------------
	.section	.nv.rel.action,"",@"SHT_CUDA_RELOCINFO"
	.align	8
	.sectionentsize	8
        /*0000*/ 	.byte	0x73, 0x00, 0x00, 0x00, 0x00, 0x00, 0x00, 0x00, 0x00, 0x00, 0x00, 0x11, 0x25, 0x00, 0x05, 0x36


//--------------------- .nv.constant0.matmul_kernel --------------------------
	.section	.nv.constant0.matmul_kernel,"a",@progbits
	.sectionflags	@""
	.align	4
.nv.constant0.matmul_kernel:
	.zero		432


//--------------------- .text.matmul_kernel       --------------------------
	.section	.text.matmul_kernel,"ax",@progbits
	.sectioninfo	@"SHI_REGISTERS=255"
	.align	128
        .global         matmul_kernel
        .type           matmul_kernel,@function
        .size           matmul_kernel,(.L_x_3 - matmul_kernel)
        .other          matmul_kernel,@"STO_CUDA_ENTRY STV_DEFAULT"
matmul_kernel:
.text.matmul_kernel:
[----:B------:R-:W-:Y:S02]  /*0000*/  IMAD.MOV.U32 R1, RZ, RZ, c[0x0][0x28] ;  /* 0x00000a00ff017624 */ /* 0x000fe400078e00ff */
[----:B------:R-:W-:Y:S01]  /*0010*/  IMAD.MOV.U32 R0, RZ, RZ, c[0x0][0x17c] ;  /* 0x00005f00ff007624 */ /* 0x000fe200078e00ff */
[----:B------:R-:W1:Y:S01]  /*0020*/  S2R R5, SR_CTAID.X ;  /* 0x0000000000057919 */ /* 0x000e620000002500 */
[----:B------:R-:W-:Y:S02]  /*0030*/  IABS R249, c[0x0][0x17c] ;  /* 0x00005f0000f97a13 */ /* 0x000fe40000000000 */
[----:B------:R-:W-:Y:S02]  /*0040*/  IABS R246, c[0x0][0x178] ;  /* 0x00005e0000f67a13 */ /* 0x000fe40000000000 */
[----:B------:R-:W-:Y:S02]  /*0050*/  IADD3 R0, R0, 0x1ff, RZ ;  /* 0x000001ff00007810 */ /* 0x000fe40007ffe0ff */
[----:B------:R-:W-:Y:S02]  /*0060*/  IADD3 R1, R1, -0x6438, RZ ;  /* 0xffff9bc801017810 */ /* 0x000fe40007ffe0ff */
[----:B------:R-:W-:-:S04]  /*0070*/  SHF.R.S32.HI R3, RZ, 0x1f, R0 ;  /* 0x0000001fff037819 */ /* 0x000fc80000011400 */
[----:B------:R-:W-:-:S04]  /*0080*/  LEA.HI R3, R3, R0, RZ, 0x9 ;  /* 0x0000000003037211 */ /* 0x000fc800078f48ff */
[----:B------:R-:W-:-:S05]  /*0090*/  SHF.R.S32.HI R3, RZ, 0x9, R3 ;  /* 0x00000009ff037819 */ /* 0x000fca0000011403 */
[----:B------:R-:W-:Y:S01]  /*00a0*/  IMAD.SHL.U32 R4, R3, 0x8, RZ ;  /* 0x0000000803047824 */ /* 0x000fe200078e00ff */
[----:B-1----:R-:W-:-:S04]  /*00b0*/  IABS R8, R5 ;  /* 0x0000000500087213 */ /* 0x002fc80000000000 */
[-C--:B------:R-:W-:Y:S02]  /*00c0*/  IABS R7, R4.reuse ;  /* 0x0000000400077213 */ /* 0x080fe40000000000 */
[----:B------:R-:W-:Y:S02]  /*00d0*/  IABS R10, R4 ;  /* 0x00000004000a7213 */ /* 0x000fe40000000000 */
[----:B------:R-:W1:Y:S08]  /*00e0*/  I2F.RP R0, R7 ;  /* 0x0000000700007306 */ /* 0x000e700000209400 */
[----:B-1----:R-:W1:Y:S02]  /*00f0*/  MUFU.RCP R0, R0 ;  /* 0x0000000000007308 */ /* 0x002e640000001000 */
[----:B-1----:R-:W-:Y:S01]  /*0100*/  IADD3 R2, R0, 0xffffffe, RZ ;  /* 0x0ffffffe00027810 */ /* 0x002fe20007ffe0ff */
[----:B------:R-:W-:-:S05]  /*0110*/  IMAD.MOV R0, RZ, RZ, -R10 ;  /* 0x000000ffff007224 */ /* 0x000fca00078e0a0a */
[----:B------:R1:W2:Y:S02]  /*0120*/  F2I.FTZ.U32.TRUNC.NTZ R3, R2 ;  /* 0x0000000200037305 */ /* 0x0002a4000021f000 */
[----:B-1----:R-:W-:Y:S02]  /*0130*/  IMAD.MOV.U32 R2, RZ, RZ, RZ ;  /* 0x000000ffff027224 */ /* 0x002fe400078e00ff */
[----:B--2---:R-:W-:-:S04]  /*0140*/  IMAD.MOV R6, RZ, RZ, -R3 ;  /* 0x000000ffff067224 */ /* 0x004fc800078e0a03 */
[----:B------:R-:W-:Y:S02]  /*0150*/  IMAD R9, R6, R7, RZ ;  /* 0x0000000706097224 */ /* 0x000fe400078e02ff */
[----:B------:R-:W-:Y:S02]  /*0160*/  IMAD.MOV.U32 R6, RZ, RZ, R8 ;  /* 0x000000ffff067224 */ /* 0x000fe400078e0008 */
[----:B------:R-:W-:-:S06]  /*0170*/  IMAD.HI.U32 R3, R3, R9, R2 ;  /* 0x0000000903037227 */ /* 0x000fcc00078e0002 */
[----:B------:R-:W-:-:S04]  /*0180*/  IMAD.HI.U32 R3, R3, R6, RZ ;  /* 0x0000000603037227 */ /* 0x000fc800078e00ff */
[----:B------:R-:W-:-:S05]  /*0190*/  IMAD R0, R3, R0, R6 ;  /* 0x0000000003007224 */ /* 0x000fca00078e0206 */
[----:B------:R-:W-:-:S13]  /*01a0*/  ISETP.GT.U32.AND P1, PT, R7, R0, PT ;  /* 0x000000000700720c */ /* 0x000fda0003f24070 */
[----:B------:R-:W-:Y:S01]  /*01b0*/  @!P1 IMAD.IADD R0, R0, 0x1, -R7 ;  /* 0x0000000100009824 */ /* 0x000fe200078e0a07 */
[----:B------:R-:W-:Y:S02]  /*01c0*/  @!P1 IADD3 R3, R3, 0x1, RZ ;  /* 0x0000000103039810 */ /* 0x000fe40007ffe0ff */
[----:B------:R-:W-:Y:S02]  /*01d0*/  ISETP.NE.AND P1, PT, R4, RZ, PT ;  /* 0x000000ff0400720c */ /* 0x000fe40003f25270 */
[----:B------:R-:W-:Y:S02]  /*01e0*/  ISETP.GE.U32.AND P0, PT, R0, R7, PT ;  /* 0x000000070000720c */ /* 0x000fe40003f06070 */
[----:B------:R-:W-:-:S04]  /*01f0*/  LOP3.LUT R0, R5, R4, RZ, 0x3c, !PT ;  /* 0x0000000405007212 */ /* 0x000fc800078e3cff */
[----:B------:R-:W-:Y:S01]  /*0200*/  ISETP.GE.AND P2, PT, R0, RZ, PT ;  /* 0x000000ff0000720c */ /* 0x000fe20003f46270 */
[----:B------:R-:W-:-:S05]  /*0210*/  IMAD.MOV.U32 R0, RZ, RZ, c[0x0][0x178] ;  /* 0x00005e00ff007624 */ /* 0x000fca00078e00ff */
[----:B------:R-:W-:Y:S02]  /*0220*/  IADD3 R0, R0, 0xff, RZ ;  /* 0x000000ff00007810 */ /* 0x000fe40007ffe0ff */
[----:B------:R-:W-:-:S05]  /*0230*/  @P0 IADD3 R3, R3, 0x1, RZ ;  /* 0x0000000103030810 */ /* 0x000fca0007ffe0ff */
[----:B------:R-:W-:Y:S01]  /*0240*/  IMAD.MOV.U32 R2, RZ, RZ, R3 ;  /* 0x000000ffff027224 */ /* 0x000fe200078e0003 */
[----:B------:R-:W-:-:S04]  /*0250*/  SHF.R.S32.HI R3, RZ, 0x1f, R0 ;  /* 0x0000001fff037819 */ /* 0x000fc80000011400 */
[----:B------:R-:W-:Y:S02]  /*0260*/  @!P2 IADD3 R2, -R2, RZ, RZ ;  /* 0x000000ff0202a210 */ /* 0x000fe40007ffe1ff */
[----:B------:R-:W-:Y:S02]  /*0270*/  @!P1 LOP3.LUT R2, RZ, R4, RZ, 0x33, !PT ;  /* 0x00000004ff029212 */ /* 0x000fe400078e33ff */
[----:B------:R-:W-:-:S03]  /*0280*/  LEA.HI R3, R3, R0, RZ, 0x8 ;  /* 0x0000000003037211 */ /* 0x000fc600078f40ff */
[----:B------:R-:W-:Y:S02]  /*0290*/  IMAD.SHL.U32 R6, R2, 0x8, RZ ;  /* 0x0000000802067824 */ /* 0x000fe400078e00ff */
[----:B------:R-:W-:-:S03]  /*02a0*/  IMAD.MOV R2, RZ, RZ, -R2 ;  /* 0x000000ffff027224 */ /* 0x000fc600078e0a02 */
[----:B------:R-:W-:Y:S01]  /*02b0*/  LEA.HI.SX32 R3, R3, -R6, 0x18 ;  /* 0x8000000603037211 */ /* 0x000fe200078fc2ff */
[----:B------:R-:W-:Y:S02]  /*02c0*/  IMAD R9, R4, R2, R5 ;  /* 0x0000000204097224 */ /* 0x000fe400078e0205 */
[----:B------:R-:W-:Y:S01]  /*02d0*/  IMAD.MOV.U32 R2, RZ, RZ, RZ ;  /* 0x000000ffff027224 */ /* 0x000fe200078e00ff */
[----:B------:R-:W-:Y:S02]  /*02e0*/  IMNMX R8, R3, 0x8, PT ;  /* 0x0000000803087817 */ /* 0x000fe40003800200 */
[----:B------:R-:W-:Y:S02]  /*02f0*/  IABS R4, R9 ;  /* 0x0000000900047213 */ /* 0x000fe40000000000 */
[----:B------:R-:W-:-:S04]  /*0300*/  IABS R7, R8 ;  /* 0x0000000800077213 */ /* 0x000fc80000000000 */
[----:B------:R-:W1:Y:S08]  /*0310*/  I2F.RP R0, R7 ;  /* 0x0000000700007306 */ /* 0x000e700000209400 */
[----:B-1----:R-:W1:Y:S02]  /*0320*/  MUFU.RCP R0, R0 ;  /* 0x0000000000007308 */ /* 0x002e640000001000 */
[----:B-1----:R-:W-:-:S06]  /*0330*/  IADD3 R3, R0, 0xffffffe, RZ ;  /* 0x0ffffffe00037810 */ /* 0x002fcc0007ffe0ff */
[----:B------:R-:W1:Y:S02]  /*0340*/  F2I.FTZ.U32.TRUNC.NTZ R3, R3 ;  /* 0x0000000300037305 */ /* 0x000e64000021f000 */
[----:B-1----:R-:W-:-:S04]  /*0350*/  IMAD.MOV R10, RZ, RZ, -R3 ;  /* 0x000000ffff0a7224 */ /* 0x002fc800078e0a03 */
[----:B------:R-:W-:Y:S01]  /*0360*/  IMAD R5, R10, R7, RZ ;  /* 0x000000070a057224 */ /* 0x000fe200078e02ff */
[----:B------:R-:W-:-:S03]  /*0370*/  IABS R10, R8 ;  /* 0x00000008000a7213 */ /* 0x000fc60000000000 */
[----:B------:R-:W-:-:S04]  /*0380*/  IMAD.HI.U32 R2, R3, R5, R2 ;  /* 0x0000000503027227 */ /* 0x000fc800078e0002 */
[----:B------:R-:W-:Y:S02]  /*0390*/  IMAD.MOV.U32 R3, RZ, RZ, R4 ;  /* 0x000000ffff037224 */ /* 0x000fe400078e0004 */
[----:B------:R-:W1:Y:S01]  /*03a0*/  I2F.RP R4, R249 ;  /* 0x000000f900047306 */ /* 0x000e620000209400 */
[----:B------:R-:W-:Y:S02]  /*03b0*/  IMAD.MOV R0, RZ, RZ, -R10 ;  /* 0x000000ffff007224 */ /* 0x000fe400078e0a0a */
[----:B------:R-:W-:-:S04]  /*03c0*/  IMAD.HI.U32 R2, R2, R3, RZ ;  /* 0x0000000302027227 */ /* 0x000fc800078e00ff */
[----:B------:R-:W-:Y:S02]  /*03d0*/  IMAD R0, R2, R0, R3 ;  /* 0x0000000002007224 */ /* 0x000fe400078e0203 */
[----:B------:R-:W2:Y:S03]  /*03e0*/  I2F.RP R3, R246 ;  /* 0x000000f600037306 */ /* 0x000ea60000209400 */
[----:B------:R-:W-:-:S05]  /*03f0*/  ISETP.GT.U32.AND P1, PT, R7, R0, PT ;  /* 0x000000000700720c */ /* 0x000fca0003f24070 */
[----:B-1----:R-:W1:Y:S08]  /*0400*/  MUFU.RCP R4, R4 ;  /* 0x0000000400047308 */ /* 0x002e700000001000 */
[----:B------:R-:W-:Y:S01]  /*0410*/  @!P1 IMAD.IADD R0, R0, 0x1, -R7 ;  /* 0x0000000100009824 */ /* 0x000fe200078e0a07 */
[----:B--2---:R-:W2:Y:S01]  /*0420*/  MUFU.RCP R3, R3 ;  /* 0x0000000300037308 */ /* 0x004ea20000001000 */
[----:B------:R-:W-:-:S02]  /*0430*/  @!P1 IADD3 R2, R2, 0x1, RZ ;  /* 0x0000000102029810 */ /* 0x000fc40007ffe0ff */
[----:B------:R-:W-:Y:S02]  /*0440*/  ISETP.NE.AND P1, PT, R8, RZ, PT ;  /* 0x000000ff0800720c */ /* 0x000fe40003f25270 */
[----:B------:R-:W-:Y:S02]  /*0450*/  ISETP.GE.U32.AND P0, PT, R0, R7, PT ;  /* 0x000000070000720c */ /* 0x000fe40003f06070 */
[----:B------:R-:W-:Y:S02]  /*0460*/  LOP3.LUT R0, R9, R8, RZ, 0x3c, !PT ;  /* 0x0000000809007212 */ /* 0x000fe400078e3cff */
[----:B-1----:R-:W-:Y:S02]  /*0470*/  IADD3 R250, R4, 0xffffffe, RZ ;  /* 0x0ffffffe04fa7810 */ /* 0x002fe40007ffe0ff */
[----:B------:R-:W-:Y:S02]  /*0480*/  ISETP.GE.AND P2, PT, R0, RZ, PT ;  /* 0x000000ff0000720c */ /* 0x000fe40003f46270 */
[----:B------:R1:W3:Y:S01]  /*0490*/  F2I.FTZ.U32.TRUNC.NTZ R251, R250 ;  /* 0x000000fa00fb7305 */ /* 0x0002e2000021f000 */
[----:B--2---:R-:W-:-:S04]  /*04a0*/  IADD3 R236, R3, 0xffffffe, RZ ;  /* 0x0ffffffe03ec7810 */ /* 0x004fc80007ffe0ff */
[----:B------:R-:W-:-:S03]  /*04b0*/  @P0 IADD3 R2, R2, 0x1, RZ ;  /* 0x0000000102020810 */ /* 0x000fc60007ffe0ff */
[----:B------:R-:W2:Y:S01]  /*04c0*/  F2I.FTZ.U32.TRUNC.NTZ R237, R236 ;  /* 0x000000ec00ed7305 */ /* 0x000ea2000021f000 */
[----:B-1----:R-:W-:Y:S02]  /*04d0*/  MOV R250, RZ ;  /* 0x000000ff00fa7202 */ /* 0x002fe40000000f00 */
[----:B------:R-:W-:Y:S01]  /*04e0*/  @!P2 IMAD.MOV R2, RZ, RZ, -R2 ;  /* 0x000000ffff02a224 */ /* 0x000fe200078e0a02 */
[----:B------:R-:W-:Y:S01]  /*04f0*/  @!P1 LOP3.LUT R2, RZ, R8, RZ, 0x33, !PT ;  /* 0x00000008ff029212 */ /* 0x000fe200078e33ff */
[----:B---3--:R-:W-:-:S04]  /*0500*/  IMAD.MOV R0, RZ, RZ, -R251 ;  /* 0x000000ffff007224 */ /* 0x008fc800078e0afb */
[----:B------:R-:W-:Y:S02]  /*0510*/  IMAD.SHL.U32 R230, R2, 0x200, RZ ;  /* 0x0000020002e67824 */ /* 0x000fe400078e00ff */
[----:B------:R-:W-:Y:S02]  /*0520*/  IMAD R3, R0, R249, RZ ;  /* 0x000000f900037224 */ /* 0x000fe400078e02ff */
[----:B------:R-:W-:Y:S01]  /*0530*/  IMAD.MOV R235, RZ, RZ, -R2 ;  /* 0x000000ffffeb7224 */ /* 0x000fe200078e0a02 */
[C---:B------:R-:W-:Y:S01]  /*0540*/  IADD3 R11, R230.reuse, 0x1, RZ ;  /* 0x00000001e60b7810 */ /* 0x040fe20007ffe0ff */
[----:B------:R-:W-:Y:S01]  /*0550*/  IMAD.HI.U32 R250, R251, R3, R250 ;  /* 0x00000003fbfa7227 */ /* 0x000fe200078e00fa */
[----:B------:R-:W-:Y:S01]  /*0560*/  IABS R4, R230 ;  /* 0x000000e600047213 */ /* 0x000fe20000000000 */
[----:B------:R-:W-:Y:S01]  /*0570*/  STL [R1+0x2f3c], R230 ;  /* 0x002f3ce601007387 */ /* 0x000fe20000100800 */
[----:B------:R-:W-:Y:S01]  /*0580*/  IABS R5, R11 ;  /* 0x0000000b00057213 */ /* 0x000fe20000000000 */
[----:B--2---:R-:W-:Y:S01]  /*0590*/  IMAD.MOV R3, RZ, RZ, -R237 ;  /* 0x000000ffff037224 */ /* 0x004fe200078e0aed */
[----:B------:R-:W-:Y:S01]  /*05a0*/  IADD3 R7, R230, 0x3, RZ ;  /* 0x00000003e6077810 */ /* 0x000fe20007ffe0ff */
[----:B------:R-:W-:Y:S01]  /*05b0*/  IMAD.HI.U32 R0, R250, R4, RZ ;  /* 0x00000004fa007227 */ /* 0x000fe200078e00ff */
[----:B------:R1:W-:Y:S01]  /*05c0*/  STL [R1+0x4788], R11 ;  /* 0x0047880b01007387 */ /* 0x0003e20000100800 */
[----:B------:R-:W-:-:S02]  /*05d0*/  IADD3 R15, R230, 0x10a, RZ ;  /* 0x0000010ae60f7810 */ /* 0x000fc40007ffe0ff */
[----:B------:R-:W-:Y:S01]  /*05e0*/  IMAD.HI.U32 R2, R250, R5, RZ ;  /* 0x00000005fa027227 */ /* 0x000fe200078e00ff */
[C---:B------:R-:W-:Y:S02]  /*05f0*/  IADD3 R13, R230.reuse, 0x10c, RZ ;  /* 0x0000010ce60d7810 */ /* 0x040fe40007ffe0ff */
[C---:B------:R-:W-:Y:S01]  /*0600*/  IADD3 R16, R230.reuse, 0x113, RZ ;  /* 0x00000113e6107810 */ /* 0x040fe20007ffe0ff */
[----:B------:R-:W-:Y:S01]  /*0610*/  IMAD R3, R3, R246, RZ ;  /* 0x000000f603037224 */ /* 0x000fe200078e02ff */
[C---:B------:R-:W-:Y:S01]  /*0620*/  IADD3 R20, R230.reuse, 0x10f, RZ ;  /* 0x0000010fe6147810 */ /* 0x040fe20007ffe0ff */
[----:B------:R-:W-:Y:S01]  /*0630*/  IMAD.MOV.U32 R236, RZ, RZ, RZ ;  /* 0x000000ffffec7224 */ /* 0x000fe200078e00ff */
[C---:B-1----:R-:W-:Y:S01]  /*0640*/  IADD3 R11, R230.reuse, 0xdb, RZ ;  /* 0x000000dbe60b7810 */ /* 0x042fe20007ffe0ff */
[----:B------:R-:W-:Y:S01]  /*0650*/  IMAD.MOV R0, RZ, RZ, -R0 ;  /* 0x000000ffff007224 */ /* 0x000fe200078e0a00 */
[----:B------:R-:W-:Y:S01]  /*0660*/  IADD3 R19, R230, 0x110, RZ ;  /* 0x00000110e6137810 */ /* 0x000fe20007ffe0ff */
[----:B------:R-:W-:Y:S01]  /*0670*/  IMAD R235, R8, R235, R9 ;  /* 0x000000eb08eb7224 */ /* 0x000fe200078e0209 */
[C---:B------:R-:W-:Y:S01]  /*0680*/  IADD3 R18, R230.reuse, 0x111, RZ ;  /* 0x00000111e6127810 */ /* 0x040fe20007ffe0ff */
[----:B------:R-:W-:Y:S01]  /*0690*/  IMAD.MOV R2, RZ, RZ, -R2 ;  /* 0x000000ffff027224 */ /* 0x000fe200078e0a02 */
[C---:B------:R-:W-:Y:S01]  /*06a0*/  IADD3 R17, R230.reuse, 0x112, RZ ;  /* 0x00000112e6117810 */ /* 0x040fe20007ffe0ff */
[----:B------:R-:W-:Y:S01]  /*06b0*/  IMAD.HI.U32 R236, R237, R3, R236 ;  /* 0x00000003edec7227 */ /* 0x000fe200078e00ec */
[----:B------:R-:W-:-:S02]  /*06c0*/  IADD3 R21, R230, 0x118, RZ ;  /* 0x00000118e6157810 */ /* 0x000fc40007ffe0ff */
[C---:B------:R-:W-:Y:S01]  /*06d0*/  IADD3 R25, R230.reuse, 0x114, RZ ;  /* 0x00000114e6197810 */ /* 0x040fe20007ffe0ff */
[C---:B------:R-:W-:Y:S01]  /*06e0*/  IMAD R3, R249.reuse, R0, R4 ;  /* 0x00000000f9037224 */ /* 0x040fe200078e0204 */
[----:B------:R-:W-:Y:S01]  /*06f0*/  IADD3 R4, R230, 0x4, RZ ;  /* 0x00000004e6047810 */ /* 0x000fe20007ffe0ff */
[----:B------:R-:W-:Y:S01]  /*0700*/  IMAD.IADD R235, R6, 0x1, R235 ;  /* 0x0000000106eb7824 */ /* 0x000fe200078e02eb */
[C---:B------:R-:W-:Y:S01]  /*0710*/  IADD3 R6, R230.reuse, 0x2, RZ ;  /* 0x00000002e6067810 */ /* 0x040fe20007ffe0ff */
[----:B------:R-:W-:Y:S01]  /*0720*/  IMAD R0, R249, R2, R5 ;  /* 0x00000002f9007224 */ /* 0x000fe200078e0205 */
[----:B------:R1:W-:Y:S01]  /*0730*/  STL [R1+0x414], R3 ;  /* 0x0004140301007387 */ /* 0x0003e20000100800 */
[----:B------:R-:W-:Y:S02]  /*0740*/  IABS R8, R4 ;  /* 0x0000000400087213 */ /* 0x000fe40000000000 */
[C---:B------:R-:W-:Y:S01]  /*0750*/  IADD3 R24, R230.reuse, 0x115, RZ ;  /* 0x00000115e6187810 */ /* 0x040fe20007ffe0ff */
[----:B------:R2:W-:Y:S01]  /*0760*/  STL [R1+0x410], R0 ;  /* 0x0004100001007387 */ /* 0x0005e20000100800 */
[----:B------:R-:W-:-:S02]  /*0770*/  IADD3 R23, R230, 0x116, RZ ;  /* 0x00000116e6177810 */ /* 0x000fc40007ffe0ff */
[C---:B------:R-:W-:Y:S01]  /*0780*/  IADD3 R22, R230.reuse, 0x117, RZ ;  /* 0x00000117e6167810 */ /* 0x040fe20007ffe0ff */
[----:B------:R3:W-:Y:S01]  /*0790*/  STL [R1+0x4784], R6 ;  /* 0x0047840601007387 */ /* 0x0007e20000100800 */
[C---:B------:R-:W-:Y:S02]  /*07a0*/  IADD3 R26, R230.reuse, 0x11d, RZ ;  /* 0x0000011de61a7810 */ /* 0x040fe40007ffe0ff */
[C---:B-1----:R-:W-:Y:S01]  /*07b0*/  IADD3 R3, R230.reuse, 0x5, RZ ;  /* 0x00000005e6037810 */ /* 0x042fe20007ffe0ff */
[----:B------:R1:W-:Y:S01]  /*07c0*/  STL [R1+0x478c], R7 ;  /* 0x00478c0701007387 */ /* 0x0003e20000100800 */
[C---:B------:R-:W-:Y:S02]  /*07d0*/  IADD3 R30, R230.reuse, 0x119, RZ ;  /* 0x00000119e61e7810 */ /* 0x040fe40007ffe0ff */
[----:B--2---:R-:W-:Y:S01]  /*07e0*/  IADD3 R0, R230, 0x6, RZ ;  /* 0x00000006e6007810 */ /* 0x004fe20007ffe0ff */
[----:B------:R-:W-:Y:S01]  /*07f0*/  STL [R1+0x4790], R4 ;  /* 0x0047900401007387 */ /* 0x000fe20000100800 */
[----:B------:R-:W-:-:S02]  /*0800*/  IABS R9, R3 ;  /* 0x0000000300097213 */ /* 0x000fc40000000000 */
[----:B---3--:R-:W-:Y:S01]  /*0810*/  IABS R6, R6 ;  /* 0x0000000600067213 */ /* 0x008fe20000000000 */
[----:B------:R-:W-:Y:S01]  /*0820*/  STL [R1+0x4798], R3 ;  /* 0x0047980301007387 */ /* 0x000fe20000100800 */
[----:B------:R-:W-:Y:S02]  /*0830*/  IABS R10, R0 ;  /* 0x00000000000a7213 */ /* 0x000fe40000000000 */
[----:B-1----:R-:W-:Y:S01]  /*0840*/  IABS R7, R7 ;  /* 0x0000000700077213 */ /* 0x002fe20000000000 */
[----:B------:R1:W-:Y:S01]  /*0850*/  STL [R1+0x4794], R0 ;  /* 0x0047940001007387 */ /* 0x0003e20000100800 */
[----:B------:R-:W-:Y:S01]  /*0860*/  IADD3 R29, R230, 0x11a, RZ ;  /* 0x0000011ae61d7810 */ /* 0x000fe20007ffe0ff */
[----:B------:R-:W-:Y:S01]  /*0870*/  IMAD.HI.U32 R5, R250, R10, RZ ;  /* 0x0000000afa057227 */ /* 0x000fe200078e00ff */
[C---:B------:R-:W-:Y:S02]  /*0880*/  IADD3 R28, R230.reuse, 0x11b, RZ ;  /* 0x0000011be61c7810 */ /* 0x040fe40007ffe0ff */
[----:B------:R-:W-:Y:S01]  /*0890*/  IADD3 R27, R230, 0x11c, RZ ;  /* 0x0000011ce61b7810 */ /* 0x000fe20007ffe0ff */
[----:B------:R-:W-:Y:S01]  /*08a0*/  IMAD.HI.U32 R2, R250, R7, RZ ;  /* 0x00000007fa027227 */ /* 0x000fe200078e00ff */
[----:B------:R-:W-:-:S02]  /*08b0*/  IADD3 R5, -R5, RZ, RZ ;  /* 0x000000ff05057210 */ /* 0x000fc40007ffe1ff */
[----:B------:R-:W-:Y:S01]  /*08c0*/  IADD3 R31, R230, 0x122, RZ ;  /* 0x00000122e61f7810 */ /* 0x000fe20007ffe0ff */
[----:B-1----:R-:W-:Y:S01]  /*08d0*/  IMAD.HI.U32 R0, R250, R6, RZ ;  /* 0x00000006fa007227 */ /* 0x002fe200078e00ff */
[C---:B------:R-:W-:Y:S02]  /*08e0*/  IADD3 R35, R230.reuse, 0x11e, RZ ;  /* 0x0000011ee6237810 */ /* 0x040fe40007ffe0ff */
[C---:B------:R-:W-:Y:S01]  /*08f0*/  IADD3 R34, R230.reuse, 0x11f, RZ ;  /* 0x0000011fe6227810 */ /* 0x040fe20007ffe0ff */
[----:B------:R-:W-:Y:S01]  /*0900*/  IMAD.MOV R0, RZ, RZ, -R0 ;  /* 0x000000ffff007224 */ /* 0x000fe200078e0a00 */
[----:B------:R-:W-:Y:S01]  /*0910*/  IADD3 R33, R230, 0x120, RZ ;  /* 0x00000120e6217810 */ /* 0x000fe20007ffe0ff */
[----:B------:R-:W-:Y:S01]  /*0920*/  IMAD.HI.U32 R3, R250, R8, RZ ;  /* 0x00000008fa037227 */ /* 0x000fe200078e00ff */
[C---:B------:R-:W-:Y:S02]  /*0930*/  IADD3 R32, R230.reuse, 0x121, RZ ;  /* 0x00000121e6207810 */ /* 0x040fe40007ffe0ff */
[C---:B------:R-:W-:Y:S01]  /*0940*/  IADD3 R36, R230.reuse, 0x127, RZ ;  /* 0x00000127e6247810 */ /* 0x040fe20007ffe0ff */
[----:B------:R-:W-:Y:S01]  /*0950*/  IMAD.MOV R2, RZ, RZ, -R2 ;  /* 0x000000ffff027224 */ /* 0x000fe200078e0a02 */
[----:B------:R-:W-:Y:S01]  /*0960*/  IADD3 R40, R230, 0x123, RZ ;  /* 0x00000123e6287810 */ /* 0x000fe20007ffe0ff */
[----:B------:R-:W-:Y:S01]  /*0970*/  IMAD.HI.U32 R4, R250, R9, RZ ;  /* 0x00000009fa047227 */ /* 0x000fe200078e00ff */
[----:B------:R-:W-:-:S02]  /*0980*/  IADD3 R39, R230, 0x124, RZ ;  /* 0x00000124e6277810 */ /* 0x000fc40007ffe0ff */
[C---:B------:R-:W-:Y:S01]  /*0990*/  IADD3 R38, R230.reuse, 0x125, RZ ;  /* 0x00000125e6267810 */ /* 0x040fe20007ffe0ff */
[C---:B------:R-:W-:Y:S01]  /*09a0*/  IMAD R6, R249.reuse, R0, R6 ;  /* 0x00000000f9067224 */ /* 0x040fe200078e0206 */
[C---:B------:R-:W-:Y:S01]  /*09b0*/  IADD3 R37, R230.reuse, 0x126, RZ ;  /* 0x00000126e6257810 */ /* 0x040fe20007ffe0ff */
[----:B------:R-:W-:Y:S01]  /*09c0*/  IMAD.MOV R3, RZ, RZ, -R3 ;  /* 0x000000ffff037224 */ /* 0x000fe200078e0a03 */
[C---:B------:R-:W-:Y:S01]  /*09d0*/  IADD3 R41, R230.reuse, 0x12c, RZ ;  /* 0x0000012ce6297810 */ /* 0x040fe20007ffe0ff */
[C---:B------:R-:W-:Y:S01]  /*09e0*/  IMAD R0, R249.reuse, R2, R7 ;  /* 0x00000002f9007224 */ /* 0x040fe200078e0207 */
[----:B------:R1:W-:Y:S01]  /*09f0*/  STL [R1+0x40c], R6 ;  /* 0x00040c0601007387 */ /* 0x0003e20000100800 */
[----:B------:R-:W-:Y:S01]  /*0a00*/  IMAD.MOV R4, RZ, RZ, -R4 ;  /* 0x000000ffff047224 */ /* 0x000fe200078e0a04 */
[C---:B------:R-:W-:Y:S01]  /*0a10*/  IADD3 R45, R230.reuse, 0x128, RZ ;  /* 0x00000128e62d7810 */ /* 0x040fe20007ffe0ff */
[C---:B------:R-:W-:Y:S01]  /*0a20*/  IMAD R3, R249.reuse, R3, R8 ;  /* 0x00000003f9037224 */ /* 0x040fe200078e0208 */
[----:B------:R2:W-:Y:S01]  /*0a30*/  STL [R1+0x408], R0 ;  /* 0x0004080001007387 */ /* 0x0005e20000100800 */
[----:B------:R-:W-:Y:S01]  /*0a40*/  IMAD R2, R249, R4, R9 ;  /* 0x00000004f9027224 */ /* 0x000fe200078e0209 */
[----:B------:R-:W-:-:S02]  /*0a50*/  IADD3 R4, R230, 0x8, RZ ;  /* 0x00000008e6047810 */ /* 0x000fc40007ffe0ff */
[----:B------:R3:W-:Y:S01]  /*0a60*/  STL [R1+0x404], R3 ;  /* 0x0004040301007387 */ /* 0x0007e20000100800 */
[C---:B------:R-:W-:Y:S02]  /*0a70*/  IADD3 R44, R230.reuse, 0x129, RZ ;  /* 0x00000129e62c7810 */ /* 0x040fe40007ffe0ff */
[C---:B-1----:R-:W-:Y:S01]  /*0a80*/  IADD3 R6, R230.reuse, 0x7, RZ ;  /* 0x00000007e6067810 */ /* 0x042fe20007ffe0ff */
[----:B------:R1:W-:Y:S01]  /*0a90*/  STL [R1+0x400], R2 ;  /* 0x0004000201007387 */ /* 0x0003e20000100800 */
[----:B------:R-:W-:Y:S01]  /*0aa0*/  IABS R7, R4 ;  /* 0x0000000400077213 */ /* 0x000fe20000000000 */
[----:B--2---:R-:W-:Y:S01]  /*0ab0*/  IMAD R0, R249, R5, R10 ;  /* 0x00000005f9007224 */ /* 0x004fe200078e020a */
[C---:B------:R-:W-:Y:S02]  /*0ac0*/  IADD3 R43, R230.reuse, 0x12a, RZ ;  /* 0x0000012ae62b7810 */ /* 0x040fe40007ffe0ff */
[C---:B------:R-:W-:Y:S02]  /*0ad0*/  IADD3 R42, R230.reuse, 0x12b, RZ ;  /* 0x0000012be62a7810 */ /* 0x040fe40007ffe0ff */
[C---:B---3--:R-:W-:Y:S01]  /*0ae0*/  IADD3 R3, R230.reuse, 0x9, RZ ;  /* 0x00000009e6037810 */ /* 0x048fe20007ffe0ff */
[----:B------:R2:W-:Y:S01]  /*0af0*/  STL [R1+0x3fc], R0 ;  /* 0x0003fc0001007387 */ /* 0x0005e20000100800 */
[----:B------:R-:W-:-:S02]  /*0b00*/  IADD3 R46, R230, 0x131, RZ ;  /* 0x00000131e62e7810 */ /* 0x000fc40007ffe0ff */
[C---:B-1----:R-:W-:Y:S01]  /*0b10*/  IADD3 R2, R230.reuse, 0xa, RZ ;  /* 0x0000000ae6027810 */ /* 0x042fe20007ffe0ff */
[----:B------:R1:W-:Y:S01]  /*0b20*/  STL [R1+0x479c], R6 ;  /* 0x00479c0601007387 */ /* 0x0003e20000100800 */
[----:B------:R-:W-:Y:S02]  /*0b30*/  IABS R8, R3 ;  /* 0x0000000300087213 */ /* 0x000fe40000000000 */
[----:B------:R-:W-:Y:S01]  /*0b40*/  IABS R9, R2 ;  /* 0x0000000200097213 */ /* 0x000fe20000000000 */
[----:B------:R3:W-:Y:S01]  /*0b50*/  STL [R1+0x47a0], R4 ;  /* 0x0047a00401007387 */ /* 0x0007e20000100800 */
[C---:B------:R-:W-:Y:S02]  /*0b60*/  IADD3 R50, R230.reuse, 0x12d, RZ ;  /* 0x0000012de6327810 */ /* 0x040fe40007ffe0ff */
[C---:B--2---:R-:W-:Y:S01]  /*0b70*/  IADD3 R0, R230.reuse, 0xb, RZ ;  /* 0x0000000be6007810 */ /* 0x044fe20007ffe0ff */
[----:B------:R2:W-:Y:S01]  /*0b80*/  STL [R1+0x47a8], R3 ;  /* 0x0047a80301007387 */ /* 0x0005e20000100800 */
[----:B------:R-:W-:-:S02]  /*0b90*/  IADD3 R49, R230, 0x12e, RZ ;  /* 0x0000012ee6317810 */ /* 0x000fc40007ffe0ff */
[----:B-1----:R-:W-:Y:S01]  /*0ba0*/  IABS R6, R6 ;  /* 0x0000000600067213 */ /* 0x002fe20000000000 */
[----:B------:R1:W-:Y:S01]  /*0bb0*/  STL [R1+0x47a4], R2 ;  /* 0x0047a40201007387 */ /* 0x0003e20000100800 */
[----:B------:R-:W-:Y:S01]  /*0bc0*/  IABS R10, R0 ;  /* 0x00000000000a7213 */ /* 0x000fe20000000000 */
[----:B---3--:R-:W-:Y:S01]  /*0bd0*/  IMAD.HI.U32 R4, R250, R9, RZ ;  /* 0x00000009fa047227 */ /* 0x008fe200078e00ff */
[C---:B------:R-:W-:Y:S01]  /*0be0*/  IADD3 R48, R230.reuse, 0x12f, RZ ;  /* 0x0000012fe6307810 */ /* 0x040fe20007ffe0ff */
[----:B------:R3:W-:Y:S01]  /*0bf0*/  STL [R1+0x47ac], R0 ;  /* 0x0047ac0001007387 */ /* 0x0007e20000100800 */
[----:B------:R-:W-:Y:S01]  /*0c00*/  IADD3 R47, R230, 0x130, RZ ;  /* 0x00000130e62f7810 */ /* 0x000fe20007ffe0ff */
[----:B--2---:R-:W-:Y:S01]  /*0c10*/  IMAD.HI.U32 R3, R250, R8, RZ ;  /* 0x00000008fa037227 */ /* 0x004fe200078e00ff */
[C---:B------:R-:W-:Y:S02]  /*0c20*/  IADD3 R51, R230.reuse, 0x136, RZ ;  /* 0x00000136e6337810 */ /* 0x040fe40007ffe0ff */
[----:B------:R-:W-:Y:S01]  /*0c30*/  IADD3 R55, R230, 0x132, RZ ;  /* 0x00000132e6377810 */ /* 0x000fe20007ffe0ff */
[----:B-1----:R-:W-:Y:S01]  /*0c40*/  IMAD.HI.U32 R2, R250, R7, RZ ;  /* 0x00000007fa027227 */ /* 0x002fe200078e00ff */
[----:B------:R-:W-:-:S02]  /*0c50*/  IADD3 R54, R230, 0x133, RZ ;  /* 0x00000133e6367810 */ /* 0x000fc40007ffe0ff */
[----:B------:R-:W-:Y:S01]  /*0c60*/  IADD3 R53, R230, 0x134, RZ ;  /* 0x00000134e6357810 */ /* 0x000fe20007ffe0ff */
[----:B---3--:R-:W-:Y:S01]  /*0c70*/  IMAD.HI.U32 R0, R250, R6, RZ ;  /* 0x00000006fa007227 */ /* 0x008fe200078e00ff */
[C---:B------:R-:W-:Y:S02]  /*0c80*/  IADD3 R52, R230.reuse, 0x135, RZ ;  /* 0x00000135e6347810 */ /* 0x040fe40007ffe0ff */
[C---:B------:R-:W-:Y:S01]  /*0c90*/  IADD3 R56, R230.reuse, 0x13b, RZ ;  /* 0x0000013be6387810 */ /* 0x040fe20007ffe0ff */
[----:B------:R-:W-:Y:S01]  /*0ca0*/  IMAD.MOV R0, RZ, RZ, -R0 ;  /* 0x000000ffff007224 */ /* 0x000fe200078e0a00 */
        /* <DEDUP_REMOVED lines=14> */
[----:B------:R-:W-:Y:S01]  /*0d90*/  IMAD.MOV R5, RZ, RZ, -R5 ;  /* 0x000000ffff057224 */ /* 0x000fe200078e0a05 */
[----:B------:R2:W-:Y:S01]  /*0da0*/  STL [R1+0x3f4], R0 ;  /* 0x0003f40001007387 */ /* 0x0005e20000100800 */
[C---:B------:R-:W-:Y:S01]  /*0db0*/  IMAD R3, R249.reuse, R3, R8 ;  /* 0x00000003f9037224 */ /* 0x040fe200078e0208 */
[C---:B------:R-:W-:Y:S01]  /*0dc0*/  IADD3 R63, R230.reuse, 0x13e, RZ ;  /* 0x0000013ee63f7810 */ /* 0x040fe20007ffe0ff */
[----:B------:R-:W-:Y:S01]  /*0dd0*/  IMAD R2, R249, R4, R9 ;  /* 0x00000004f9027224 */ /* 0x000fe200078e0209 */
[----:B------:R-:W-:-:S02]  /*0de0*/  IADD3 R4, R230, 0xd, RZ ;  /* 0x0000000de6047810 */ /* 0x000fc40007ffe0ff */
[C---:B-1----:R-:W-:Y:S01]  /*0df0*/  IADD3 R6, R230.reuse, 0xc, RZ ;  /* 0x0000000ce6067810 */ /* 0x042fe20007ffe0ff */
[----:B------:R1:W-:Y:S01]  /*0e00*/  STL [R1+0x3f0], R3 ;  /* 0x0003f00301007387 */ /* 0x0003e20000100800 */
[----:B------:R-:W-:Y:S01]  /*0e10*/  IABS R7, R4 ;  /* 0x0000000400077213 */ /* 0x000fe20000000000 */
[----:B--2---:R-:W-:Y:S02]  /*0e20*/  IMAD R0, R249, R5, R10 ;  /* 0x00000005f9007224 */ /* 0x004fe400078e020a */
[----:B------:R2:W-:Y:S01]  /*0e30*/  STL [R1+0x3ec], R2 ;  /* 0x0003ec0201007387 */ /* 0x0005e20000100800 */
[C---:B------:R-:W-:Y:S02]  /*0e40*/  IADD3 R62, R230.reuse, 0x13f, RZ ;  /* 0x0000013fe63e7810 */ /* 0x040fe40007ffe0ff */
[C---:B------:R-:W-:Y:S01]  /*0e50*/  IADD3 R66, R230.reuse, 0x145, RZ ;  /* 0x00000145e6427810 */ /* 0x040fe20007ffe0ff */
[----:B------:R3:W-:Y:S01]  /*0e60*/  STL [R1+0x3e8], R0 ;  /* 0x0003e80001007387 */ /* 0x0007e20000100800 */
[----:B------:R-:W-:-:S02]  /*0e70*/  IADD3 R70, R230, 0x141, RZ ;  /* 0x00000141e6467810 */ /* 0x000fc40007ffe0ff */
[C---:B-1----:R-:W-:Y:S01]  /*0e80*/  IADD3 R3, R230.reuse, 0xe, RZ ;  /* 0x0000000ee6037810 */ /* 0x042fe20007ffe0ff */
[----:B------:R1:W-:Y:S01]  /*0e90*/  STL [R1+0x47b0], R6 ;  /* 0x0047b00601007387 */ /* 0x0003e20000100800 */
[C---:B------:R-:W-:Y:S02]  /*0ea0*/  IADD3 R69, R230.reuse, 0x142, RZ ;  /* 0x00000142e6457810 */ /* 0x040fe40007ffe0ff */
[C---:B--2---:R-:W-:Y:S01]  /*0eb0*/  IADD3 R2, R230.reuse, 0xf, RZ ;  /* 0x0000000fe6027810 */ /* 0x044fe20007ffe0ff */
[----:B------:R2:W-:Y:S01]  /*0ec0*/  STL [R1+0x47b8], R4 ;  /* 0x0047b80401007387 */ /* 0x0005e20000100800 */
[----:B------:R-:W-:Y:S02]  /*0ed0*/  IABS R8, R3 ;  /* 0x0000000300087213 */ /* 0x000fe40000000000 */
[----:B---3--:R-:W-:Y:S01]  /*0ee0*/  IADD3 R0, R230, 0x10, RZ ;  /* 0x00000010e6007810 */ /* 0x008fe20007ffe0ff */
[----:B------:R3:W-:Y:S01]  /*0ef0*/  STL [R1+0x47b4], R3 ;  /* 0x0047b40301007387 */ /* 0x0007e20000100800 */
[----:B------:R-:W-:-:S02]  /*0f00*/  IABS R9, R2 ;  /* 0x0000000200097213 */ /* 0x000fc40000000000 */
[----:B-1----:R-:W-:Y:S01]  /*0f10*/  IABS R6, R6 ;  /* 0x0000000600067213 */ /* 0x002fe20000000000 */
[----:B------:R1:W-:Y:S01]  /*0f20*/  STL [R1+0x47bc], R2 ;  /* 0x0047bc0201007387 */ /* 0x0003e20000100800 */
[----:B------:R-:W-:Y:S01]  /*0f30*/  IABS R10, R0 ;  /* 0x00000000000a7213 */ /* 0x000fe20000000000 */
[----:B--2---:R-:W-:Y:S01]  /*0f40*/  IMAD.HI.U32 R4, R250, R9, RZ ;  /* 0x00000009fa047227 */ /* 0x004fe200078e00ff */
[C---:B------:R-:W-:Y:S01]  /*0f50*/  IADD3 R68, R230.reuse, 0x143, RZ ;  /* 0x00000143e6447810 */ /* 0x040fe20007ffe0ff */
[----:B------:R2:W-:Y:S01]  /*0f60*/  STL [R1+0x47c0], R0 ;  /* 0x0047c00001007387 */ /* 0x0005e20000100800 */
[----:B------:R-:W-:Y:S01]  /*0f70*/  IADD3 R67, R230, 0x144, RZ ;  /* 0x00000144e6437810 */ /* 0x000fe20007ffe0ff */
[----:B---3--:R-:W-:Y:S01]  /*0f80*/  IMAD.HI.U32 R3, R250, R8, RZ ;  /* 0x00000008fa037227 */ /* 0x008fe200078e00ff */
[C---:B------:R-:W-:Y:S02]  /*0f90*/  IADD3 R71, R230.reuse, 0x14a, RZ ;  /* 0x0000014ae6477810 */ /* 0x040fe40007ffe0ff */
[----:B------:R-:W-:Y:S01]  /*0fa0*/  IADD3 R75, R230, 0x146, RZ ;  /* 0x00000146e64b7810 */ /* 0x000fe20007ffe0ff */
[----:B-1----:R-:W-:Y:S01]  /*0fb0*/  IMAD.HI.U32 R2, R250, R7, RZ ;  /* 0x00000007fa027227 */ /* 0x002fe200078e00ff */
[----:B------:R-:W-:-:S02]  /*0fc0*/  IADD3 R74, R230, 0x147, RZ ;  /* 0x00000147e64a7810 */ /* 0x000fc40007ffe0ff */
[----:B------:R-:W-:Y:S01]  /*0fd0*/  IADD3 R73, R230, 0x148, RZ ;  /* 0x00000148e6497810 */ /* 0x000fe20007ffe0ff */
[----:B--2---:R-:W-:Y:S01]  /*0fe0*/  IMAD.HI.U32 R0, R250, R6, RZ ;  /* 0x00000006fa007227 */ /* 0x004fe200078e00ff */
        /* <DEDUP_REMOVED lines=56> */
[----:B------:R-:W-:Y:S01]  /*1370*/  IADD3 R96, R230, 0x163, RZ ;  /* 0x00000163e6607810 */ /* 0x000fe20007ffe0ff */
[----:B------:R-:W-:Y:S01]  /*1380*/  IMAD.MOV R2, RZ, RZ, -R2 ;  /* 0x000000ffff027224 */ /* 0x000fe200078e0a02 */
[----:B------:R-:W-:Y:S01]  /*1390*/  IADD3 R0, -R0, RZ, RZ ;  /* 0x000000ff00007210 */ /* 0x000fe20007ffe1ff */
[----:B------:R-:W-:Y:S01]  /*13a0*/  IMAD.HI.U32 R5, R250, R10, RZ ;  /* 0x0000000afa057227 */ /* 0x000fe200078e00ff */
[C---:B------:R-:W-:Y:S02]  /*13b0*/  IADD3 R100, R230.reuse, 0x15f, RZ ;  /* 0x0000015fe6647810 */ /* 0x040fe40007ffe0ff */
        /* <DEDUP_REMOVED lines=102> */
[----:B------:R-:W-:Y:S02]  /*1a20*/  IADD3 R2, -R2, RZ, RZ ;  /* 0x000000ff02027210 */ /* 0x000fe40007ffe1ff */
[C---:B------:R-:W-:Y:S01]  /*1a30*/  IADD3 R134, R230.reuse, 0x183, RZ ;  /* 0x00000183e6867810 */ /* 0x040fe20007ffe0ff */
[----:B------:R-:W-:Y:S01]  /*1a40*/  IMAD.MOV R0, RZ, RZ, -R0 ;  /* 0x000000ffff007224 */ /* 0x000fe200078e0a00 */
[----:B------:R-:W-:Y:S01]  /*1a50*/  IADD3 R133, R230, 0x184, RZ ;  /* 0x00000184e6857810 */ /* 0x000fe20007ffe0ff */
        /* <DEDUP_REMOVED lines=101> */
[----:B------:R-:W-:-:S02]  /*20b0*/  IADD3 R3, -R3, RZ, RZ ;  /* 0x000000ff03037210 */ /* 0x000fc40007ffe1ff */
        /* <DEDUP_REMOVED lines=13> */
[C---:B------:R-:W-:Y:S01]  /*2190*/  IMAD R0, R249.reuse, R2, R7 ;  /* 0x00000002f9007224 */ /* 0x040fe200078e0207 */
[C---:B------:R-:W-:Y:S01]  /*21a0*/  IADD3 R180, R230.reuse, 0x1af, RZ ;  /* 0x000001afe6b47810 */ /* 0x040fe20007ffe0ff */
[----:B------:R-:W-:Y:S01]  /*21b0*/  IMAD.MOV R4, RZ, RZ, -R4 ;  /* 0x000000ffff047224 */ /* 0x000fe200078e0a04 */
        /* <DEDUP_REMOVED lines=90> */
[----:B------:R-:W-:Y:S02]  /*2760*/  IADD3 R4, -R4, RZ, RZ ;  /* 0x000000ff04047210 */ /* 0x000fe40007ffe1ff */
        /* <DEDUP_REMOVED lines=49> */
[C---:B---3--:R-:W-:Y:S02]  /*2a80*/  IMAD.HI.U32 R4, R250.reuse, R9, RZ ;  /* 0x00000009fa047227 */ /* 0x048fe400078e00ff */
[----:B------:R3:W-:Y:S02]  /*2a90*/  STL [R1+0x4860], R0 ;  /* 0x0048600001007387 */ /* 0x0007e40000100800 */
[----:B--2---:R-:W-:-:S04]  /*2aa0*/  IMAD.HI.U32 R3, R250, R8, RZ ;  /* 0x00000008fa037227 */ /* 0x004fc800078e00ff */
[----:B-1----:R-:W-:-:S04]  /*2ab0*/  IMAD.HI.U32 R2, R250, R7, RZ ;  /* 0x00000007fa027227 */ /* 0x002fc800078e00ff */
[----:B---3--:R-:W-:-:S04]  /*2ac0*/  IMAD.HI.U32 R0, R250, R6, RZ ;  /* 0x00000006fa007227 */ /* 0x008fc800078e00ff */
[----:B------:R-:W-:Y:S02]  /*2ad0*/  IMAD.MOV R0, RZ, RZ, -R0 ;  /* 0x000000ffff007224 */ /* 0x000fe400078e0a00 */
[----:B------:R-:W-:Y:S02]  /*2ae0*/  IMAD.MOV R2, RZ, RZ, -R2 ;  /* 0x000000ffff027224 */ /* 0x000fe400078e0a02 */
[----:B------:R-:W-:-:S04]  /*2af0*/  IMAD.HI.U32 R5, R250, R10, RZ ;  /* 0x0000000afa057227 */ /* 0x000fc800078e00ff */
[C---:B------:R-:W-:Y:S02]  /*2b00*/  IMAD R6, R249.reuse, R0, R6 ;  /* 0x00000000f9067224 */ /* 0x040fe400078e0206 */
[----:B------:R-:W-:Y:S02]  /*2b10*/  IMAD.MOV R3, RZ, RZ, -R3 ;  /* 0x000000ffff037224 */ /* 0x000fe400078e0a03 */
[C---:B------:R-:W-:Y:S01]  /*2b20*/  IMAD R0, R249.reuse, R2, R7 ;  /* 0x00000002f9007224 */ /* 0x040fe200078e0207 */
[----:B------:R1:W-:Y:S01]  /*2b30*/  STL [R1+0x344], R6 ;  /* 0x0003440601007387 */ /* 0x0003e20000100800 */
[----:B------:R-:W-:Y:S02]  /*2b40*/  IMAD.MOV R4, RZ, RZ, -R4 ;  /* 0x000000ffff047224 */ /* 0x000fe400078e0a04 */
[----:B------:R-:W-:Y:S01]  /*2b50*/  IMAD.MOV R5, RZ, RZ, -R5 ;  /* 0x000000ffff057224 */ /* 0x000fe200078e0a05 */
[----:B------:R2:W-:Y:S01]  /*2b60*/  STL [R1+0x340], R0 ;  /* 0x0003400001007387 */ /* 0x0005e20000100800 */
[----:B------:R-:W-:-:S02]  /*2b70*/  IMAD R3, R249, R3, R8 ;  /* 0x00000003f9037224 */ /* 0x000fc400078e0208 */
[C---:B------:R-:W-:Y:S01]  /*2b80*/  IMAD R2, R249.reuse, R4, R9 ;  /* 0x00000004f9027224 */ /* 0x040fe200078e0209 */
[C---:B------:R-:W-:Y:S02]  /*2b90*/  IADD3 R4, R230.reuse, 0x3a, RZ ;  /* 0x0000003ae6047810 */ /* 0x040fe40007ffe0ff */
[C---:B-1----:R-:W-:Y:S01]  /*2ba0*/  IADD3 R6, R230.reuse, 0x39, RZ ;  /* 0x00000039e6067810 */ /* 0x042fe20007ffe0ff */
[----:B------:R1:W-:Y:S01]  /*2bb0*/  STL [R1+0x33c], R3 ;  /* 0x00033c0301007387 */ /* 0x0003e20000100800 */
[----:B------:R-:W-:Y:S01]  /*2bc0*/  IABS R7, R4 ;  /* 0x0000000400077213 */ /* 0x000fe20000000000 */
[----:B--2---:R-:W-:Y:S02]  /*2bd0*/  IMAD R0, R249, R5, R10 ;  /* 0x00000005f9007224 */ /* 0x004fe400078e020a */
[----:B------:R2:W-:Y:S04]  /*2be0*/  STL [R1+0x338], R2 ;  /* 0x0003380201007387 */ /* 0x0005e80000100800 */
[----:B------:R3:W-:Y:S01]  /*2bf0*/  STL [R1+0x334], R0 ;  /* 0x0003340001007387 */ /* 0x0007e20000100800 */
[----:B-1----:R-:W-:-:S03]  /*2c00*/  IADD3 R3, R230, 0x3b, RZ ;  /* 0x0000003be6037810 */ /* 0x002fc60007ffe0ff */
[----:B------:R1:W-:Y:S01]  /*2c10*/  STL [R1+0x4868], R6 ;  /* 0x0048680601007387 */ /* 0x0003e20000100800 */
[----:B--2---:R-:W-:-:S03]  /*2c20*/  IADD3 R2, R230, 0x3c, RZ ;  /* 0x0000003ce6027810 */ /* 0x004fc60007ffe0ff */
[----:B------:R2:W-:Y:S01]  /*2c30*/  STL [R1+0x4864], R4 ;  /* 0x0048640401007387 */ /* 0x0005e20000100800 */
[----:B------:R-:W-:Y:S02]  /*2c40*/  IABS R8, R3 ;  /* 0x0000000300087213 */ /* 0x000fe40000000000 */
[----:B---3--:R-:W-:Y:S01]  /*2c50*/  IADD3 R0, R230, 0x3d, RZ ;  /* 0x0000003de6007810 */ /* 0x008fe20007ffe0ff */
[----:B------:R3:W-:Y:S01]  /*2c60*/  STL [R1+0x486c], R3 ;  /* 0x00486c0301007387 */ /* 0x0007e20000100800 */
[----:B------:R-:W-:Y:S02]  /*2c70*/  IABS R9, R2 ;  /* 0x0000000200097213 */ /* 0x000fe40000000000 */
[----:B-1----:R-:W-:Y:S01]  /*2c80*/  IABS R6, R6 ;  /* 0x0000000600067213 */ /* 0x002fe20000000000 */
[----:B------:R1:W-:Y:S01]  /*2c90*/  STL [R1+0x4870], R2 ;  /* 0x0048700201007387 */ /* 0x0003e20000100800 */
[----:B------:R-:W-:Y:S01]  /*2ca0*/  IABS R10, R0 ;  /* 0x00000000000a7213 */ /* 0x000fe20000000000 */
[----:B--2---:R-:W-:-:S02]  /*2cb0*/  IMAD.HI.U32 R4, R250, R9, RZ ;  /* 0x00000009fa047227 */ /* 0x004fc400078e00ff */
[----:B------:R2:W-:Y:S02]  /*2cc0*/  STL [R1+0x4878], R0 ;  /* 0x0048780001007387 */ /* 0x0005e40000100800 */
[----:B---3--:R-:W-:-:S04]  /*2cd0*/  IMAD.HI.U32 R3, R250, R8, RZ ;  /* 0x00000008fa037227 */ /* 0x008fc800078e00ff */
[----:B-1----:R-:W-:-:S04]  /*2ce0*/  IMAD.HI.U32 R2, R250, R7, RZ ;  /* 0x00000007fa027227 */ /* 0x002fc800078e00ff */
[----:B--2---:R-:W-:-:S04]  /*2cf0*/  IMAD.HI.U32 R0, R250, R6, RZ ;  /* 0x00000006fa007227 */ /* 0x004fc800078e00ff */
[----:B------:R-:W-:Y:S02]  /*2d00*/  IMAD.MOV R0, RZ, RZ, -R0 ;  /* 0x000000ffff007224 */ /* 0x000fe400078e0a00 */
[----:B------:R-:W-:-:S04]  /*2d10*/  IMAD.HI.U32 R5, R250, R10, RZ ;  /* 0x0000000afa057227 */ /* 0x000fc800078e00ff */
[----:B------:R-:W-:Y:S01]  /*2d20*/  IMAD.MOV R2, RZ, RZ, -R2 ;  /* 0x000000ffff027224 */ /* 0x000fe200078e0a02 */
[----:B------:R-:W-:Y:S01]  /*2d30*/  IADD3 R5, -R5, RZ, RZ ;  /* 0x000000ff05057210 */ /* 0x000fe20007ffe1ff */
[C---:B------:R-:W-:Y:S02]  /*2d40*/  IMAD R6, R249.reuse, R0, R6 ;  /* 0x00000000f9067224 */ /* 0x040fe400078e0206 */
[----:B------:R-:W-:Y:S02]  /*2d50*/  IMAD.MOV R3, RZ, RZ, -R3 ;  /* 0x000000ffff037224 */ /* 0x000fe400078e0a03 */
[C---:B------:R-:W-:Y:S01]  /*2d60*/  IMAD R0, R249.reuse, R2, R7 ;  /* 0x00000002f9007224 */ /* 0x040fe200078e0207 */
[----:B------:R1:W-:Y:S01]  /*2d70*/  STL [R1+0x330], R6 ;  /* 0x0003300601007387 */ /* 0x0003e20000100800 */
[----:B------:R-:W-:Y:S02]  /*2d80*/  IMAD.MOV R4, RZ, RZ, -R4 ;  /* 0x000000ffff047224 */ /* 0x000fe400078e0a04 */
[C---:B------:R-:W-:Y:S01]  /*2d90*/  IMAD R3, R249.reuse, R3, R8 ;  /* 0x00000003f9037224 */ /* 0x040fe200078e0208 */
[----:B------:R2:W-:Y:S01]  /*2da0*/  STL [R1+0x32c], R0 ;  /* 0x00032c0001007387 */ /* 0x0005e20000100800 */
[----:B------:R-:W-:Y:S01]  /*2db0*/  IMAD R2, R249, R4, R9 ;  /* 0x00000004f9027224 */ /* 0x000fe200078e0209 */
[----:B------:R-:W-:-:S02]  /*2dc0*/  IADD3 R4, R230, 0x3f, RZ ;  /* 0x0000003fe6047810 */ /* 0x000fc40007ffe0ff */
[----:B------:R3:W-:Y:S01]  /*2dd0*/  STL [R1+0x328], R3 ;  /* 0x0003280301007387 */ /* 0x0007e20000100800 */
[----:B-1----:R-:W-:-:S03]  /*2de0*/  IADD3 R6, R230, 0x3e, RZ ;  /* 0x0000003ee6067810 */ /* 0x002fc60007ffe0ff */
[----:B------:R1:W-:Y:S01]  /*2df0*/  STL [R1+0x324], R2 ;  /* 0x0003240201007387 */ /* 0x0003e20000100800 */
[----:B------:R-:W-:Y:S01]  /*2e00*/  IABS R7, R4 ;  /* 0x0000000400077213 */ /* 0x000fe20000000000 */
[----:B--2---:R-:W-:Y:S01]  /*2e10*/  IMAD R0, R249, R5, R10 ;  /* 0x00000005f9007224 */ /* 0x004fe200078e020a */
[----:B---3--:R-:W-:-:S04]  /*2e20*/  IADD3 R3, R230, 0x40, RZ ;  /* 0x00000040e6037810 */ /* 0x008fc80007ffe0ff */
[----:B------:R2:W-:Y:S01]  /*2e30*/  STL [R1+0x320], R0 ;  /* 0x0003200001007387 */ /* 0x0005e20000100800 */
[----:B-1----:R-:W-:-:S03]  /*2e40*/  IADD3 R2, R230, 0x41, RZ ;  /* 0x00000041e6027810 */ /* 0x002fc60007ffe0ff */
[----:B------:R1:W-:Y:S01]  /*2e50*/  STL [R1+0x4874], R6 ;  /* 0x0048740601007387 */ /* 0x0003e20000100800 */
[----:B------:R-:W-:Y:S02]  /*2e60*/  IABS R8, R3 ;  /* 0x0000000300087213 */ /* 0x000fe40000000000 */
[----:B------:R-:W-:Y:S01]  /*2e70*/  IABS R9, R2 ;  /* 0x0000000200097213 */ /* 0x000fe20000000000 */
[----:B------:R3:W-:Y:S01]  /*2e80*/  STL [R1+0x487c], R4 ;  /* 0x00487c0401007387 */ /* 0x0007e20000100800 */
[----:B--2---:R-:W-:-:S03]  /*2e90*/  IADD3 R0, R230, 0x42, RZ ;  /* 0x00000042e6007810 */ /* 0x004fc60007ffe0ff */
[----:B------:R2:W-:Y:S01]  /*2ea0*/  STL [R1+0x4880], R3 ;  /* 0x0048800301007387 */ /* 0x0005e20000100800 */
[----:B-1----:R-:W-:-:S03]  /*2eb0*/  IABS R6, R6 ;  /* 0x0000000600067213 */ /* 0x002fc60000000000 */
        /* <DEDUP_REMOVED lines=77> */
[----:B------:R-:W-:Y:S01]  /*3390*/  IMAD.MOV R2, RZ, RZ, -R2 ;  /* 0x000000ffff027224 */ /* 0x000fe200078e0a02 */
[----:B------:R-:W-:Y:S01]  /*33a0*/  IADD3 R0, -R0, RZ, RZ ;  /* 0x000000ff00007210 */ /* 0x000fe20007ffe1ff */
        /* <DEDUP_REMOVED lines=67> */
[----:B--2---:R-:W-:Y:S01]  /*37e0*/  IMAD.HI.U32 R0, R250, R6, RZ ;  /* 0x00000006fa007227 */ /* 0x004fe200078e00ff */
[----:B------:R-:W-:-:S03]  /*37f0*/  IADD3 R2, -R2, RZ, RZ ;  /* 0x000000ff02027210 */ /* 0x000fc60007ffe1ff */
        /* <DEDUP_REMOVED lines=67> */
[----:B-1----:R-:W-:Y:S01]  /*3c30*/  IMAD.HI.U32 R2, R250, R7, RZ ;  /* 0x00000007fa027227 */ /* 0x002fe200078e00ff */
[----:B------:R-:W-:-:S03]  /*3c40*/  IADD3 R3, -R3, RZ, RZ ;  /* 0x000000ff03037210 */ /* 0x000fc60007ffe1ff */
[----:B--2---:R-:W-:-:S04]  /*3c50*/  IMAD.HI.U32 R0, R250, R6, RZ ;  /* 0x00000006fa007227 */ /* 0x004fc800078e00ff */
[----:B------:R-:W-:Y:S02]  /*3c60*/  IMAD.MOV R0, RZ, RZ, -R0 ;  /* 0x000000ffff007224 */ /* 0x000fe400078e0a00 */
[----:B------:R-:W-:Y:S02]  /*3c70*/  IMAD.MOV R2, RZ, RZ, -R2 ;  /* 0x000000ffff027224 */ /* 0x000fe400078e0a02 */
[----:B------:R-:W-:-:S04]  /*3c80*/  IMAD.HI.U32 R5, R250, R10, RZ ;  /* 0x0000000afa057227 */ /* 0x000fc800078e00ff */
[C---:B------:R-:W-:Y:S02]  /*3c90*/  IMAD R6, R249.reuse, R0, R6 ;  /* 0x00000000f9067224 */ /* 0x040fe400078e0206 */
[C---:B------:R-:W-:Y:S02]  /*3ca0*/  IMAD R0, R249.reuse, R2, R7 ;  /* 0x00000002f9007224 */ /* 0x040fe400078e0207 */
[----:B------:R-:W-:Y:S01]  /*3cb0*/  IMAD.MOV R4, RZ, RZ, -R4 ;  /* 0x000000ffff047224 */ /* 0x000fe200078e0a04 */
        /* <DEDUP_REMOVED lines=60> */
[----:B---3--:R-:W-:Y:S01]  /*4080*/  IMAD.HI.U32 R3, R250, R8, RZ ;  /* 0x00000008fa037227 */ /* 0x008fe200078e00ff */
[----:B------:R-:W-:-:S03]  /*4090*/  IADD3 R4, -R4, RZ, RZ ;  /* 0x000000ff04047210 */ /* 0x000fc60007ffe1ff */
        /* <DEDUP_REMOVED lines=38> */
[----:B------:R-:W-:Y:S02]  /*4300*/  IMAD.MOV R3, RZ, RZ, -R3 ;  /* 0x000000ffff037224 */ /* 0x000fe400078e0a03 */
[----:B------:R-:W-:-:S04]  /*4310*/  IMAD.HI.U32 R5, R250, R10, RZ ;  /* 0x0000000afa057227 */ /* 0x000fc800078e00ff */
[----:B------:R-:W-:Y:S02]  /*4320*/  IMAD.MOV R4, RZ, RZ, -R4 ;  /* 0x000000ffff047224 */ /* 0x000fe400078e0a04 */
[C---:B------:R-:W-:Y:S02]  /*4330*/  IMAD R6, R249.reuse, R0, R6 ;  /* 0x00000000f9067224 */ /* 0x040fe400078e0206 */
[C---:B------:R-:W-:Y:S02]  /*4340*/  IMAD R0, R249.reuse, R2, R7 ;  /* 0x00000002f9007224 */ /* 0x040fe400078e0207 */
[C---:B------:R-:W-:Y:S01]  /*4350*/  IMAD R2, R249.reuse, R3, R8 ;  /* 0x00000003f9027224 */ /* 0x040fe200078e0208 */
[----:B------:R1:W-:Y:S01]  /*4360*/  STL [R1+0x268], R6 ;  /* 0x0002680601007387 */ /* 0x0003e20000100800 */
[----:B------:R-:W-:Y:S02]  /*4370*/  IMAD.MOV R5, RZ, RZ, -R5 ;  /* 0x000000ffff057224 */ /* 0x000fe400078e0a05 */
[----:B------:R-:W-:Y:S01]  /*4380*/  IMAD R3, R249, R4, R9 ;  /* 0x00000004f9037224 */ /* 0x000fe200078e0209 */
[----:B------:R2:W-:Y:S01]  /*4390*/  STL [R1+0x264], R0 ;  /* 0x0002640001007387 */ /* 0x0005e20000100800 */
[----:B------:R-:W-:-:S03]  /*43a0*/  IADD3 R4, R230, 0x72, RZ ;  /* 0x00000072e6047810 */ /* 0x000fc60007ffe0ff */
[----:B------:R3:W-:Y:S01]  /*43b0*/  STL [R1+0x260], R2 ;  /* 0x0002600201007387 */ /* 0x0007e20000100800 */
[----:B-1----:R-:W-:-:S03]  /*43c0*/  IADD3 R6, R230, 0x73, RZ ;  /* 0x00000073e6067810 */ /* 0x002fc60007ffe0ff */
[----:B------:R1:W-:Y:S01]  /*43d0*/  STL [R1+0x25c], R3 ;  /* 0x00025c0301007387 */ /* 0x0003e20000100800 */
[----:B--2---:R-:W-:Y:S01]  /*43e0*/  IMAD R0, R249, R5, R10 ;  /* 0x00000005f9007224 */ /* 0x004fe200078e020a */
[----:B------:R-:W-:Y:S02]  /*43f0*/  IABS R5, R6 ;  /* 0x0000000600057213 */ /* 0x000fe40000000000 */
[----:B---3--:R-:W-:Y:S02]  /*4400*/  IADD3 R2, R230, 0x70, RZ ;  /* 0x00000070e6027810 */ /* 0x008fe40007ffe0ff */
[----:B------:R2:W-:Y:S01]  /*4410*/  STL [R1+0x258], R0 ;  /* 0x0002580001007387 */ /* 0x0005e20000100800 */
[----:B------:R-:W-:Y:S01]  /*4420*/  IMAD.HI.U32 R9, R250, R5, RZ ;  /* 0x00000005fa097227 */ /* 0x000fe200078e00ff */
[----:B-1----:R-:W-:Y:S02]  /*4430*/  IADD3 R3, R230, 0x71, RZ ;  /* 0x00000071e6037810 */ /* 0x002fe40007ffe0ff */
[----:B------:R1:W-:Y:S01]  /*4440*/  STL [R1+0x4940], R2 ;  /* 0x0049400201007387 */ /* 0x0003e20000100800 */
[----:B------:R-:W-:-:S03]  /*4450*/  IMAD.MOV R14, RZ, RZ, -R9 ;  /* 0x000000ffff0e7224 */ /* 0x000fc600078e0a09 */
[----:B------:R3:W-:Y:S01]  /*4460*/  STL [R1+0x4948], R3 ;  /* 0x0049480301007387 */ /* 0x0007e20000100800 */
[----:B--2---:R-:W-:-:S03]  /*4470*/  IADD3 R0, R230, 0x74, RZ ;  /* 0x00000074e6007810 */ /* 0x004fc60007ffe0ff */
[----:B------:R2:W-:Y:S01]  /*4480*/  STL [R1+0x4944], R4 ;  /* 0x0049440401007387 */ /* 0x0005e20000100800 */
[----:B-1----:R-:W-:-:S03]  /*4490*/  IABS R2, R2 ;  /* 0x0000000200027213 */ /* 0x002fc60000000000 */
[----:B------:R1:W-:Y:S01]  /*44a0*/  STL [R1+0x494c], R6 ;  /* 0x00494c0601007387 */ /* 0x0003e20000100800 */
[----:B---3--:R-:W-:-:S03]  /*44b0*/  IABS R3, R3 ;  /* 0x0000000300037213 */ /* 0x008fc60000000000 */
[----:B------:R3:W-:Y:S01]  /*44c0*/  STL [R1+0x4950], R0 ;  /* 0x0049500001007387 */ /* 0x0007e20000100800 */
[----:B--2---:R-:W-:Y:S01]  /*44d0*/  IABS R4, R4 ;  /* 0x0000000400047213 */ /* 0x004fe20000000000 */
[----:B------:R-:W-:-:S04]  /*44e0*/  IMAD.HI.U32 R7, R250, R3, RZ ;  /* 0x00000003fa077227 */ /* 0x000fc800078e00ff */
[----:B-1----:R-:W-:Y:S01]  /*44f0*/  IMAD.HI.U32 R6, R250, R2, RZ ;  /* 0x00000002fa067227 */ /* 0x002fe200078e00ff */
[----:B---3--:R-:W-:-:S03]  /*4500*/  IABS R0, R0 ;  /* 0x0000000000007213 */ /* 0x008fc60000000000 */
[----:B------:R-:W-:Y:S02]  /*4510*/  IMAD.MOV R6, RZ, RZ, -R6 ;  /* 0x000000ffff067224 */ /* 0x000fe400078e0a06 */
[----:B------:R-:W-:-:S04]  /*4520*/  IMAD.HI.U32 R8, R250, R4, RZ ;  /* 0x00000004fa087227 */ /* 0x000fc800078e00ff */
[----:B------:R-:W-:-:S04]  /*4530*/  IMAD.HI.U32 R10, R250, R0, RZ ;  /* 0x00000000fa0a7227 */ /* 0x000fc800078e00ff */
[----:B------:R-:W-:Y:S01]  /*4540*/  IMAD.MOV R12, RZ, RZ, -R7 ;  /* 0x000000ffff0c7224 */ /* 0x000fe200078e0a07 */
[----:B------:R-:W-:Y:S01]  /*4550*/  IADD3 R10, -R10, RZ, RZ ;  /* 0x000000ff0a0a7210 */ /* 0x000fe20007ffe1ff */
[C---:B------:R-:W-:Y:S02]  /*4560*/  IMAD R2, R249.reuse, R6, R2 ;  /* 0x00000006f9027224 */ /* 0x040fe400078e0202 */
[----:B------:R-:W-:Y:S02]  /*4570*/  IMAD.MOV R8, RZ, RZ, -R8 ;  /* 0x000000ffff087224 */ /* 0x000fe400078e0a08 */
[C---:B------:R-:W-:Y:S01]  /*4580*/  IMAD R6, R249.reuse, R12, R3 ;  /* 0x0000000cf9067224 */ /* 0x040fe200078e0203 */
[----:B------:R1:W-:Y:S01]  /*4590*/  STL [R1+0x254], R2 ;  /* 0x0002540201007387 */ /* 0x0003e20000100800 */
[C---:B------:R-:W-:Y:S01]  /*45a0*/  IMAD R3, R249.reuse, R8, R4 ;  /* 0x00000008f9037224 */ /* 0x040fe200078e0204 */
[C---:B------:R-:W-:Y:S01]  /*45b0*/  IADD3 R4, R230.reuse, 0x77, RZ ;  /* 0x00000077e6047810 */ /* 0x040fe20007ffe0ff */
[----:B------:R-:W-:Y:S01]  /*45c0*/  IMAD R0, R249, R10, R0 ;  /* 0x0000000af9007224 */ /* 0x000fe200078e0200 */
[----:B------:R2:W-:Y:S01]  /*45d0*/  STL [R1+0x250], R6 ;  /* 0x0002500601007387 */ /* 0x0005e20000100800 */
[----:B------:R-:W-:-:S03]  /*45e0*/  IADD3 R12, R230, 0x10d, RZ ;  /* 0x0000010de60c7810 */ /* 0x000fc60007ffe0ff */
[----:B------:R3:W-:Y:S01]  /*45f0*/  STL [R1+0x24c], R3 ;  /* 0x00024c0301007387 */ /* 0x0007e20000100800 */
[----:B-1----:R-:W-:Y:S01]  /*4600*/  IMAD R2, R249, R14, R5 ;  /* 0x0000000ef9027224 */ /* 0x002fe200078e0205 */
[C---:B------:R-:W-:Y:S02]  /*4610*/  IADD3 R5, R230.reuse, 0x76, RZ ;  /* 0x00000076e6057810 */ /* 0x040fe40007ffe0ff */
[C---:B------:R-:W-:Y:S02]  /*4620*/  IADD3 R14, R230.reuse, 0x10b, RZ ;  /* 0x0000010be60e7810 */ /* 0x040fe40007ffe0ff */
[C---:B--2---:R-:W-:Y:S01]  /*4630*/  IADD3 R6, R230.reuse, 0x75, RZ ;  /* 0x00000075e6067810 */ /* 0x044fe20007ffe0ff */
[----:B------:R1:W-:Y:S01]  /*4640*/  STL [R1+0x248], R2 ;  /* 0x0002480201007387 */ /* 0x0003e20000100800 */
[----:B------:R-:W-:Y:S02]  /*4650*/  IABS R7, R5 ;  /* 0x0000000500077213 */ /* 0x000fe40000000000 */
[----:B---3--:R-:W-:Y:S01]  /*4660*/  IADD3 R3, R230, 0x78, RZ ;  /* 0x00000078e6037810 */ /* 0x008fe20007ffe0ff */
[----:B------:R2:W-:Y:S01]  /*4670*/  STL [R1+0x244], R0 ;  /* 0x0002440001007387 */ /* 0x0005e20000100800 */
[----:B------:R-:W-:Y:S01]  /*4680*/  IABS R9, R6 ;  /* 0x0000000600097213 */ /* 0x000fe20000000000 */
[----:B------:R-:W-:-:S02]  /*4690*/  IMAD.HI.U32 R8, R250, R7, RZ ;  /* 0x00000007fa087227 */ /* 0x000fc400078e00ff */
[----:B------:R-:W-:Y:S01]  /*46a0*/  STL [R1+0x4958], R6 ;  /* 0x0049580601007387 */ /* 0x000fe20000100800 */
[----:B-1----:R-:W-:Y:S01]  /*46b0*/  IADD3 R2, R230, 0x79, RZ ;  /* 0x00000079e6027810 */ /* 0x002fe20007ffe0ff */
[----:B------:R-:W-:Y:S02]  /*46c0*/  IMAD.HI.U32 R10, R250, R9, RZ ;  /* 0x00000009fa0a7227 */ /* 0x000fe400078e00ff */
[----:B------:R1:W-:Y:S01]  /*46d0*/  STL [R1+0x4954], R5 ;  /* 0x0049540501007387 */ /* 0x0003e20000100800 */
[----:B--2---:R-:W-:Y:S01]  /*46e0*/  IABS R0, R2 ;  /* 0x0000000200007213 */ /* 0x004fe20000000000 */
[----:B------:R-:W-:Y:S02]  /*46f0*/  IMAD.MOV R10, RZ, RZ, -R10 ;  /* 0x000000ffff0a7224 */ /* 0x000fe400078e0a0a */
[----:B------:R-:W-:Y:S01]  /*4700*/  STL [R1+0x495c], R4 ;  /* 0x00495c0401007387 */ /* 0x000fe20000100800 */
[----:B------:R-:W-:Y:S02]  /*4710*/  IMAD.MOV R8, RZ, RZ, -R8 ;  /* 0x000000ffff087224 */ /* 0x000fe400078e0a08 */
[C---:B------:R-:W-:Y:S01]  /*4720*/  IMAD R9, R249.reuse, R10, R9 ;  /* 0x0000000af9097224 */ /* 0x040fe200078e0209 */
[----:B------:R2:W-:Y:S01]  /*4730*/  STL [R1+0x4964], R3 ;  /* 0x0049640301007387 */ /* 0x0005e20000100800 */
[----:B------:R-:W-:Y:S01]  /*4740*/  IMAD R7, R249, R8, R7 ;  /* 0x00000008f9077224 */ /* 0x000fe200078e0207 */
[----:B-1----:R-:W-:-:S02]  /*4750*/  IABS R5, R4 ;  /* 0x0000000400057213 */ /* 0x002fc40000000000 */
[----:B------:R1:W-:Y:S03]  /*4760*/  STL [R1+0x496c], R2 ;  /* 0x00496c0201007387 */ /* 0x0003e60000100800 */
[C---:B------:R-:W-:Y:S01]  /*4770*/  IMAD.HI.U32 R6, R250.reuse, R5, RZ ;  /* 0x00000005fa067227 */ /* 0x040fe200078e00ff */
[----:B------:R-:W-:Y:S01]  /*4780*/  STL [R1+0x240], R9 ;  /* 0x0002400901007387 */ /* 0x000fe20000100800 */
[----:B--2---:R-:W-:Y:S02]  /*4790*/  IABS R3, R3 ;  /* 0x0000000300037213 */ /* 0x004fe40000000000 */
[----:B------:R-:W-:Y:S01]  /*47a0*/  IMAD.MOV R6, RZ, RZ, -R6 ;  /* 0x000000ffff067224 */ /* 0x000fe200078e0a06 */
[----:B------:R2:W-:Y:S01]  /*47b0*/  STL [R1+0x23c], R7 ;  /* 0x00023c0701007387 */ /* 0x0005e20000100800 */
[----:B-1----:R-:W-:-:S04]  /*47c0*/  IMAD.HI.U32 R2, R250, R0, RZ ;  /* 0x00000000fa027227 */ /* 0x002fc800078e00ff */
[----:B------:R-:W-:-:S04]  /*47d0*/  IMAD.HI.U32 R4, R250, R3, RZ ;  /* 0x00000003fa047227 */ /* 0x000fc800078e00ff */
[----:B------:R-:W-:Y:S01]  /*47e0*/  IMAD.MOV R4, RZ, RZ, -R4 ;  /* 0x000000ffff047224 */ /* 0x000fe200078e0a04 */
[C---:B--2---:R-:W-:Y:S01]  /*47f0*/  IADD3 R7, R230.reuse, 0x7a, RZ ;  /* 0x0000007ae6077810 */ /* 0x044fe20007ffe0ff */
[----:B------:R-:W-:Y:S02]  /*4800*/  IMAD.MOV R2, RZ, RZ, -R2 ;  /* 0x000000ffff027224 */ /* 0x000fe400078e0a02 */
[C---:B------:R-:W-:Y:S01]  /*4810*/  IMAD R5, R249.reuse, R6, R5 ;  /* 0x00000006f9057224 */ /* 0x040fe200078e0205 */
[C---:B------:R-:W-:Y:S01]  /*4820*/  IADD3 R6, R230.reuse, 0x7b, RZ ;  /* 0x0000007be6067810 */ /* 0x040fe20007ffe0ff */
[C---:B------:R-:W-:Y:S01]  /*4830*/  IMAD R3, R249.reuse, R4, R3 ;  /* 0x00000004f9037224 */ /* 0x040fe200078e0203 */
[----:B------:R-:W-:Y:S01]  /*4840*/  IABS R9, R7 ;  /* 0x0000000700097213 */ /* 0x000fe20000000000 */
[----:B------:R-:W-:Y:S01]  /*4850*/  IMAD R0, R249, R2, R0 ;  /* 0x00000002f9007224 */ /* 0x000fe200078e0200 */
[----:B------:R1:W-:Y:S01]  /*4860*/  STL [R1+0x238], R5 ;  /* 0x0002380501007387 */ /* 0x0003e20000100800 */
[----:B------:R-:W-:-:S02]  /*4870*/  IADD3 R4, R230, 0x7e, RZ ;  /* 0x0000007ee6047810 */ /* 0x000fc40007ffe0ff */
[----:B------:R-:W-:Y:S01]  /*4880*/  IMAD.HI.U32 R10, R250, R9, RZ ;  /* 0x00000009fa0a7227 */ /* 0x000fe200078e00ff */
[----:B------:R2:W-:Y:S03]  /*4890*/  STL [R1+0x234], R3 ;  /* 0x0002340301007387 */ /* 0x0005e60000100800 */
[----:B------:R-:W-:Y:S01]  /*48a0*/  IMAD.MOV R10, RZ, RZ, -R10 ;  /* 0x000000ffff0a7224 */ /* 0x000fe200078e0a0a */
[----:B------:R3:W-:Y:S01]  /*48b0*/  STL [R1+0x230], R0 ;  /* 0x0002300001007387 */ /* 0x0007e20000100800 */
[C---:B-1----:R-:W-:Y:S02]  /*48c0*/  IADD3 R5, R230.reuse, 0x7c, RZ ;  /* 0x0000007ce6057810 */ /* 0x042fe40007ffe0ff */
[----:B------:R-:W-:Y:S01]  /*48d0*/  IMAD R9, R249, R10, R9 ;  /* 0x0000000af9097224 */ /* 0x000fe200078e0209 */
[----:B------:R1:W-:Y:S01]  /*48e0*/  STL [R1+0x4960], R7 ;  /* 0x0049600701007387 */ /* 0x0003e20000100800 */
[----:B--2---:R-:W-:-:S03]  /*48f0*/  IADD3 R3, R230, 0x7d, RZ ;  /* 0x0000007de6037810 */ /* 0x004fc60007ffe0ff */
[----:B------:R-:W-:Y:S01]  /*4900*/  STL [R1+0x4968], R6 ;  /* 0x0049680601007387 */ /* 0x000fe20000100800 */
[----:B---3--:R-:W-:-:S03]  /*4910*/  IABS R0, R4 ;  /* 0x0000000400007213 */ /* 0x008fc60000000000 */
[----:B------:R2:W-:Y:S01]  /*4920*/  STL [R1+0x4974], R5 ;  /* 0x0049740501007387 */ /* 0x0005e20000100800 */
[----:B-1----:R-:W-:Y:S01]  /*4930*/  IABS R7, R6 ;  /* 0x0000000600077213 */ /* 0x002fe20000000000 */
[C---:B------:R-:W-:Y:S02]  /*4940*/  IMAD.HI.U32 R2, R250.reuse, R0, RZ ;  /* 0x00000000fa027227 */ /* 0x040fe400078e00ff */
[----:B------:R1:W-:Y:S02]  /*4950*/  STL [R1+0x497c], R3 ;  /* 0x00497c0301007387 */ /* 0x0003e40000100800 */
[----:B------:R-:W-:Y:S02]  /*4960*/  IMAD.HI.U32 R8, R250, R7, RZ ;  /* 0x00000007fa087227 */ /* 0x000fe400078e00ff */
[----:B------:R3:W-:Y:S01]  /*4970*/  STL [R1+0x4978], R4 ;  /* 0x0049780401007387 */ /* 0x0007e20000100800 */
[----:B--2---:R-:W-:Y:S01]  /*4980*/  IABS R5, R5 ;  /* 0x0000000500057213 */ /* 0x004fe20000000000 */
[----:B------:R-:W-:-:S02]  /*4990*/  IMAD.MOV R8, RZ, RZ, -R8 ;  /* 0x000000ffff087224 */ /* 0x000fc400078e0a08 */
[----:B------:R-:W-:Y:S01]  /*49a0*/  STL [R1+0x22c], R9 ;  /* 0x00022c0901007387 */ /* 0x000fe20000100800 */
[----:B------:R-:W-:Y:S01]  /*49b0*/  IMAD.MOV R2, RZ, RZ, -R2 ;  /* 0x000000ffff027224 */ /* 0x000fe200078e0a02 */
[----:B-1----:R-:W-:Y:S01]  /*49c0*/  IABS R3, R3 ;  /* 0x0000000300037213 */ /* 0x002fe20000000000 */
[----:B------:R-:W-:-:S04]  /*49d0*/  IMAD.HI.U32 R6, R250, R5, RZ ;  /* 0x00000005fa067227 */ /* 0x000fc800078e00ff */
[----:B---3--:R-:W-:-:S04]  /*49e0*/  IMAD.HI.U32 R4, R250, R3, RZ ;  /* 0x00000003fa047227 */ /* 0x008fc800078e00ff */
[----:B------:R-:W-:Y:S02]  /*49f0*/  IMAD.MOV R6, RZ, RZ, -R6 ;  /* 0x000000ffff067224 */ /* 0x000fe400078e0a06 */
        /* <DEDUP_REMOVED lines=10> */
[----:B-1----:R-:W-:-:S03]  /*4aa0*/  IADD3 R7, R230, 0x7f, RZ ;  /* 0x0000007fe6077810 */ /* 0x002fc60007ffe0ff */
[----:B------:R1:W-:Y:S01]  /*4ab0*/  STL [R1+0x21c], R0 ;  /* 0x00021c0001007387 */ /* 0x0003e20000100800 */
[C---:B--2---:R-:W-:Y:S02]  /*4ac0*/  IADD3 R5, R230.reuse, 0x81, RZ ;  /* 0x00000081e6057810 */ /* 0x044fe40007ffe0ff */
[----:B------:R-:W-:Y:S01]  /*4ad0*/  IABS R9, R7 ;  /* 0x0000000700097213 */ /* 0x000fe20000000000 */
[----:B------:R2:W-:Y:S01]  /*4ae0*/  STL [R1+0x4970], R7 ;  /* 0x0049700701007387 */ /* 0x0005e20000100800 */
[----:B---3--:R-:W-:-:S03]  /*4af0*/  IADD3 R3, R230, 0x82, RZ ;  /* 0x00000082e6037810 */ /* 0x008fc60007ffe0ff */
[----:B------:R-:W-:Y:S01]  /*4b00*/  STL [R1+0x4980], R6 ;  /* 0x0049800601007387 */ /* 0x000fe20000100800 */
[C---:B------:R-:W-:Y:S01]  /*4b10*/  IMAD.HI.U32 R10, R250.reuse, R9, RZ ;  /* 0x00000009fa0a7227 */ /* 0x040fe200078e00ff */
[----:B-1----:R-:W-:Y:S02]  /*4b20*/  IABS R0, R4 ;  /* 0x0000000400007213 */ /* 0x002fe40000000000 */
[----:B------:R1:W-:Y:S01]  /*4b30*/  STL [R1+0x4988], R5 ;  /* 0x0049880501007387 */ /* 0x0003e20000100800 */
[----:B--2---:R-:W-:Y:S02]  /*4b40*/  IABS R7, R6 ;  /* 0x0000000600077213 */ /* 0x004fe40000000000 */
[----:B------:R-:W-:Y:S01]  /*4b50*/  IMAD.HI.U32 R2, R250, R0, RZ ;  /* 0x00000000fa027227 */ /* 0x000fe200078e00ff */
[----:B------:R2:W-:Y:S01]  /*4b60*/  STL [R1+0x4984], R3 ;  /* 0x0049840301007387 */ /* 0x0005e20000100800 */
[----:B------:R-:W-:Y:S02]  /*4b70*/  IADD3 R10, -R10, RZ, RZ ;  /* 0x000000ff0a0a7210 */ /* 0x000fe40007ffe1ff */
[----:B------:R-:W-:Y:S01]  /*4b80*/  IMAD.HI.U32 R8, R250, R7, RZ ;  /* 0x00000007fa087227 */ /* 0x000fe200078e00ff */
[----:B------:R3:W-:Y:S01]  /*4b90*/  STL [R1+0x4990], R4 ;  /* 0x0049900401007387 */ /* 0x0007e20000100800 */
[----:B-1----:R-:W-:-:S02]  /*4ba0*/  IABS R5, R5 ;  /* 0x0000000500057213 */ /* 0x002fc40000000000 */
[----:B------:R-:W-:Y:S02]  /*4bb0*/  IMAD.MOV R8, RZ, RZ, -R8 ;  /* 0x000000ffff087224 */ /* 0x000fe400078e0a08 */
[----:B------:R-:W-:Y:S01]  /*4bc0*/  IMAD R9, R249, R10, R9 ;  /* 0x0000000af9097224 */ /* 0x000fe200078e0209 */
[----:B--2---:R-:W-:Y:S01]  /*4bd0*/  IABS R3, R3 ;  /* 0x0000000300037213 */ /* 0x004fe20000000000 */
[----:B------:R-:W-:-:S03]  /*4be0*/  IMAD.HI.U32 R6, R250, R5, RZ ;  /* 0x00000005fa067227 */ /* 0x000fc600078e00ff */
[----:B------:R-:W-:Y:S01]  /*4bf0*/  STL [R1+0x218], R9 ;  /* 0x0002180901007387 */ /* 0x000fe20000100800 */
[----:B---3--:R-:W-:-:S04]  /*4c00*/  IMAD.HI.U32 R4, R250, R3, RZ ;  /* 0x00000003fa047227 */ /* 0x008fc800078e00ff */
[----:B------:R-:W-:Y:S02]  /*4c10*/  IMAD.MOV R6, RZ, RZ, -R6 ;  /* 0x000000ffff067224 */ /* 0x000fe400078e0a06 */
        /* <DEDUP_REMOVED lines=13> */
[----:B--2---:R-:W-:-:S03]  /*4cf0*/  IADD3 R5, R230, 0x86, RZ ;  /* 0x00000086e6057810 */ /* 0x004fc60007ffe0ff */
[----:B------:R2:W-:Y:S01]  /*4d00*/  STL [R1+0x498c], R7 ;  /* 0x00498c0701007387 */ /* 0x0005e20000100800 */
[----:B------:R-:W-:Y:S02]  /*4d10*/  IABS R9, R7 ;  /* 0x0000000700097213 */ /* 0x000fe40000000000 */
[----:B---3--:R-:W-:Y:S01]  /*4d20*/  IADD3 R3, R230, 0x87, RZ ;  /* 0x00000087e6037810 */ /* 0x008fe20007ffe0ff */
[----:B------:R-:W-:Y:S02]  /*4d30*/  STL [R1+0x4998], R6 ;  /* 0x0049980601007387 */ /* 0x000fe40000100800 */
[----:B------:R-:W-:Y:S01]  /*4d40*/  IMAD.HI.U32 R10, R250, R9, RZ ;  /* 0x00000009fa0a7227 */ /* 0x000fe200078e00ff */
[----:B-1----:R-:W-:Y:S01]  /*4d50*/  IABS R0, R4 ;  /* 0x0000000400007213 */ /* 0x002fe20000000000 */
[----:B------:R1:W-:Y:S01]  /*4d60*/  STL [R1+0x4994], R5 ;  /* 0x0049940501007387 */ /* 0x0003e20000100800 */
[----:B--2---:R-:W-:Y:S01]  /*4d70*/  IABS R7, R6 ;  /* 0x0000000600077213 */ /* 0x004fe20000000000 */
[----:B------:R-:W-:-:S02]  /*4d80*/  IMAD.MOV R10, RZ, RZ, -R10 ;  /* 0x000000ffff0a7224 */ /* 0x000fc400078e0a0a */
[----:B------:R2:W-:Y:S01]  /*4d90*/  STL [R1+0x499c], R3 ;  /* 0x00499c0301007387 */ /* 0x0005e20000100800 */
[----:B------:R-:W-:-:S03]  /*4da0*/  IMAD.HI.U32 R2, R250, R0, RZ ;  /* 0x00000000fa027227 */ /* 0x000fc600078e00ff */
[----:B------:R3:W-:Y:S01]  /*4db0*/  STL [R1+0x49b0], R4 ;  /* 0x0049b00401007387 */ /* 0x0007e20000100800 */
[----:B------:R-:W-:Y:S01]  /*4dc0*/  IMAD.HI.U32 R8, R250, R7, RZ ;  /* 0x00000007fa087227 */ /* 0x000fe200078e00ff */
[----:B-1----:R-:W-:-:S03]  /*4dd0*/  IABS R5, R5 ;  /* 0x0000000500057213 */ /* 0x002fc60000000000 */
[----:B------:R-:W-:Y:S01]  /*4de0*/  IMAD.MOV R8, RZ, RZ, -R8 ;  /* 0x000000ffff087224 */ /* 0x000fe200078e0a08 */
[----:B--2---:R-:W-:Y:S01]  /*4df0*/  IABS R3, R3 ;  /* 0x0000000300037213 */ /* 0x004fe20000000000 */
[----:B------:R-:W-:-:S04]  /*4e00*/  IMAD.HI.U32 R6, R250, R5, RZ ;  /* 0x00000005fa067227 */ /* 0x000fc800078e00ff */
[----:B---3--:R-:W-:-:S04]  /*4e10*/  IMAD.HI.U32 R4, R250, R3, RZ ;  /* 0x00000003fa047227 */ /* 0x008fc800078e00ff */
[----:B------:R-:W-:Y:S02]  /*4e20*/  IMAD.MOV R6, RZ, RZ, -R6 ;  /* 0x000000ffff067224 */ /* 0x000fe400078e0a06 */
[C---:B------:R-:W-:Y:S02]  /*4e30*/  IMAD R9, R249.reuse, R10, R9 ;  /* 0x0000000af9097224 */ /* 0x040fe400078e0209 */
[----:B------:R-:W-:Y:S02]  /*4e40*/  IMAD.MOV R4, RZ, RZ, -R4 ;  /* 0x000000ffff047224 */ /* 0x000fe400078e0a04 */
[C---:B------:R-:W-:Y:S01]  /*4e50*/  IMAD R7, R249.reuse, R8, R7 ;  /* 0x00000008f9077224 */ /* 0x040fe200078e0207 */
[----:B------:R-:W-:Y:S01]  /*4e60*/  STL [R1+0x204], R9 ;  /* 0x0002040901007387 */ /* 0x000fe20000100800 */
        /* <DEDUP_REMOVED lines=26> */
[----:B------:R-:W-:Y:S01]  /*5010*/  IMAD R9, R249, R10, R9 ;  /* 0x0000000af9097224 */ /* 0x000fe200078e0209 */
[----:B--2---:R-:W-:Y:S01]  /*5020*/  IABS R3, R3 ;  /* 0x0000000300037213 */ /* 0x004fe20000000000 */
[----:B------:R-:W-:Y:S01]  /*5030*/  IMAD.HI.U32 R6, R250, R5, RZ ;  /* 0x00000005fa067227 */ /* 0x000fe200078e00ff */
[----:B------:R-:W-:Y:S02]  /*5040*/  IADD3 R8, -R8, RZ, RZ ;  /* 0x000000ff08087210 */ /* 0x000fe40007ffe1ff */
        /* <DEDUP_REMOVED lines=69> */
[----:B---3--:R-:W-:Y:S01]  /*54a0*/  IMAD.HI.U32 R4, R250, R3, RZ ;  /* 0x00000003fa047227 */ /* 0x008fe200078e00ff */
[----:B------:R-:W-:-:S03]  /*54b0*/  IADD3 R6, -R6, RZ, RZ ;  /* 0x000000ff06067210 */ /* 0x000fc60007ffe1ff */
[----:B------:R-:W-:Y:S02]  /*54c0*/  IMAD.MOV R4, RZ, RZ, -R4 ;  /* 0x000000ffff047224 */ /* 0x000fe400078e0a04 */
[C---:B------:R-:W-:Y:S02]  /*54d0*/  IMAD R9, R249.reuse, R10, R9 ;  /* 0x0000000af9097224 */ /* 0x040fe400078e0209 */
[C---:B------:R-:W-:Y:S02]  /*54e0*/  IMAD R7, R249.reuse, R8, R7 ;  /* 0x00000008f9077224 */ /* 0x040fe400078e0207 */
[----:B------:R-:W-:Y:S01]  /*54f0*/  IMAD.MOV R2, RZ, RZ, -R2 ;  /* 0x000000ffff027224 */ /* 0x000fe200078e0a02 */
[----:B------:R-:W-:Y:S01]  /*5500*/  STL [R1+0x1c8], R9 ;  /* 0x0001c80901007387 */ /* 0x000fe20000100800 */
[C---:B------:R-:W-:Y:S01]  /*5510*/  IMAD R5, R249.reuse, R6, R5 ;  /* 0x00000006f9057224 */ /* 0x040fe200078e0205 */
[C---:B------:R-:W-:Y:S01]  /*5520*/  IADD3 R6, R230.reuse, 0x99, RZ ;  /* 0x00000099e6067810 */ /* 0x040fe20007ffe0ff */
[C---:B------:R-:W-:Y:S01]  /*5530*/  IMAD R3, R249.reuse, R4, R3 ;  /* 0x00000004f9037224 */ /* 0x040fe200078e0203 */
[----:B------:R1:W-:Y:S01]  /*5540*/  STL [R1+0x1c4], R7 ;  /* 0x0001c40701007387 */ /* 0x0003e20000100800 */
[----:B------:R-:W-:Y:S01]  /*5550*/  IMAD R0, R249, R2, R0 ;  /* 0x00000002f9007224 */ /* 0x000fe200078e0200 */
[----:B------:R-:W-:-:S02]  /*5560*/  IADD3 R4, R230, 0x9c, RZ ;  /* 0x0000009ce6047810 */ /* 0x000fc40007ffe0ff */
        /* <DEDUP_REMOVED lines=58> */
[----:B------:R-:W-:Y:S01]  /*5910*/  IMAD.MOV R6, RZ, RZ, -R6 ;  /* 0x000000ffff067224 */ /* 0x000fe200078e0a06 */
[----:B------:R-:W-:Y:S01]  /*5920*/  IADD3 R4, -R4, RZ, RZ ;  /* 0x000000ff04047210 */ /* 0x000fe20007ffe1ff */
        /* <DEDUP_REMOVED lines=53> */
[----:B------:R-:W-:Y:S01]  /*5c80*/  STL [R1+0x4a20], R6 ;  /* 0x004a200601007387 */ /* 0x000fe20000100800 */
[----:B-1----:R-:W-:Y:S01]  /*5c90*/  IABS R0, R4 ;  /* 0x0000000400007213 */ /* 0x002fe20000000000 */
[C---:B------:R-:W-:Y:S02]  /*5ca0*/  IMAD.HI.U32 R10, R250.reuse, R9, RZ ;  /* 0x00000009fa0a7227 */ /* 0x040fe400078e00ff */
[----:B------:R1:W-:Y:S01]  /*5cb0*/  STL [R1+0x4a28], R5 ;  /* 0x004a280501007387 */ /* 0x0003e20000100800 */
[----:B--2---:R-:W-:Y:S01]  /*5cc0*/  IABS R7, R6 ;  /* 0x0000000600077213 */ /* 0x004fe20000000000 */
[----:B------:R-:W-:-:S02]  /*5cd0*/  IMAD.HI.U32 R2, R250, R0, RZ ;  /* 0x00000000fa027227 */ /* 0x000fc400078e00ff */
[----:B------:R2:W-:Y:S02]  /*5ce0*/  STL [R1+0x4a24], R3 ;  /* 0x004a240301007387 */ /* 0x0005e40000100800 */
[----:B------:R-:W-:Y:S02]  /*5cf0*/  IMAD.HI.U32 R8, R250, R7, RZ ;  /* 0x00000007fa087227 */ /* 0x000fe400078e00ff */
[----:B------:R3:W-:Y:S01]  /*5d00*/  STL [R1+0x4a30], R4 ;  /* 0x004a300401007387 */ /* 0x0007e20000100800 */
[----:B------:R-:W-:Y:S02]  /*5d10*/  IADD3 R2, -R2, RZ, RZ ;  /* 0x000000ff02027210 */ /* 0x000fe40007ffe1ff */
[----:B-1----:R-:W-:Y:S01]  /*5d20*/  IABS R5, R5 ;  /* 0x0000000500057213 */ /* 0x002fe20000000000 */
[----:B------:R-:W-:Y:S01]  /*5d30*/  IMAD.MOV R10, RZ, RZ, -R10 ;  /* 0x000000ffff0a7224 */ /* 0x000fe200078e0a0a */
[----:B--2---:R-:W-:Y:S01]  /*5d40*/  IABS R3, R3 ;  /* 0x0000000300037213 */ /* 0x004fe20000000000 */
[----:B------:R-:W-:-:S02]  /*5d50*/  IMAD.MOV R8, RZ, RZ, -R8 ;  /* 0x000000ffff087224 */ /* 0x000fc400078e0a08 */
[----:B------:R-:W-:-:S04]  /*5d60*/  IMAD.HI.U32 R6, R250, R5, RZ ;  /* 0x00000005fa067227 */ /* 0x000fc800078e00ff */
[----:B---3--:R-:W-:-:S04]  /*5d70*/  IMAD.HI.U32 R4, R250, R3, RZ ;  /* 0x00000003fa047227 */ /* 0x008fc800078e00ff */
[----:B------:R-:W-:Y:S02]  /*5d80*/  IMAD.MOV R6, RZ, RZ, -R6 ;  /* 0x000000ffff067224 */ /* 0x000fe400078e0a06 */
[C---:B------:R-:W-:Y:S02]  /*5d90*/  IMAD R9, R249.reuse, R10, R9 ;  /* 0x0000000af9097224 */ /* 0x040fe400078e0209 */
[----:B------:R-:W-:Y:S02]  /*5da0*/  IMAD.MOV R4, RZ, RZ, -R4 ;  /* 0x000000ffff047224 */ /* 0x000fe400078e0a04 */
[C---:B------:R-:W-:Y:S01]  /*5db0*/  IMAD R7, R249.reuse, R8, R7 ;  /* 0x00000008f9077224 */ /* 0x040fe200078e0207 */
        /* <DEDUP_REMOVED lines=65> */
[C---:B------:R-:W-:Y:S02]  /*61d0*/  IMAD R9, R249.reuse, R10, R9 ;  /* 0x0000000af9097224 */ /* 0x040fe400078e0209 */
[----:B------:R-:W-:Y:S02]  /*61e0*/  IMAD.MOV R6, RZ, RZ, -R6 ;  /* 0x000000ffff067224 */ /* 0x000fe400078e0a06 */
[C---:B------:R-:W-:Y:S01]  /*61f0*/  IMAD R7, R249.reuse, R8, R7 ;  /* 0x00000008f9077224 */ /* 0x040fe200078e0207 */
[----:B------:R-:W-:Y:S01]  /*6200*/  STL [R1+0x150], R9 ;  /* 0x0001500901007387 */ /* 0x000fe20000100800 */
[----:B------:R-:W-:Y:S02]  /*6210*/  IMAD.MOV R4, RZ, RZ, -R4 ;  /* 0x000000ffff047224 */ /* 0x000fe400078e0a04 */
[----:B------:R-:W-:Y:S01]  /*6220*/  IMAD.MOV R2, RZ, RZ, -R2 ;  /* 0x000000ffff027224 */ /* 0x000fe200078e0a02 */
[----:B------:R1:W-:Y:S01]  /*6230*/  STL [R1+0x14c], R7 ;  /* 0x00014c0701007387 */ /* 0x0003e20000100800 */
[C---:B------:R-:W-:Y:S01]  /*6240*/  IMAD R5, R249.reuse, R6, R5 ;  /* 0x00000006f9057224 */ /* 0x040fe200078e0205 */
[C---:B------:R-:W-:Y:S01]  /*6250*/  IADD3 R6, R230.reuse, 0xb7, RZ ;  /* 0x000000b7e6067810 */ /* 0x040fe20007ffe0ff */
[C---:B------:R-:W-:Y:S01]  /*6260*/  IMAD R3, R249.reuse, R4, R3 ;  /* 0x00000004f9037224 */ /* 0x040fe200078e0203 */
[C---:B------:R-:W-:Y:S01]  /*6270*/  IADD3 R4, R230.reuse, 0xba, RZ ;  /* 0x000000bae6047810 */ /* 0x040fe20007ffe0ff */
[----:B------:R-:W-:Y:S01]  /*6280*/  IMAD R0, R249, R2, R0 ;  /* 0x00000002f9007224 */ /* 0x000fe200078e0200 */
[----:B------:R2:W-:Y:S01]  /*6290*/  STL [R1+0x148], R5 ;  /* 0x0001480501007387 */ /* 0x0005e20000100800 */
[----:B-1----:R-:W-:-:S03]  /*62a0*/  IADD3 R7, R230, 0xb6, RZ ;  /* 0x000000b6e6077810 */ /* 0x002fc60007ffe0ff */
[----:B------:R1:W-:Y:S01]  /*62b0*/  STL [R1+0x144], R3 ;  /* 0x0001440301007387 */ /* 0x0003e20000100800 */
[----:B------:R-:W-:-:S03]  /*62c0*/  IABS R9, R7 ;  /* 0x0000000700097213 */ /* 0x000fc60000000000 */
[----:B------:R3:W-:Y:S01]  /*62d0*/  STL [R1+0x140], R0 ;  /* 0x0001400001007387 */ /* 0x0007e20000100800 */
[----:B--2---:R-:W-:-:S03]  /*62e0*/  IADD3 R5, R230, 0xb8, RZ ;  /* 0x000000b8e6057810 */ /* 0x004fc60007ffe0ff */
[----:B------:R2:W-:Y:S01]  /*62f0*/  STL [R1+0x4a4c], R7 ;  /* 0x004a4c0701007387 */ /* 0x0005e20000100800 */
[----:B------:R-:W-:Y:S01]  /*6300*/  IMAD.HI.U32 R10, R250, R9, RZ ;  /* 0x00000009fa0a7227 */ /* 0x000fe200078e00ff */
[----:B-1----:R-:W-:Y:S02]  /*6310*/  IADD3 R3, R230, 0xb9, RZ ;  /* 0x000000b9e6037810 */ /* 0x002fe40007ffe0ff */
[----:B------:R-:W-:Y:S01]  /*6320*/  STL [R1+0x4a54], R6 ;  /* 0x004a540601007387 */ /* 0x000fe20000100800 */
[----:B---3--:R-:W-:-:S03]  /*6330*/  IABS R0, R4 ;  /* 0x0000000400007213 */ /* 0x008fc60000000000 */
[----:B------:R1:W-:Y:S01]  /*6340*/  STL [R1+0x4a64], R5 ;  /* 0x004a640501007387 */ /* 0x0003e20000100800 */
[----:B------:R-:W-:Y:S02]  /*6350*/  IADD3 R10, -R10, RZ, RZ ;  /* 0x000000ff0a0a7210 */ /* 0x000fe40007ffe1ff */
[----:B--2---:R-:W-:Y:S01]  /*6360*/  IABS R7, R6 ;  /* 0x0000000600077213 */ /* 0x004fe20000000000 */
        /* <DEDUP_REMOVED lines=73> */
[----:B-1----:R-:W-:Y:S01]  /*6800*/  IABS R5, R5 ;  /* 0x0000000500057213 */ /* 0x002fe20000000000 */
[----:B------:R-:W-:Y:S01]  /*6810*/  IMAD.MOV R2, RZ, RZ, -R2 ;  /* 0x000000ffff027224 */ /* 0x000fe200078e0a02 */
[----:B------:R-:W-:Y:S01]  /*6820*/  IADD3 R8, -R8, RZ, RZ ;  /* 0x000000ff08087210 */ /* 0x000fe20007ffe1ff */
        /* <DEDUP_REMOVED lines=11> */
[C---:B------:R-:W-:Y:S01]  /*68e0*/  IMAD R243, R249.reuse, R6, R5 ;  /* 0x00000006f9f37224 */ /* 0x040fe200078e0205 */
[C---:B------:R-:W-:Y:S01]  /*68f0*/  IADD3 R6, R230.reuse, 0xc6, RZ ;  /* 0x000000c6e6067810 */ /* 0x040fe20007ffe0ff */
[----:B------:R2:W-:Y:S01]  /*6900*/  STL [R1+0x108], R3 ;  /* 0x0001080301007387 */ /* 0x0005e20000100800 */
[----:B------:R-:W-:Y:S01]  /*6910*/  IADD3 R5, R230, 0xc7, RZ ;  /* 0x000000c7e6057810 */ /* 0x000fe20007ffe0ff */
[----:B------:R-:W-:-:S02]  /*6920*/  IMAD R241, R249, R10, R9 ;  /* 0x0000000af9f17224 */ /* 0x000fc400078e0209 */
[----:B------:R3:W-:Y:S01]  /*6930*/  STL [R1+0x104], R0 ;  /* 0x0001040001007387 */ /* 0x0007e20000100800 */
[----:B-1----:R-:W-:-:S04]  /*6940*/  IADD3 R7, R230, 0xc5, RZ ;  /* 0x000000c5e6077810 */ /* 0x002fc80007ffe0ff */
[----:B------:R-:W-:Y:S01]  /*6950*/  IABS R9, R7 ;  /* 0x0000000700097213 */ /* 0x000fe20000000000 */
[----:B------:R1:W-:Y:S01]  /*6960*/  STL [R1+0x4a94], R7 ;  /* 0x004a940701007387 */ /* 0x0003e20000100800 */
[----:B--2---:R-:W-:-:S03]  /*6970*/  IADD3 R3, R230, 0xc8, RZ ;  /* 0x000000c8e6037810 */ /* 0x004fc60007ffe0ff */
[----:B------:R-:W-:Y:S01]  /*6980*/  STL [R1+0x4a90], R6 ;  /* 0x004a900601007387 */ /* 0x000fe20000100800 */
[C---:B------:R-:W-:Y:S01]  /*6990*/  IMAD.HI.U32 R10, R250.reuse, R9, RZ ;  /* 0x00000009fa0a7227 */ /* 0x040fe200078e00ff */
[----:B---3--:R-:W-:Y:S02]  /*69a0*/  IABS R0, R4 ;  /* 0x0000000400007213 */ /* 0x008fe40000000000 */
[----:B------:R2:W-:Y:S01]  /*69b0*/  STL [R1+0x4a98], R5 ;  /* 0x004a980501007387 */ /* 0x0005e20000100800 */
[----:B------:R-:W-:Y:S01]  /*69c0*/  IMAD.MOV R10, RZ, RZ, -R10 ;  /* 0x000000ffff0a7224 */ /* 0x000fe200078e0a0a */
[----:B-1----:R-:W-:Y:S01]  /*69d0*/  IABS R7, R6 ;  /* 0x0000000600077213 */ /* 0x002fe20000000000 */
[C---:B------:R-:W-:Y:S01]  /*69e0*/  IMAD.HI.U32 R2, R250.reuse, R0, RZ ;  /* 0x00000000fa027227 */ /* 0x040fe200078e00ff */
[----:B------:R1:W-:Y:S03]  /*69f0*/  STL [R1+0x4aa8], R3 ;  /* 0x004aa80301007387 */ /* 0x0003e60000100800 */
[----:B------:R-:W-:Y:S01]  /*6a00*/  IMAD.HI.U32 R8, R250, R7, RZ ;  /* 0x00000007fa087227 */ /* 0x000fe200078e00ff */
[----:B------:R3:W-:Y:S01]  /*6a10*/  STL [R1+0x4aac], R4 ;  /* 0x004aac0401007387 */ /* 0x0007e20000100800 */
[----:B--2---:R-:W-:-:S02]  /*6a20*/  IABS R5, R5 ;  /* 0x0000000500057213 */ /* 0x004fc40000000000 */
[----:B------:R-:W-:Y:S02]  /*6a30*/  IMAD.MOV R8, RZ, RZ, -R8 ;  /* 0x000000ffff087224 */ /* 0x000fe400078e0a08 */
[----:B------:R-:W-:Y:S01]  /*6a40*/  IMAD R9, R249, R10, R9 ;  /* 0x0000000af9097224 */ /* 0x000fe200078e0209 */
[----:B-1----:R-:W-:Y:S01]  /*6a50*/  IABS R3, R3 ;  /* 0x0000000300037213 */ /* 0x002fe20000000000 */
        /* <DEDUP_REMOVED lines=105> */
[----:B------:R-:W-:Y:S01]  /*70f0*/  IMAD R9, R249, R10, R9 ;  /* 0x0000000af9097224 */ /* 0x000fe200078e0209 */
[----:B------:R-:W-:Y:S01]  /*7100*/  IADD3 R10, R230, 0xdc, RZ ;  /* 0x000000dce60a7810 */ /* 0x000fe20007ffe0ff */
[----:B---3--:R-:W-:-:S03]  /*7110*/  IMAD.HI.U32 R4, R250, R3, RZ ;  /* 0x00000003fa047227 */ /* 0x008fc600078e00ff */
[----:B------:R1:W-:Y:S01]  /*7120*/  STL [R1+0xc4], R9 ;  /* 0x0000c40901007387 */ /* 0x0003e20000100800 */
[----:B------:R-:W-:Y:S01]  /*7130*/  IMAD.MOV R6, RZ, RZ, -R6 ;  /* 0x000000ffff067224 */ /* 0x000fe200078e0a06 */
[----:B------:R-:W-:Y:S01]  /*7140*/  IADD3 R4, -R4, RZ, RZ ;  /* 0x000000ff04047210 */ /* 0x000fe20007ffe1ff */
[C---:B------:R-:W-:Y:S01]  /*7150*/  IMAD R7, R249.reuse, R8, R7 ;  /* 0x00000008f9077224 */ /* 0x040fe200078e0207 */
[C---:B------:R-:W-:Y:S01]  /*7160*/  IADD3 R8, R230.reuse, 0xdd, RZ ;  /* 0x000000dde6087810 */ /* 0x040fe20007ffe0ff */
[C---:B------:R-:W-:Y:S02]  /*7170*/  IMAD R5, R249.reuse, R6, R5 ;  /* 0x00000006f9057224 */ /* 0x040fe400078e0205 */
[----:B------:R-:W-:Y:S01]  /*7180*/  IMAD.MOV R2, RZ, RZ, -R2 ;  /* 0x000000ffff027224 */ /* 0x000fe200078e0a02 */
[----:B------:R2:W-:Y:S01]  /*7190*/  STL [R1+0xc0], R7 ;  /* 0x0000c00701007387 */ /* 0x0005e20000100800 */
[C---:B------:R-:W-:Y:S01]  /*71a0*/  IMAD R242, R249.reuse, R4, R3 ;  /* 0x00000004f9f27224 */ /* 0x040fe200078e0203 */
[----:B-1----:R-:W-:Y:S01]  /*71b0*/  IADD3 R9, R230, 0xd9, RZ ;  /* 0x000000d9e6097810 */ /* 0x002fe20007ffe0ff */
[----:B------:R-:W-:Y:S01]  /*71c0*/  IMAD R237, R249, R2, R0 ;  /* 0x00000002f9ed7224 */ /* 0x000fe200078e0200 */
[----:B------:R1:W-:Y:S01]  /*71d0*/  STL [R1+0xbc], R5 ;  /* 0x0000bc0501007387 */ /* 0x0003e20000100800 */
[----:B------:R-:W-:-:S02]  /*71e0*/  IABS R3, R10 ;  /* 0x0000000a00037213 */ /* 0x000fc40000000000 */
[----:B------:R-:W-:Y:S01]  /*71f0*/  IABS R0, R8 ;  /* 0x0000000800007213 */ /* 0x000fe20000000000 */
[----:B------:R3:W-:Y:S01]  /*7200*/  STL [R1+0x4ae4], R9 ;  /* 0x004ae40901007387 */ /* 0x0007e20000100800 */
[----:B--2---:R-:W-:Y:S01]  /*7210*/  IADD3 R7, R230, 0xda, RZ ;  /* 0x000000dae6077810 */ /* 0x004fe20007ffe0ff */
[----:B------:R-:W-:Y:S01]  /*7220*/  IMAD.HI.U32 R4, R250, R3, RZ ;  /* 0x00000003fa047227 */ /* 0x000fe200078e00ff */
[----:B-1----:R-:W-:-:S03]  /*7230*/  IABS R5, R11 ;  /* 0x0000000b00057213 */ /* 0x002fc60000000000 */
[----:B------:R1:W-:Y:S01]  /*7240*/  STL [R1+0x4ae0], R7 ;  /* 0x004ae00701007387 */ /* 0x0003e20000100800 */
[C---:B------:R-:W-:Y:S01]  /*7250*/  IMAD.HI.U32 R2, R250.reuse, R0, RZ ;  /* 0x00000000fa027227 */ /* 0x040fe200078e00ff */
[----:B---3--:R-:W-:Y:S02]  /*7260*/  IABS R9, R9 ;  /* 0x0000000900097213 */ /* 0x008fe40000000000 */
[----:B------:R-:W-:Y:S01]  /*7270*/  STL [R1+0x4ae8], R11 ;  /* 0x004ae80b01007387 */ /* 0x000fe20000100800 */
[----:B------:R-:W-:-:S03]  /*7280*/  IMAD.HI.U32 R6, R250, R5, RZ ;  /* 0x00000005fa067227 */ /* 0x000fc600078e00ff */
[----:B------:R2:W-:Y:S01]  /*7290*/  STL [R1+0x4af8], R10 ;  /* 0x004af80a01007387 */ /* 0x0005e20000100800 */
[----:B------:R-:W-:Y:S01]  /*72a0*/  IMAD.MOV R4, RZ, RZ, -R4 ;  /* 0x000000ffff047224 */ /* 0x000fe200078e0a04 */
[----:B-1----:R-:W-:Y:S01]  /*72b0*/  IABS R7, R7 ;  /* 0x0000000700077213 */ /* 0x002fe20000000000 */
[----:B------:R-:W-:Y:S01]  /*72c0*/  IMAD.MOV R2, RZ, RZ, -R2 ;  /* 0x000000ffff027224 */ /* 0x000fe200078e0a02 */
[----:B------:R1:W-:Y:S01]  /*72d0*/  STL [R1+0x4afc], R8 ;  /* 0x004afc0801007387 */ /* 0x0003e20000100800 */
[----:B------:R-:W-:Y:S02]  /*72e0*/  IMAD.MOV R6, RZ, RZ, -R6 ;  /* 0x000000ffff067224 */ /* 0x000fe400078e0a06 */
[C---:B------:R-:W-:Y:S01]  /*72f0*/  IMAD R3, R249.reuse, R4, R3 ;  /* 0x00000004f9037224 */ /* 0x040fe200078e0203 */
[----:B------:R-:W-:Y:S01]  /*7300*/  IADD3 R4, R230, 0xe2, RZ ;  /* 0x000000e2e6047810 */ /* 0x000fe20007ffe0ff */
[----:B------:R-:W-:Y:S02]  /*7310*/  IMAD R0, R249, R2, R0 ;  /* 0x00000002f9007224 */ /* 0x000fe400078e0200 */
[C---:B--2---:R-:W-:Y:S01]  /*7320*/  IMAD.HI.U32 R10, R250.reuse, R9, RZ ;  /* 0x00000009fa0a7227 */ /* 0x044fe200078e00ff */
[----:B------:R2:W-:Y:S03]  /*7330*/  STL [R1+0xa4], R3 ;  /* 0x0000a40301007387 */ /* 0x0005e60000100800 */
[----:B-1----:R-:W-:Y:S01]  /*7340*/  IMAD.HI.U32 R8, R250, R7, RZ ;  /* 0x00000007fa087227 */ /* 0x002fe200078e00ff */
[----:B------:R1:W-:Y:S03]  /*7350*/  STL [R1+0xa0], R0 ;  /* 0x0000a00001007387 */ /* 0x0003e60000100800 */
[----:B------:R-:W-:-:S02]  /*7360*/  IMAD.MOV R8, RZ, RZ, -R8 ;  /* 0x000000ffff087224 */ /* 0x000fc400078e0a08 */
[----:B------:R-:W-:Y:S01]  /*7370*/  IMAD.MOV R10, RZ, RZ, -R10 ;  /* 0x000000ffff0a7224 */ /* 0x000fe200078e0a0a */
[C---:B--2---:R-:W-:Y:S01]  /*7380*/  IADD3 R3, R230.reuse, 0xe1, RZ ;  /* 0x000000e1e6037810 */ /* 0x044fe20007ffe0ff */
[C---:B------:R-:W-:Y:S01]  /*7390*/  IMAD R238, R249.reuse, R8, R7 ;  /* 0x00000008f9ee7224 */ /* 0x040fe200078e0207 */
[C---:B------:R-:W-:Y:S01]  /*73a0*/  IADD3 R7, R230.reuse, 0xde, RZ ;  /* 0x000000dee6077810 */ /* 0x040fe20007ffe0ff */
[C---:B------:R-:W-:Y:S01]  /*73b0*/  IMAD R245, R249.reuse, R6, R5 ;  /* 0x00000006f9f57224 */ /* 0x040fe200078e0205 */
[C---:B------:R-:W-:Y:S01]  /*73c0*/  IADD3 R6, R230.reuse, 0xdf, RZ ;  /* 0x000000dfe6067810 */ /* 0x040fe20007ffe0ff */
[----:B------:R-:W-:Y:S01]  /*73d0*/  IMAD R244, R249, R10, R9 ;  /* 0x0000000af9f47224 */ /* 0x000fe200078e0209 */
[----:B------:R-:W-:Y:S01]  /*73e0*/  IADD3 R5, R230, 0xe0, RZ ;  /* 0x000000e0e6057810 */ /* 0x000fe20007ffe0ff */
[----:B------:R2:W-:Y:S01]  /*73f0*/  STL [R1+0x4aec], R7 ;  /* 0x004aec0701007387 */ /* 0x0005e20000100800 */
[----:B------:R-:W-:Y:S02]  /*7400*/  IABS R9, R7 ;  /* 0x0000000700097213 */ /* 0x000fe40000000000 */
[----:B-1----:R-:W-:Y:S01]  /*7410*/  IABS R0, R4 ;  /* 0x0000000400007213 */ /* 0x002fe20000000000 */
[----:B------:R-:W-:Y:S02]  /*7420*/  STL [R1+0x4af4], R6 ;  /* 0x004af40601007387 */ /* 0x000fe40000100800 */
[----:B------:R-:W-:-:S02]  /*7430*/  IMAD.HI.U32 R10, R250, R9, RZ ;  /* 0x00000009fa0a7227 */ /* 0x000fc400078e00ff */
[----:B------:R1:W-:Y:S01]  /*7440*/  STL [R1+0x4b04], R5 ;  /* 0x004b040501007387 */ /* 0x0003e20000100800 */
[----:B--2---:R-:W-:Y:S01]  /*7450*/  IABS R7, R6 ;  /* 0x0000000600077213 */ /* 0x004fe20000000000 */
[C---:B------:R-:W-:Y:S02]  /*7460*/  IMAD.HI.U32 R2, R250.reuse, R0, RZ ;  /* 0x00000000fa027227 */ /* 0x040fe400078e00ff */
        /* <DEDUP_REMOVED lines=53> */
[----:B------:R-:W-:Y:S01]  /*77c0*/  IMAD.MOV R2, RZ, RZ, -R2 ;  /* 0x000000ffff027224 */ /* 0x000fe200078e0a02 */
[----:B------:R-:W-:-:S02]  /*77d0*/  IADD3 R6, R230, 0xec, RZ ;  /* 0x000000ece6067810 */ /* 0x000fc40007ffe0ff */
[----:B------:R3:W-:Y:S01]  /*77e0*/  STL [R1+0x80], R5 ;  /* 0x0000800501007387 */ /* 0x0007e20000100800 */
[----:B------:R-:W-:Y:S01]  /*77f0*/  IMAD R252, R249, R2, R0 ;  /* 0x00000002f9fc7224 */ /* 0x000fe200078e0200 */
[C---:B-1----:R-:W-:Y:S02]  /*7800*/  IADD3 R9, R230.reuse, 0xe8, RZ ;  /* 0x000000e8e6097810 */ /* 0x042fe40007ffe0ff */
[----:B------:R1:W-:Y:S01]  /*7810*/  STL [R1+0x7c], R3 ;  /* 0x00007c0301007387 */ /* 0x0003e20000100800 */
[----:B------:R-:W-:Y:S02]  /*7820*/  IABS R0, R6 ;  /* 0x0000000600007213 */ /* 0x000fe40000000000 */
[C---:B--2---:R-:W-:Y:S01]  /*7830*/  IADD3 R7, R230.reuse, 0xe9, RZ ;  /* 0x000000e9e6077810 */ /* 0x044fe20007ffe0ff */
[----:B------:R2:W-:Y:S01]  /*7840*/  STL [R1+0x4b1c], R9 ;  /* 0x004b1c0901007387 */ /* 0x0005e20000100800 */
[----:B---3--:R-:W-:Y:S01]  /*7850*/  IADD3 R5, R230, 0xea, RZ ;  /* 0x000000eae6057810 */ /* 0x008fe20007ffe0ff */
[----:B------:R-:W-:-:S02]  /*7860*/  IMAD.HI.U32 R2, R250, R0, RZ ;  /* 0x00000000fa027227 */ /* 0x000fc400078e00ff */
[----:B------:R3:W-:Y:S01]  /*7870*/  STL [R1+0x4b28], R7 ;  /* 0x004b280701007387 */ /* 0x0007e20000100800 */
[----:B-1----:R-:W-:Y:S01]  /*7880*/  IABS R3, R8 ;  /* 0x0000000800037213 */ /* 0x002fe20000000000 */
[----:B------:R-:W-:Y:S02]  /*7890*/  IMAD.MOV R2, RZ, RZ, -R2 ;  /* 0x000000ffff027224 */ /* 0x000fe400078e0a02 */
[----:B------:R1:W-:Y:S01]  /*78a0*/  STL [R1+0x4b24], R5 ;  /* 0x004b240501007387 */ /* 0x0003e20000100800 */
[----:B--2---:R-:W-:Y:S01]  /*78b0*/  IABS R9, R9 ;  /* 0x0000000900097213 */ /* 0x004fe20000000000 */
[----:B------:R-:W-:Y:S02]  /*78c0*/  IMAD.HI.U32 R4, R250, R3, RZ ;  /* 0x00000003fa047227 */ /* 0x000fe400078e00ff */
[----:B------:R2:W-:Y:S01]  /*78d0*/  STL [R1+0x4b2c], R8 ;  /* 0x004b2c0801007387 */ /* 0x0005e20000100800 */
[----:B---3--:R-:W-:Y:S01]  /*78e0*/  IABS R7, R7 ;  /* 0x0000000700077213 */ /* 0x008fe20000000000 */
[----:B------:R-:W-:-:S02]  /*78f0*/  IMAD.MOV R4, RZ, RZ, -R4 ;  /* 0x000000ffff047224 */ /* 0x000fc400078e0a04 */
[----:B------:R3:W-:Y:S01]  /*7900*/  STL [R1+0x4b40], R6 ;  /* 0x004b400601007387 */ /* 0x0007e20000100800 */
[----:B------:R-:W-:Y:S01]  /*7910*/  IMAD.HI.U32 R10, R250, R9, RZ ;  /* 0x00000009fa0a7227 */ /* 0x000fe200078e00ff */
[----:B-1----:R-:W-:-:S03]  /*7920*/  IABS R5, R5 ;  /* 0x0000000500057213 */ /* 0x002fc60000000000 */
[----:B------:R-:W-:Y:S01]  /*7930*/  IMAD R3, R249, R4, R3 ;  /* 0x00000004f9037224 */ /* 0x000fe200078e0203 */
[----:B------:R-:W-:Y:S01]  /*7940*/  IADD3 R4, R230, 0xf1, RZ ;  /* 0x000000f1e6047810 */ /* 0x000fe20007ffe0ff */
[----:B--2---:R-:W-:-:S03]  /*7950*/  IMAD.HI.U32 R8, R250, R7, RZ ;  /* 0x00000007fa087227 */ /* 0x004fc600078e00ff */
[----:B------:R1:W-:Y:S01]  /*7960*/  STL [R1+0x68], R3 ;  /* 0x0000680301007387 */ /* 0x0003e20000100800 */
[----:B---3--:R-:W-:-:S04]  /*7970*/  IMAD.HI.U32 R6, R250, R5, RZ ;  /* 0x00000005fa067227 */ /* 0x008fc800078e00ff */
[----:B------:R-:W-:Y:S02]  /*7980*/  IMAD.MOV R8, RZ, RZ, -R8 ;  /* 0x000000ffff087224 */ /* 0x000fe400078e0a08 */
[----:B------:R-:W-:Y:S02]  /*7990*/  IMAD.MOV R6, RZ, RZ, -R6 ;  /* 0x000000ffff067224 */ /* 0x000fe400078e0a06 */
[----:B------:R-:W-:Y:S01]  /*79a0*/  IMAD.MOV R10, RZ, RZ, -R10 ;  /* 0x000000ffff0a7224 */ /* 0x000fe200078e0a0a */
[C---:B-1----:R-:W-:Y:S01]  /*79b0*/  IADD3 R3, R230.reuse, 0xf0, RZ ;  /* 0x000000f0e6037810 */ /* 0x042fe20007ffe0ff */
[C---:B------:R-:W-:Y:S01]  /*79c0*/  IMAD R248, R249.reuse, R8, R7 ;  /* 0x00000008f9f87224 */ /* 0x040fe200078e0207 */
[C---:B------:R-:W-:Y:S01]  /*79d0*/  IADD3 R7, R230.reuse, 0xed, RZ ;  /* 0x000000ede6077810 */ /* 0x040fe20007ffe0ff */
[C---:B------:R-:W-:Y:S02]  /*79e0*/  IMAD R0, R249.reuse, R2, R0 ;  /* 0x00000002f9007224 */ /* 0x040fe400078e0200 */
[C---:B------:R-:W-:Y:S01]  /*79f0*/  IMAD R247, R249.reuse, R6, R5 ;  /* 0x00000006f9f77224 */ /* 0x040fe200078e0205 */
[C---:B------:R-:W-:Y:S01]  /*7a00*/  IADD3 R6, R230.reuse, 0xee, RZ ;  /* 0x000000eee6067810 */ /* 0x040fe20007ffe0ff */
[----:B------:R-:W-:Y:S01]  /*7a10*/  IMAD R251, R249, R10, R9 ;  /* 0x0000000af9fb7224 */ /* 0x000fe200078e0209 */
[----:B------:R-:W-:Y:S01]  /*7a20*/  IADD3 R5, R230, 0xef, RZ ;  /* 0x000000efe6057810 */ /* 0x000fe20007ffe0ff */
[----:B------:R1:W-:Y:S01]  /*7a30*/  STL [R1+0x64], R0 ;  /* 0x0000640001007387 */ /* 0x0003e20000100800 */
[----:B------:R-:W-:-:S03]  /*7a40*/  IABS R9, R7 ;  /* 0x0000000700097213 */ /* 0x000fc60000000000 */
[----:B------:R2:W-:Y:S02]  /*7a50*/  STL [R1+0x4b34], R7 ;  /* 0x004b340701007387 */ /* 0x0005e40000100800 */
[----:B------:R-:W-:Y:S02]  /*7a60*/  IMAD.HI.U32 R10, R250, R9, RZ ;  /* 0x00000009fa0a7227 */ /* 0x000fe400078e00ff */
[----:B------:R-:W-:Y:S01]  /*7a70*/  STL [R1+0x4b30], R6 ;  /* 0x004b300601007387 */ /* 0x000fe20000100800 */
[----:B-1----:R-:W-:-:S03]  /*7a80*/  IABS R0, R4 ;  /* 0x0000000400007213 */ /* 0x002fc60000000000 */
        /* <DEDUP_REMOVED lines=33> */
[----:B-1----:R-:W-:Y:S01]  /*7ca0*/  IABS R0, R5 ;  /* 0x0000000500007213 */ /* 0x002fe20000000000 */
[C---:B------:R-:W-:Y:S02]  /*7cb0*/  IMAD.HI.U32 R9, R250.reuse, R2, RZ ;  /* 0x00000002fa097227 */ /* 0x040fe400078e00ff */
[----:B------:R1:W-:Y:S01]  /*7cc0*/  STL [R1+0x4b54], R3 ;  /* 0x004b540301007387 */ /* 0x0003e20000100800 */
[----:B--2---:R-:W-:Y:S01]  /*7cd0*/  IABS R6, R6 ;  /* 0x0000000600067213 */ /* 0x004fe20000000000 */
[----:B------:R-:W-:-:S02]  /*7ce0*/  IMAD.HI.U32 R10, R250, R0, RZ ;  /* 0x00000000fa0a7227 */ /* 0x000fc400078e00ff */
[----:B------:R2:W-:Y:S01]  /*7cf0*/  STL [R1+0x4b5c], R7 ;  /* 0x004b5c0701007387 */ /* 0x0005e20000100800 */
[----:B---3--:R-:W-:Y:S01]  /*7d00*/  IABS R4, R4 ;  /* 0x0000000400047213 */ /* 0x008fe20000000000 */
[----:B------:R-:W-:Y:S02]  /*7d10*/  IMAD.MOV R9, RZ, RZ, -R9 ;  /* 0x000000ffff097224 */ /* 0x000fe400078e0a09 */
[----:B------:R3:W-:Y:S01]  /*7d20*/  STL [R1+0x4b58], R5 ;  /* 0x004b580501007387 */ /* 0x0007e20000100800 */
[----:B------:R-:W-:Y:S01]  /*7d30*/  IMAD.MOV R10, RZ, RZ, -R10 ;  /* 0x000000ffff0a7224 */ /* 0x000fe200078e0a0a */
[----:B-1----:R-:W-:-:S03]  /*7d40*/  IABS R3, R3 ;  /* 0x0000000300037213 */ /* 0x002fc60000000000 */
[----:B------:R-:W-:Y:S02]  /*7d50*/  IMAD R0, R249, R10, R0 ;  /* 0x0000000af9007224 */ /* 0x000fe400078e0200 */
[----:B--2---:R-:W-:-:S04]  /*7d60*/  IMAD.HI.U32 R7, R250, R6, RZ ;  /* 0x00000006fa077227 */ /* 0x004fc800078e00ff */
[----:B---3--:R-:W-:-:S04]  /*7d70*/  IMAD.HI.U32 R5, R250, R4, RZ ;  /* 0x00000004fa057227 */ /* 0x008fc800078e00ff */
[----:B------:R-:W-:-:S04]  /*7d80*/  IMAD.HI.U32 R8, R250, R3, RZ ;  /* 0x00000003fa087227 */ /* 0x000fc800078e00ff */
[----:B------:R-:W-:Y:S02]  /*7d90*/  IMAD.MOV R7, RZ, RZ, -R7 ;  /* 0x000000ffff077224 */ /* 0x000fe400078e0a07 */
[----:B------:R-:W-:Y:S02]  /*7da0*/  IMAD.MOV R5, RZ, RZ, -R5 ;  /* 0x000000ffff057224 */ /* 0x000fe400078e0a05 */
[----:B------:R-:W-:Y:S02]  /*7db0*/  IMAD.MOV R8, RZ, RZ, -R8 ;  /* 0x000000ffff087224 */ /* 0x000fe400078e0a08 */
[C---:B------:R-:W-:Y:S02]  /*7dc0*/  IMAD R6, R249.reuse, R7, R6 ;  /* 0x00000007f9067224 */ /* 0x040fe400078e0206 */
[C---:B------:R-:W-:Y:S02]  /*7dd0*/  IMAD R5, R249.reuse, R5, R4 ;  /* 0x00000005f9057224 */ /* 0x040fe400078e0204 */
        /* <DEDUP_REMOVED lines=10> */
[----:B---3--:R-:W-:-:S03]  /*7e80*/  IADD3 R4, R230, 0xfa, RZ ;  /* 0x000000fae6047810 */ /* 0x008fc60007ffe0ff */
[----:B------:R3:W-:Y:S01]  /*7e90*/  STL [R1+0x4b50], R2 ;  /* 0x004b500201007387 */ /* 0x0007e20000100800 */
[----:B-1----:R-:W-:-:S03]  /*7ea0*/  IADD3 R3, R230, 0xf9, RZ ;  /* 0x000000f9e6037810 */ /* 0x002fc60007ffe0ff */
[----:B------:R1:W-:Y:S01]  /*7eb0*/  STL [R1+0x4b60], R6 ;  /* 0x004b600601007387 */ /* 0x0003e20000100800 */
[----:B--2---:R-:W-:-:S03]  /*7ec0*/  IABS R0, R6 ;  /* 0x0000000600007213 */ /* 0x004fc60000000000 */
[----:B------:R2:W-:Y:S01]  /*7ed0*/  STL [R1+0x4b68], R3 ;  /* 0x004b680301007387 */ /* 0x0005e20000100800 */
[----:B---3--:R-:W-:Y:S01]  /*7ee0*/  IABS R2, R2 ;  /* 0x0000000200027213 */ /* 0x008fe20000000000 */
[C---:B------:R-:W-:Y:S02]  /*7ef0*/  IMAD.HI.U32 R7, R250.reuse, R0, RZ ;  /* 0x00000000fa077227 */ /* 0x040fe400078e00ff */
[----:B------:R3:W-:Y:S02]  /*7f00*/  STL [R1+0x4b64], R4 ;  /* 0x004b640401007387 */ /* 0x0007e40000100800 */
[----:B-1----:R-:W-:Y:S02]  /*7f10*/  IMAD.HI.U32 R6, R250, R2, RZ ;  /* 0x00000002fa067227 */ /* 0x002fe400078e00ff */
[----:B------:R1:W-:Y:S01]  /*7f20*/  STL [R1+0x4b70], R5 ;  /* 0x004b700501007387 */ /* 0x0003e20000100800 */
[----:B------:R-:W-:Y:S02]  /*7f30*/  IADD3 R7, -R7, RZ, RZ ;  /* 0x000000ff07077210 */ /* 0x000fe40007ffe1ff */
[----:B--2---:R-:W-:Y:S01]  /*7f40*/  IABS R3, R3 ;  /* 0x0000000300037213 */ /* 0x004fe20000000000 */
[----:B------:R-:W-:Y:S01]  /*7f50*/  IMAD.MOV R6, RZ, RZ, -R6 ;  /* 0x000000ffff067224 */ /* 0x000fe200078e0a06 */
[----:B---3--:R-:W-:-:S03]  /*7f60*/  IABS R4, R4 ;  /* 0x0000000400047213 */ /* 0x008fc60000000000 */
[----:B------:R-:W-:Y:S01]  /*7f70*/  IMAD.HI.U32 R8, R250, R3, RZ ;  /* 0x00000003fa087227 */ /* 0x000fe200078e00ff */
[----:B-1----:R-:W-:-:S03]  /*7f80*/  IABS R5, R5 ;  /* 0x0000000500057213 */ /* 0x002fc60000000000 */
[----:B------:R-:W-:-:S04]  /*7f90*/  IMAD.HI.U32 R9, R250, R4, RZ ;  /* 0x00000004fa097227 */ /* 0x000fc800078e00ff */
[----:B------:R-:W-:-:S04]  /*7fa0*/  IMAD.HI.U32 R10, R250, R5, RZ ;  /* 0x00000005fa0a7227 */ /* 0x000fc800078e00ff */
[C---:B------:R-:W-:Y:S02]  /*7fb0*/  IMAD R2, R249.reuse, R6, R2 ;  /* 0x00000006f9027224 */ /* 0x040fe400078e0202 */
[----:B------:R-:W-:Y:S02]  /*7fc0*/  IMAD.MOV R8, RZ, RZ, -R8 ;  /* 0x000000ffff087224 */ /* 0x000fe400078e0a08 */
[----:B------:R-:W-:Y:S01]  /*7fd0*/  IMAD.MOV R9, RZ, RZ, -R9 ;  /* 0x000000ffff097224 */ /* 0x000fe200078e0a09 */
[----:B------:R1:W-:Y:S01]  /*7fe0*/  STL [R1+0x38], R2 ;  /* 0x0000380201007387 */ /* 0x0003e20000100800 */
[----:B------:R-:W-:Y:S02]  /*7ff0*/  IMAD.MOV R10, RZ, RZ, -R10 ;  /* 0x000000ffff0a7224 */ /* 0x000fe400078e0a0a */
[C---:B------:R-:W-:Y:S02]  /*8000*/  IMAD R6, R249.reuse, R7, R0 ;  /* 0x00000007f9067224 */ /* 0x040fe400078e0200 */
[----:B------:R-:W-:-:S02]  /*8010*/  IMAD R0, R249, R8, R3 ;  /* 0x00000008f9007224 */ /* 0x000fc400078e0203 */
[C---:B------:R-:W-:Y:S01]  /*8020*/  IMAD R3, R249.reuse, R10, R5 ;  /* 0x0000000af9037224 */ /* 0x040fe200078e0205 */
[----:B------:R2:W-:Y:S01]  /*8030*/  STL [R1+0x34], R6 ;  /* 0x0000340601007387 */ /* 0x0005e20000100800 */
[----:B-1----:R-:W-:Y:S01]  /*8040*/  IMAD R2, R249, R9, R4 ;  /* 0x00000009f9027224 */ /* 0x002fe200078e0204 */
[C---:B------:R-:W-:Y:S02]  /*8050*/  IADD3 R4, R230.reuse, 0xff, RZ ;  /* 0x000000ffe6047810 */ /* 0x040fe40007ffe0ff */
[----:B------:R1:W-:Y:S04]  /*8060*/  STL [R1+0x30], R0 ;  /* 0x0000300001007387 */ /* 0x0003e80000100800 */
[----:B------:R3:W-:Y:S01]  /*8070*/  STL [R1+0x2c], R2 ;  /* 0x00002c0201007387 */ /* 0x0007e20000100800 */
[----:B--2---:R-:W-:-:S03]  /*8080*/  IADD3 R6, R230, 0x100, RZ ;  /* 0x00000100e6067810 */ /* 0x004fc60007ffe0ff */
[----:B------:R2:W-:Y:S01]  /*8090*/  STL [R1+0x28], R3 ;  /* 0x0000280301007387 */ /* 0x0005e20000100800 */
[C---:B-1----:R-:W-:Y:S02]  /*80a0*/  IADD3 R0, R230.reuse, 0xfc, RZ ;  /* 0x000000fce6007810 */ /* 0x042fe40007ffe0ff */
[----:B------:R-:W-:Y:S02]  /*80b0*/  IABS R5, R6 ;  /* 0x0000000600057213 */ /* 0x000fe40000000000 */
[----:B---3--:R-:W-:Y:S01]  /*80c0*/  IADD3 R2, R230, 0xfd, RZ ;  /* 0x000000fde6027810 */ /* 0x008fe20007ffe0ff */
[----:B------:R1:W-:Y:S02]  /*80d0*/  STL [R1+0x4b6c], R0 ;  /* 0x004b6c0001007387 */ /* 0x0003e40000100800 */
[----:B------:R-:W-:Y:S01]  /*80e0*/  IMAD.HI.U32 R10, R250, R5, RZ ;  /* 0x00000005fa0a7227 */ /* 0x000fe200078e00ff */
[----:B--2---:R-:W-:Y:S01]  /*80f0*/  IADD3 R3, R230, 0xfe, RZ ;  /* 0x000000fee6037810 */ /* 0x004fe20007ffe0ff */
[----:B------:R2:W-:Y:S02]  /*8100*/  STL [R1+0x4b78], R2 ;  /* 0x004b780201007387 */ /* 0x0005e40000100800 */
[----:B------:R-:W-:-:S02]  /*8110*/  IMAD.MOV R10, RZ, RZ, -R10 ;  /* 0x000000ffff0a7224 */ /* 0x000fc400078e0a0a */
[----:B------:R3:W-:Y:S01]  /*8120*/  STL [R1+0x4b74], R3 ;  /* 0x004b740301007387 */ /* 0x0007e20000100800 */
[----:B-1----:R-:W-:-:S03]  /*8130*/  IABS R0, R0 ;  /* 0x0000000000007213 */ /* 0x002fc60000000000 */
[----:B------:R1:W-:Y:S01]  /*8140*/  STL [R1+0x4b7c], R4 ;  /* 0x004b7c0401007387 */ /* 0x0003e20000100800 */
[----:B--2---:R-:W-:-:S03]  /*8150*/  IABS R2, R2 ;  /* 0x0000000200027213 */ /* 0x004fc60000000000 */
[----:B------:R2:W-:Y:S01]  /*8160*/  STL [R1+0x4b90], R6 ;  /* 0x004b900601007387 */ /* 0x0005e20000100800 */
[----:B---3--:R-:W-:Y:S01]  /*8170*/  IABS R3, R3 ;  /* 0x0000000300037213 */ /* 0x008fe20000000000 */
[----:B------:R-:W-:Y:S01]  /*8180*/  IMAD.HI.U32 R7, R250, R2, RZ ;  /* 0x00000002fa077227 */ /* 0x000fe200078e00ff */
[----:B-1----:R-:W-:-:S03]  /*8190*/  IABS R4, R4 ;  /* 0x0000000400047213 */ /* 0x002fc60000000000 */
[----:B------:R-:W-:-:S04]  /*81a0*/  IMAD.HI.U32 R8, R250, R3, RZ ;  /* 0x00000003fa087227 */ /* 0x000fc800078e00ff */
[----:B--2---:R-:W-:-:S04]  /*81b0*/  IMAD.HI.U32 R6, R250, R0, RZ ;  /* 0x00000000fa067227 */ /* 0x004fc800078e00ff */
[----:B------:R-:W-:-:S04]  /*81c0*/  IMAD.HI.U32 R9, R250, R4, RZ ;  /* 0x00000004fa097227 */ /* 0x000fc800078e00ff */
[----:B------:R-:W-:Y:S02]  /*81d0*/  IMAD.MOV R6, RZ, RZ, -R6 ;  /* 0x000000ffff067224 */ /* 0x000fe400078e0a06 */
[----:B------:R-:W-:Y:S02]  /*81e0*/  IMAD.MOV R7, RZ, RZ, -R7 ;  /* 0x000000ffff077224 */ /* 0x000fe400078e0a07 */
[----:B------:R-:W-:Y:S02]  /*81f0*/  IMAD.MOV R8, RZ, RZ, -R8 ;  /* 0x000000ffff087224 */ /* 0x000fe400078e0a08 */
[----:B------:R-:W-:Y:S02]  /*8200*/  IMAD.MOV R9, RZ, RZ, -R9 ;  /* 0x000000ffff097224 */ /* 0x000fe400078e0a09 */
[C---:B------:R-:W-:Y:S02]  /*8210*/  IMAD R11, R249.reuse, R6, R0 ;  /* 0x00000006f90b7224 */ /* 0x040fe400078e0200 */
[----:B------:R-:W-:-:S02]  /*8220*/  IMAD R6, R249, R7, R2 ;  /* 0x00000007f9067224 */ /* 0x000fc400078e0202 */
[C---:B------:R-:W-:Y:S01]  /*8230*/  IMAD R0, R249.reuse, R8, R3 ;  /* 0x00000008f9007224 */ /* 0x040fe200078e0203 */
[----:B------:R1:W-:Y:S01]  /*8240*/  STL [R1+0x24], R11 ;  /* 0x0000240b01007387 */ /* 0x0003e20000100800 */
[C---:B------:R-:W-:Y:S01]  /*8250*/  IMAD R2, R249.reuse, R9, R4 ;  /* 0x00000009f9027224 */ /* 0x040fe200078e0204 */
[C---:B------:R-:W-:Y:S01]  /*8260*/  IADD3 R4, R230.reuse, 0x104, RZ ;  /* 0x00000104e6047810 */ /* 0x040fe20007ffe0ff */
[----:B------:R-:W-:Y:S01]  /*8270*/  IMAD R3, R249, R10, R5 ;  /* 0x0000000af9037224 */ /* 0x000fe200078e0205 */
[----:B------:R2:W-:Y:S04]  /*8280*/  STL [R1+0x20], R6 ;  /* 0x0000200601007387 */ /* 0x0005e80000100800 */
[----:B------:R3:W-:Y:S01]  /*8290*/  STL [R1+0x1c], R0 ;  /* 0x00001c0001007387 */ /* 0x0007e20000100800 */
[----:B-1----:R-:W-:-:S03]  /*82a0*/  IADD3 R11, R230, 0x10e, RZ ;  /* 0x0000010ee60b7810 */ /* 0x002fc60007ffe0ff */
[----:B------:R1:W-:Y:S01]  /*82b0*/  STL [R1+0x18], R2 ;  /* 0x0000180201007387 */ /* 0x0003e20000100800 */
[----:B--2---:R-:W-:-:S03]  /*82c0*/  IADD3 R6, R230, 0x105, RZ ;  /* 0x00000105e6067810 */ /* 0x004fc60007ffe0ff */
[----:B------:R2:W-:Y:S01]  /*82d0*/  STL [R1+0x14], R3 ;  /* 0x0000140301007387 */ /* 0x0005e20000100800 */
[C---:B---3--:R-:W-:Y:S02]  /*82e0*/  IADD3 R0, R230.reuse, 0x101, RZ ;  /* 0x00000101e6007810 */ /* 0x048fe40007ffe0ff */
[----:B------:R-:W-:Y:S02]  /*82f0*/  IABS R5, R6 ;  /* 0x0000000600057213 */ /* 0x000fe40000000000 */
[----:B-1----:R-:W-:Y:S01]  /*8300*/  IADD3 R2, R230, 0x102, RZ ;  /* 0x00000102e6027810 */ /* 0x002fe20007ffe0ff */
        /* <DEDUP_REMOVED lines=14> */
[----:B--2---:R-:W-:Y:S01]  /*83f0*/  IMAD.HI.U32 R6, R250, R0, RZ ;  /* 0x00000000fa067227 */ /* 0x004fe200078e00ff */
[----:B------:R-:W-:-:S03]  /*8400*/  IADD3 R8, -R8, RZ, RZ ;  /* 0x000000ff08087210 */ /* 0x000fc60007ffe1ff */
[----:B------:R-:W-:Y:S02]  /*8410*/  IMAD.MOV R6, RZ, RZ, -R6 ;  /* 0x000000ffff067224 */ /* 0x000fe400078e0a06 */
[----:B------:R-:W-:-:S04]  /*8420*/  IMAD.HI.U32 R9, R250, R4, RZ ;  /* 0x00000004fa097227 */ /* 0x000fc800078e00ff */
[----:B------:R-:W-:Y:S02]  /*8430*/  IMAD.MOV R7, RZ, RZ, -R7 ;  /* 0x000000ffff077224 */ /* 0x000fe400078e0a07 */
[C---:B------:R-:W-:Y:S02]  /*8440*/  IMAD R6, R249.reuse, R6, R0 ;  /* 0x00000006f9067224 */ /* 0x040fe400078e0200 */
[----:B------:R-:W-:Y:S02]  /*8450*/  IMAD.MOV R9, RZ, RZ, -R9 ;  /* 0x000000ffff097224 */ /* 0x000fe400078e0a09 */
[C---:B------:R-:W-:Y:S01]  /*8460*/  IMAD R2, R249.reuse, R7, R2 ;  /* 0x00000007f9027224 */ /* 0x040fe200078e0202 */
[----:B------:R1:W-:Y:S01]  /*8470*/  STL [R1+0x10], R6 ;  /* 0x0000100601007387 */ /* 0x0003e20000100800 */
[C---:B------:R-:W-:Y:S02]  /*8480*/  IMAD R0, R249.reuse, R8, R3 ;  /* 0x00000008f9007224 */ /* 0x040fe400078e0203 */
        /* <DEDUP_REMOVED lines=9> */
[----:B------:R2:W-:Y:S01]  /*8520*/  STL [R1], R2 ;  /* 0x0000000201007387 */ /* 0x0005e20000100800 */
[----:B------:R-:W-:Y:S01]  /*8530*/  IMAD.HI.U32 R10, R250, R5, RZ ;  /* 0x00000005fa0a7227 */ /* 0x000fe200078e00ff */
[----:B-1----:R-:W-:Y:S02]  /*8540*/  IADD3 R3, R230, 0x107, RZ ;  /* 0x00000107e6037810 */ /* 0x002fe40007ffe0ff */
[----:B------:R1:W-:Y:S01]  /*8550*/  STL [R1+0x4b8c], R0 ;  /* 0x004b8c0001007387 */ /* 0x0003e20000100800 */
[----:B------:R-:W-:-:S03]  /*8560*/  IMAD.MOV R10, RZ, RZ, -R10 ;  /* 0x000000ffff0a7224 */ /* 0x000fc600078e0a0a */
[----:B------:R3:W-:Y:S01]  /*8570*/  STL [R1+0x4b94], R3 ;  /* 0x004b940301007387 */ /* 0x0007e20000100800 */
[----:B------:R-:W-:Y:S01]  /*8580*/  IMAD R5, R249, R10, R5 ;  /* 0x0000000af9057224 */ /* 0x000fe200078e0205 */
[----:B--2---:R-:W-:Y:S02]  /*8590*/  IADD3 R2, R230, 0x1ff, RZ ;  /* 0x000001ffe6027810 */ /* 0x004fe40007ffe0ff */
[----:B------:R2:W-:Y:S01]  /*85a0*/  STL [R1+0x4ba8], R4 ;  /* 0x004ba80401007387 */ /* 0x0005e20000100800 */
[----:B------:R-:W-:Y:S02]  /*85b0*/  IABS R10, R11 ;  /* 0x0000000b000a7213 */ /* 0x000fe40000000000 */
[----:B-1----:R-:W-:Y:S01]  /*85c0*/  IABS R0, R0 ;  /* 0x0000000000007213 */ /* 0x002fe20000000000 */
[----:B------:R1:W-:Y:S01]  /*85d0*/  STL [R1+0x4f7c], R2 ;  /* 0x004f7c0201007387 */ /* 0x0003e20000100800 */
[----:B---3--:R-:W-:-:S03]  /*85e0*/  IABS R3, R3 ;  /* 0x0000000300037213 */ /* 0x008fc60000000000 */
[----:B------:R3:W-:Y:S01]  /*85f0*/  STL [R1+0x4bac], R6 ;  /* 0x004bac0601007387 */ /* 0x0007e20000100800 */
[----:B--2---:R-:W-:Y:S01]  /*8600*/  IABS R4, R4 ;  /* 0x0000000400047213 */ /* 0x004fe20000000000 */
[C---:B------:R-:W-:Y:S02]  /*8610*/  IMAD.HI.U32 R8, R250.reuse, R3, RZ ;  /* 0x00000003fa087227 */ /* 0x040fe400078e00ff */
[----:B------:R2:W-:Y:S01]  /*8620*/  STL [R1+0x4b98], R15 ;  /* 0x004b980f01007387 */ /* 0x0005e20000100800 */
[----:B-1----:R-:W-:Y:S01]  /*8630*/  IABS R2, R2 ;  /* 0x0000000200027213 */ /* 0x002fe20000000000 */
[C---:B------:R-:W-:Y:S02]  /*8640*/  IMAD.HI.U32 R9, R250.reuse, R4, RZ ;  /* 0x00000004fa097227 */ /* 0x040fe400078e00ff */
[----:B------:R-:W-:Y:S02]  /*8650*/  STL [R1+0x4ba4], R14 ;  /* 0x004ba40e01007387 */ /* 0x000fe40000100800 */
[----:B---3--:R-:W-:-:S02]  /*8660*/  IMAD.HI.U32 R6, R250, R0, RZ ;  /* 0x00000000fa067227 */ /* 0x008fc400078e00ff */
[----:B------:R-:W-:Y:S02]  /*8670*/  STL [R1+0x4bb4], R13 ;  /* 0x004bb40d01007387 */ /* 0x000fe40000100800 */
[C---:B------:R-:W-:Y:S02]  /*8680*/  IMAD.HI.U32 R7, R250.reuse, R2, RZ ;  /* 0x00000002fa077227 */ /* 0x040fe400078e00ff */
[----:B------:R-:W-:Y:S02]  /*8690*/  STL [R1+0x4bbc], R12 ;  /* 0x004bbc0c01007387 */ /* 0x000fe40000100800 */
[----:B------:R-:W-:Y:S02]  /*86a0*/  IMAD.MOV R6, RZ, RZ, -R6 ;  /* 0x000000ffff067224 */ /* 0x000fe400078e0a06 */
[----:B------:R1:W-:Y:S01]  /*86b0*/  STL [R1+0x4bb8], R11 ;  /* 0x004bb80b01007387 */ /* 0x0003e20000100800 */
[----:B------:R-:W-:Y:S02]  /*86c0*/  IMAD.MOV R7, RZ, RZ, -R7 ;  /* 0x000000ffff077224 */ /* 0x000fe400078e0a07 */
[----:B------:R-:W-:Y:S01]  /*86d0*/  IMAD.MOV R9, RZ, RZ, -R9 ;  /* 0x000000ffff097224 */ /* 0x000fe200078e0a09 */
[----:B------:R3:W-:Y:S01]  /*86e0*/  STL [R1+0x4bb0], R20 ;  /* 0x004bb01401007387 */ /* 0x0007e20000100800 */
[C---:B------:R-:W-:Y:S01]  /*86f0*/  IMAD R0, R249.reuse, R6, R0 ;  /* 0x00000006f9007224 */ /* 0x040fe200078e0200 */
[----:B------:R-:W-:Y:S01]  /*8700*/  IABS R6, R15 ;  /* 0x0000000f00067213 */ /* 0x000fe20000000000 */
[----:B------:R-:W-:Y:S01]  /*8710*/  IMAD.MOV R8, RZ, RZ, -R8 ;  /* 0x000000ffff087224 */ /* 0x000fe200078e0a08 */
[----:B------:R-:W-:Y:S01]  /*8720*/  STL [R1+0x4bc0], R19 ;  /* 0x004bc01301007387 */ /* 0x000fe20000100800 */
[C---:B------:R-:W-:Y:S01]  /*8730*/  IMAD R2, R249.reuse, R7, R2 ;  /* 0x00000007f9027224 */ /* 0x040fe200078e0202 */
[----:B------:R-:W-:Y:S01]  /*8740*/  IABS R7, R14 ;  /* 0x0000000e00077213 */ /* 0x000fe20000000000 */
[C---:B--2---:R-:W-:Y:S01]  /*8750*/  IMAD.HI.U32 R15, R250.reuse, R10, RZ ;  /* 0x0000000afa0f7227 */ /* 0x044fe200078e00ff */
[----:B------:R-:W-:Y:S03]  /*8760*/  STL [R1+0x4bc8], R18 ;  /* 0x004bc81201007387 */ /* 0x000fe60000100800 */
[C---:B------:R-:W-:Y:S01]  /*8770*/  IMAD R4, R249.reuse, R9, R4 ;  /* 0x00000009f9047224 */ /* 0x040fe200078e0204 */
[----:B------:R-:W-:Y:S01]  /*8780*/  IABS R9, R12 ;  /* 0x0000000c00097213 */ /* 0x000fe20000000000 */
[----:B------:R-:W-:Y:S01]  /*8790*/  IMAD R3, R249, R8, R3 ;  /* 0x00000008f9037224 */ /* 0x000fe200078e0203 */
[----:B------:R-:W-:Y:S01]  /*87a0*/  IABS R8, R13 ;  /* 0x0000000d00087213 */ /* 0x000fe20000000000 */
[C---:B-1----:R-:W-:Y:S01]  /*87b0*/  IMAD.HI.U32 R11, R250.reuse, R6, RZ ;  /* 0x00000006fa0b7227 */ /* 0x042fe200078e00ff */
[----:B------:R-:W-:Y:S03]  /*87c0*/  STL [R1+0x4bc4], R17 ;  /* 0x004bc41101007387 */ /* 0x000fe60000100800 */
[----:B------:R-:W-:Y:S01]  /*87d0*/  IMAD.MOV R15, RZ, RZ, -R15 ;  /* 0x000000ffff0f7224 */ /* 0x000fe200078e0a0f */
[----:B------:R1:W-:Y:S01]  /*87e0*/  STL [R1+0x4bd0], R16 ;  /* 0x004bd01001007387 */ /* 0x0003e20000100800 */
[----:B------:R-:W-:-:S03]  /*87f0*/  IMAD.HI.U32 R12, R250, R7, RZ ;  /* 0x00000007fa0c7227 */ /* 0x000fc600078e00ff */
[----:B------:R2:W-:Y:S01]  /*8800*/  STL [R1+0x4bcc], R25 ;  /* 0x004bcc1901007387 */ /* 0x0005e20000100800 */
[----:B------:R-:W-:-:S03]  /*8810*/  IMAD.HI.U32 R14, R250, R9, RZ ;  /* 0x00000009fa0e7227 */ /* 0x000fc600078e00ff */
[----:B------:R-:W-:Y:S01]  /*8820*/  STL [R1+0x4bd8], R24 ;  /* 0x004bd81801007387 */ /* 0x000fe20000100800 */
[----:B------:R-:W-:Y:S01]  /*8830*/  IMAD.MOV R11, RZ, RZ, -R11 ;  /* 0x000000ffff0b7224 */ /* 0x000fe200078e0a0b */
[----:B------:R-:W-:Y:S01]  /*8840*/  IADD3 R14, -R14, RZ, RZ ;  /* 0x000000ff0e0e7210 */ /* 0x000fe20007ffe1ff */
[C---:B------:R-:W-:Y:S01]  /*8850*/  IMAD R10, R249.reuse, R15, R10 ;  /* 0x0000000ff90a7224 */ /* 0x040fe200078e020a */
[----:B------:R-:W-:Y:S01]  /*8860*/  IABS R15, R16 ;  /* 0x00000010000f7213 */ /* 0x000fe20000000000 */
[C---:B------:R-:W-:Y:S01]  /*8870*/  IMAD.HI.U32 R13, R250.reuse, R8, RZ ;  /* 0x00000008fa0d7227 */ /* 0x040fe200078e00ff */
[----:B------:R-:W-:Y:S03]  /*8880*/  STL [R1+0x4bd4], R23 ;  /* 0x004bd41701007387 */ /* 0x000fe60000100800 */
[----:B------:R-:W-:Y:S01]  /*8890*/  IMAD.MOV R12, RZ, RZ, -R12 ;  /* 0x000000ffff0c7224 */ /* 0x000fe200078e0a0c */
[----:B------:R-:W-:Y:S01]  /*88a0*/  STL [R1+0x4bdc], R22 ;  /* 0x004bdc1601007387 */ /* 0x000fe20000100800 */
[C---:B------:R-:W-:Y:S01]  /*88b0*/  IMAD R6, R249.reuse, R11, R6 ;  /* 0x0000000bf9067224 */ /* 0x040fe200078e0206 */
[----:B------:R-:W-:Y:S01]  /*88c0*/  IABS R11, R20 ;  /* 0x00000014000b7213 */ /* 0x000fe20000000000 */
[----:B------:R-:W-:Y:S01]  /*88d0*/  IMAD.MOV R13, RZ, RZ, -R13 ;  /* 0x000000ffff0d7224 */ /* 0x000fe200078e0a0d */
[----:B------:R4:W-:Y:S01]  /*88e0*/  STL [R1+0x4bf0], R21 ;  /* 0x004bf01501007387 */ /* 0x0009e20000100800 */
[C---:B------:R-:W-:Y:S01]  /*88f0*/  IMAD R7, R249.reuse, R12, R7 ;  /* 0x0000000cf9077224 */ /* 0x040fe200078e0207 */
[----:B------:R-:W-:Y:S01]  /*8900*/  IABS R12, R19 ;  /* 0x00000013000c7213 */ /* 0x000fe20000000000 */
[C---:B---3--:R-:W-:Y:S01]  /*8910*/  IMAD.HI.U32 R20, R250.reuse, R15, RZ ;  /* 0x0000000ffa147227 */ /* 0x048fe200078e00ff */
[----:B------:R3:W-:Y:S03]  /*8920*/  STL [R1+0x4be4], R30 ;  /* 0x004be41e01007387 */ /* 0x0007e60000100800 */
[C---:B------:R-:W-:Y:S01]  /*8930*/  IMAD R8, R249.reuse, R13, R8 ;  /* 0x0000000df9087224 */ /* 0x040fe200078e0208 */
[----:B------:R-:W-:Y:S01]  /*8940*/  IABS R13, R18 ;  /* 0x00000012000d7213 */ /* 0x000fe20000000000 */
[----:B------:R-:W-:Y:S01]  /*8950*/  IMAD R9, R249, R14, R9 ;  /* 0x0000000ef9097224 */ /* 0x000fe200078e0209 */
[----:B------:R-:W-:Y:S01]  /*8960*/  IABS R14, R17 ;  /* 0x00000011000e7213 */ /* 0x000fe20000000000 */
[C---:B-1----:R-:W-:Y:S01]  /*8970*/  IMAD.HI.U32 R16, R250.reuse, R11, RZ ;  /* 0x0000000bfa107227 */ /* 0x042fe200078e00ff */
[----:B------:R-:W-:Y:S03]  /*8980*/  STL [R1+0x4be0], R29 ;  /* 0x004be01d01007387 */ /* 0x000fe60000100800 */
[----:B------:R-:W-:Y:S01]  /*8990*/  IMAD.MOV R20, RZ, RZ, -R20 ;  /* 0x000000ffff147224 */ /* 0x000fe200078e0a14 */
[----:B------:R-:W-:Y:S01]  /*89a0*/  STL [R1+0x4be8], R28 ;  /* 0x004be81c01007387 */ /* 0x000fe20000100800 */
[----:B------:R-:W-:-:S03]  /*89b0*/  IMAD.HI.U32 R17, R250, R12, RZ ;  /* 0x0000000cfa117227 */ /* 0x000fc600078e00ff */
[----:B------:R-:W-:Y:S01]  /*89c0*/  STL [R1+0x4bf8], R27 ;  /* 0x004bf81b01007387 */ /* 0x000fe20000100800 */
[----:B------:R-:W-:Y:S02]  /*89d0*/  IMAD.MOV R16, RZ, RZ, -R16 ;  /* 0x000000ffff107224 */ /* 0x000fe400078e0a10 */
[C---:B------:R-:W-:Y:S01]  /*89e0*/  IMAD R15, R249.reuse, R20, R15 ;  /* 0x00000014f90f7224 */ /* 0x040fe200078e020f */
[----:B------:R-:W-:Y:S01]  /*89f0*/  IABS R20, R21 ;  /* 0x0000001500147213 */ /* 0x000fe20000000000 */
[C---:B------:R-:W-:Y:S01]  /*8a00*/  IMAD.HI.U32 R18, R250.reuse, R13, RZ ;  /* 0x0000000dfa127227 */ /* 0x040fe200078e00ff */
[----:B------:R1:W-:Y:S03]  /*8a10*/  STL [R1+0x4bfc], R26 ;  /* 0x004bfc1a01007387 */ /* 0x0003e60000100800 */
[----:B------:R-:W-:Y:S01]  /*8a20*/  IMAD.HI.U32 R19, R250, R14, RZ ;  /* 0x0000000efa137227 */ /* 0x000fe200078e00ff */
[----:B------:R1:W-:Y:S03]  /*8a30*/  STL [R1+0x4bec], R35 ;  /* 0x004bec2301007387 */ /* 0x0003e60000100800 */
[----:B------:R-:W-:Y:S01]  /*8a40*/  IMAD.MOV R17, RZ, RZ, -R17 ;  /* 0x000000ffff117224 */ /* 0x000fe200078e0a11 */
[----:B------:R-:W-:Y:S01]  /*8a50*/  STL [R1+0x4bf4], R34 ;  /* 0x004bf42201007387 */ /* 0x000fe20000100800 */
[----:B------:R-:W-:Y:S01]  /*8a60*/  IMAD R11, R249, R16, R11 ;  /* 0x00000010f90b7224 */ /* 0x000fe200078e020b */
[----:B------:R-:W-:Y:S01]  /*8a70*/  IABS R16, R25 ;  /* 0x0000001900107213 */ /* 0x000fe20000000000 */
[----:B------:R-:W-:Y:S01]  /*8a80*/  IMAD.MOV R18, RZ, RZ, -R18 ;  /* 0x000000ffff127224 */ /* 0x000fe200078e0a12 */
[----:B------:R-:W-:Y:S01]  /*8a90*/  STL [R1+0x4c04], R33 ;  /* 0x004c042101007387 */ /* 0x000fe20000100800 */
[----:B------:R-:W-:-:S02]  /*8aa0*/  IMAD.MOV R19, RZ, RZ, -R19 ;  /* 0x000000ffff137224 */ /* 0x000fc400078e0a13 */
        /* <DEDUP_REMOVED lines=8> */
[C---:B----4-:R-:W-:Y:S01]  /*8b30*/  IMAD.HI.U32 R21, R250.reuse, R16, RZ ;  /* 0x00000010fa157227 */ /* 0x050fe200078e00ff */
[----:B------:R-:W-:Y:S01]  /*8b40*/  IADD3 R25, -R25, RZ, RZ ;  /* 0x000000ff19197210 */ /* 0x000fe20007ffe1ff */
[----:B------:R2:W-:Y:S02]  /*8b50*/  STL [R1+0x4c08], R31 ;  /* 0x004c081f01007387 */ /* 0x0005e40000100800 */
[----:B------:R-:W-:-:S02]  /*8b60*/  IMAD.HI.U32 R22, R250, R17, RZ ;  /* 0x00000011fa167227 */ /* 0x000fc400078e00ff */
[----:B------:R4:W-:Y:S02]  /*8b70*/  STL [R1+0x4c00], R40 ;  /* 0x004c002801007387 */ /* 0x0009e40000100800 */
[----:B------:R-:W-:Y:S02]  /*8b80*/  IMAD.MOV R21, RZ, RZ, -R21 ;  /* 0x000000ffff157224 */ /* 0x000fe400078e0a15 */
[C---:B------:R-:W-:Y:S01]  /*8b90*/  IMAD.HI.U32 R23, R250.reuse, R18, RZ ;  /* 0x00000012fa177227 */ /* 0x040fe200078e00ff */
[----:B------:R-:W-:Y:S03]  /*8ba0*/  STL [R1+0x4c10], R39 ;  /* 0x004c102701007387 */ /* 0x000fe60000100800 */
[----:B------:R-:W-:Y:S01]  /*8bb0*/  IMAD.HI.U32 R24, R250, R19, RZ ;  /* 0x00000013fa187227 */ /* 0x000fe200078e00ff */
[----:B------:R-:W-:Y:S03]  /*8bc0*/  STL [R1+0x4c18], R38 ;  /* 0x004c182601007387 */ /* 0x000fe60000100800 */
[----:B------:R-:W-:Y:S01]  /*8bd0*/  IMAD.MOV R22, RZ, RZ, -R22 ;  /* 0x000000ffff167224 */ /* 0x000fe200078e0a16 */
[----:B------:R-:W-:Y:S01]  /*8be0*/  STL [R1+0x4c14], R37 ;  /* 0x004c142501007387 */ /* 0x000fe20000100800 */
[C---:B------:R-:W-:Y:S01]  /*8bf0*/  IMAD R20, R249.reuse, R25, R20 ;  /* 0x00000019f9147224 */ /* 0x040fe200078e0214 */
[----:B------:R-:W-:Y:S01]  /*8c00*/  IABS R25, R26 ;  /* 0x0000001a00197213 */ /* 0x000fe20000000000 */
[----:B------:R-:W-:Y:S01]  /*8c10*/  IMAD R16, R249, R21, R16 ;  /* 0x00000015f9107224 */ /* 0x000fe200078e0210 */
[----:B------:R-:W-:Y:S01]  /*8c20*/  IABS R21, R30 ;  /* 0x0000001e00157213 */ /* 0x000fe20000000000 */
[----:B------:R-:W-:Y:S01]  /*8c30*/  IMAD.MOV R23, RZ, RZ, -R23 ;  /* 0x000000ffff177224 */ /* 0x000fe200078e0a17 */
[----:B------:R1:W-:Y:S01]  /*8c40*/  STL [R1+0x4c20], R36 ;  /* 0x004c202401007387 */ /* 0x0003e20000100800 */
[----:B------:R-:W-:-:S02]  /*8c50*/  IMAD.MOV R24, RZ, RZ, -R24 ;  /* 0x000000ffff187224 */ /* 0x000fc400078e0a18 */
        /* <DEDUP_REMOVED lines=10> */
[----:B------:R-:W-:Y:S01]  /*8d00*/  IMAD.HI.U32 R27, R250, R22, RZ ;  /* 0x00000016fa1b7227 */ /* 0x000fe200078e00ff */
[----:B------:R-:W-:Y:S03]  /*8d10*/  STL [R1+0x4c24], R43 ;  /* 0x004c242b01007387 */ /* 0x000fe60000100800 */
[----:B------:R-:W-:Y:S01]  /*8d20*/  IMAD.MOV R30, RZ, RZ, -R30 ;  /* 0x000000ffff1e7224 */ /* 0x000fe200078e0a1e */
[----:B------:R-:W-:Y:S01]  /*8d30*/  STL [R1+0x4c2c], R42 ;  /* 0x004c2c2a01007387 */ /* 0x000fe20000100800 */
[----:B------:R-:W-:-:S02]  /*8d40*/  IMAD.MOV R26, RZ, RZ, -R26 ;  /* 0x000000ffff1a7224 */ /* 0x000fc400078e0a1a */
[C---:B------:R-:W-:Y:S01]  /*8d50*/  IMAD.HI.U32 R28, R250.reuse, R23, RZ ;  /* 0x00000017fa1c7227 */ /* 0x040fe200078e00ff */
[----:B------:R1:W-:Y:S03]  /*8d60*/  STL [R1+0x4c44], R41 ;  /* 0x004c442901007387 */ /* 0x0003e60000100800 */
[----:B------:R-:W-:Y:S01]  /*8d70*/  IMAD.HI.U32 R29, R250, R24, RZ ;  /* 0x00000018fa1d7227 */ /* 0x000fe200078e00ff */
[----:B------:R1:W-:Y:S03]  /*8d80*/  STL [R1+0x4c38], R50 ;  /* 0x004c383201007387 */ /* 0x0003e60000100800 */
[----:B------:R-:W-:Y:S01]  /*8d90*/  IMAD.MOV R27, RZ, RZ, -R27 ;  /* 0x000000ffff1b7224 */ /* 0x000fe200078e0a1b */
[----:B------:R-:W-:Y:S01]  /*8da0*/  STL [R1+0x4c30], R49 ;  /* 0x004c303101007387 */ /* 0x000fe20000100800 */
[C---:B------:R-:W-:Y:S01]  /*8db0*/  IMAD R25, R249.reuse, R30, R25 ;  /* 0x0000001ef9197224 */ /* 0x040fe200078e0219 */
[----:B------:R-:W-:Y:S01]  /*8dc0*/  IABS R30, R31 ;  /* 0x0000001f001e7213 */ /* 0x000fe20000000000 */
[----:B------:R-:W-:Y:S01]  /*8dd0*/  IMAD R21, R249, R26, R21 ;  /* 0x0000001af9157224 */ /* 0x000fe200078e0215 */
[----:B------:R-:W-:Y:S01]  /*8de0*/  IABS R26, R35 ;  /* 0x00000023001a7213 */ /* 0x000fe20000000000 */
[----:B------:R-:W-:Y:S01]  /*8df0*/  IMAD.MOV R28, RZ, RZ, -R28 ;  /* 0x000000ffff1c7224 */ /* 0x000fe200078e0a1c */
[----:B------:R-:W-:Y:S01]  /*8e00*/  STL [R1+0x4c3c], R48 ;  /* 0x004c3c3001007387 */ /* 0x000fe20000100800 */
[----:B------:R-:W-:-:S02]  /*8e10*/  IMAD.MOV R29, RZ, RZ, -R29 ;  /* 0x000000ffff1d7224 */ /* 0x000fc400078e0a1d */
[C---:B------:R-:W-:Y:S01]  /*8e20*/  IMAD R22, R249.reuse, R27, R22 ;  /* 0x0000001bf9167224 */ /* 0x040fe200078e0216 */
[----:B------:R-:W-:Y:S01]  /*8e30*/  IABS R27, R34 ;  /* 0x00000022001b7213 */ /* 0x000fe20000000000 */
[C---:B------:R-:W-:Y:S01]  /*8e40*/  IMAD.HI.U32 R35, R250.reuse, R30, RZ ;  /* 0x0000001efa237227 */ /* 0x040fe200078e00ff */
[----:B------:R-:W-:Y:S03]  /*8e50*/  STL [R1+0x4c4c], R47 ;  /* 0x004c4c2f01007387 */ /* 0x000fe60000100800 */
[C---:B------:R-:W-:Y:S01]  /*8e60*/  IMAD R23, R249.reuse, R28, R23 ;  /* 0x0000001cf9177224 */ /* 0x040fe200078e0217 */
[----:B------:R-:W-:Y:S01]  /*8e70*/  IABS R28, R33 ;  /* 0x00000021001c7213 */ /* 0x000fe20000000000 */
[----:B------:R-:W-:Y:S01]  /*8e80*/  IMAD R24, R249, R29, R24 ;  /* 0x0000001df9187224 */ /* 0x000fe200078e0218 */
[----:B------:R-:W-:Y:S01]  /*8e90*/  IABS R29, R32 ;  /* 0x00000020001d7213 */ /* 0x000fe20000000000 */
[C---:B--2---:R-:W-:Y:S01]  /*8ea0*/  IMAD.HI.U32 R31, R250.reuse, R26, RZ ;  /* 0x0000001afa1f7227 */ /* 0x044fe200078e00ff */
[----:B------:R2:W-:Y:S03]  /*8eb0*/  STL [R1+0x4c50], R46 ;  /* 0x004c502e01007387 */ /* 0x0005e60000100800 */
[----:B------:R-:W-:Y:S01]  /*8ec0*/  IMAD.HI.U32 R32, R250, R27, RZ ;  /* 0x0000001bfa207227 */ /* 0x000fe200078e00ff */
[----:B------:R1:W-:Y:S03]  /*8ed0*/  STL [R1+0x4c40], R55 ;  /* 0x004c403701007387 */ /* 0x0003e60000100800 */
[----:B------:R-:W-:Y:S01]  /*8ee0*/  IMAD.MOV R35, RZ, RZ, -R35 ;  /* 0x000000ffff237224 */ /* 0x000fe200078e0a23 */
[----:B------:R-:W-:Y:S01]  /*8ef0*/  STL [R1+0x4c48], R54 ;  /* 0x004c483601007387 */ /* 0x000fe20000100800 */
[----:B------:R-:W-:-:S02]  /*8f00*/  IMAD.MOV R31, RZ, RZ, -R31 ;  /* 0x000000ffff1f7224 */ /* 0x000fc400078e0a1f */
[C---:B------:R-:W-:Y:S01]  /*8f10*/  IMAD.HI.U32 R33, R250.reuse, R28, RZ ;  /* 0x0000001cfa217227 */ /* 0x040fe200078e00ff */
[----:B------:R-:W-:Y:S03]  /*8f20*/  STL [R1+0x4c58], R53 ;  /* 0x004c583501007387 */ /* 0x000fe60000100800 */
[----:B------:R-:W-:Y:S01]  /*8f30*/  IMAD.HI.U32 R34, R250, R29, RZ ;  /* 0x0000001dfa227227 */ /* 0x000fe200078e00ff */
[----:B------:R-:W-:Y:S03]  /*8f40*/  STL [R1+0x4c60], R52 ;  /* 0x004c603401007387 */ /* 0x000fe60000100800 */
[----:B------:R-:W-:Y:S01]  /*8f50*/  IMAD.MOV R32, RZ, RZ, -R32 ;  /* 0x000000ffff207224 */ /* 0x000fe200078e0a20 */
[----:B------:R1:W-:Y:S01]  /*8f60*/  STL [R1+0x4c5c], R51 ;  /* 0x004c5c3301007387 */ /* 0x0003e20000100800 */
        /* <DEDUP_REMOVED lines=9> */
[C---:B----4-:R-:W-:Y:S01]  /*9000*/  IMAD.HI.U32 R40, R250.reuse, R35, RZ ;  /* 0x00000023fa287227 */ /* 0x050fe200078e00ff */
[----:B------:R-:W-:Y:S03]  /*9010*/  STL [R1+0x4c64], R59 ;  /* 0x004c643b01007387 */ /* 0x000fe60000100800 */
[C---:B------:R-:W-:Y:S01]  /*9020*/  IMAD R28, R249.reuse, R33, R28 ;  /* 0x00000021f91c7224 */ /* 0x040fe200078e021c */
[----:B------:R-:W-:Y:S01]  /*9030*/  IABS R33, R38 ;  /* 0x0000002600217213 */ /* 0x000fe20000000000 */
[----:B------:R-:W-:Y:S01]  /*9040*/  IMAD R29, R249, R34, R29 ;  /* 0x00000022f91d7224 */ /* 0x000fe200078e021d */
[----:B------:R-:W-:Y:S01]  /*9050*/  IABS R34, R37 ;  /* 0x0000002500227213 */ /* 0x000fe20000000000 */
[C---:B------:R-:W-:Y:S01]  /*9060*/  IMAD.HI.U32 R36, R250.reuse, R31, RZ ;  /* 0x0000001ffa247227 */ /* 0x040fe200078e00ff */
[----:B------:R-:W-:Y:S03]  /*9070*/  STL [R1+0x4c6c], R58 ;  /* 0x004c6c3a01007387 */ /* 0x000fe60000100800 */
[----:B------:R-:W-:Y:S01]  /*9080*/  IMAD.HI.U32 R37, R250, R32, RZ ;  /* 0x00000020fa257227 */ /* 0x000fe200078e00ff */
[----:B------:R-:W-:Y:S01]  /*9090*/  IADD3 R36, -R36, RZ, RZ ;  /* 0x000000ff24247210 */ /* 0x000fe20007ffe1ff */
[----:B------:R-:W-:Y:S02]  /*90a0*/  STL [R1+0x4c68], R57 ;  /* 0x004c683901007387 */ /* 0x000fe40000100800 */
[----:B------:R-:W-:-:S02]  /*90b0*/  IMAD.MOV R40, RZ, RZ, -R40 ;  /* 0x000000ffff287224 */ /* 0x000fc400078e0a28 */
        /* <DEDUP_REMOVED lines=13> */
[C---:B------:R-:W-:Y:S01]  /*9190*/  IMAD R32, R249.reuse, R37, R32 ;  /* 0x00000025f9207224 */ /* 0x040fe200078e0220 */
[----:B------:R-:W-:Y:S01]  /*91a0*/  IABS R37, R44 ;  /* 0x0000002c00257213 */ /* 0x000fe20000000000 */
[C---:B---3--:R-:W-:Y:S01]  /*91b0*/  IMAD.HI.U32 R45, R250.reuse, R40, RZ ;  /* 0x00000028fa2d7227 */ /* 0x048fe200078e00ff */
[----:B------:R-:W-:Y:S03]  /*91c0*/  STL [R1+0x4c80], R62 ;  /* 0x004c803e01007387 */ /* 0x000fe60000100800 */
[C---:B------:R-:W-:Y:S01]  /*91d0*/  IMAD R33, R249.reuse, R38, R33 ;  /* 0x00000026f9217224 */ /* 0x040fe200078e0221 */
[----:B------:R-:W-:Y:S01]  /*91e0*/  IABS R38, R43 ;  /* 0x0000002b00267213 */ /* 0x000fe20000000000 */
[----:B------:R-:W-:Y:S01]  /*91f0*/  IMAD R34, R249, R39, R34 ;  /* 0x00000027f9227224 */ /* 0x000fe200078e0222 */
[----:B------:R-:W-:Y:S01]  /*9200*/  IABS R39, R42 ;  /* 0x0000002a00277213 */ /* 0x000fe20000000000 */
[C---:B-1----:R-:W-:Y:S01]  /*9210*/  IMAD.HI.U32 R41, R250.reuse, R36, RZ ;  /* 0x00000024fa297227 */ /* 0x042fe200078e00ff */
[----:B------:R1:W-:Y:S03]  /*9220*/  STL [R1+0x4c94], R61 ;  /* 0x004c943d01007387 */ /* 0x0003e60000100800 */
[C---:B------:R-:W-:Y:S01]  /*9230*/  IMAD.HI.U32 R42, R250.reuse, R37, RZ ;  /* 0x00000025fa2a7227 */ /* 0x040fe200078e00ff */
[----:B------:R3:W-:Y:S03]  /*9240*/  STL [R1+0x4c88], R70 ;  /* 0x004c884601007387 */ /* 0x0007e60000100800 */
[----:B------:R-:W-:Y:S01]  /*9250*/  IMAD.MOV R45, RZ, RZ, -R45 ;  /* 0x000000ffff2d7224 */ /* 0x000fe200078e0a2d */
[----:B------:R-:W-:Y:S01]  /*9260*/  STL [R1+0x4c84], R69 ;  /* 0x004c844501007387 */ /* 0x000fe20000100800 */
[----:B------:R-:W-:-:S03]  /*9270*/  IMAD.HI.U32 R43, R250, R38, RZ ;  /* 0x00000026fa2b7227 */ /* 0x000fc600078e00ff */
[----:B------:R-:W-:Y:S01]  /*9280*/  STL [R1+0x4c8c], R68 ;  /* 0x004c8c4401007387 */ /* 0x000fe20000100800 */
[----:B------:R-:W-:-:S03]  /*9290*/  IMAD.HI.U32 R44, R250, R39, RZ ;  /* 0x00000027fa2c7227 */ /* 0x000fc600078e00ff */
[----:B------:R-:W-:Y:S01]  /*92a0*/  STL [R1+0x4c9c], R67 ;  /* 0x004c9c4301007387 */ /* 0x000fe20000100800 */
[----:B------:R-:W-:Y:S02]  /*92b0*/  IMAD.MOV R41, RZ, RZ, -R41 ;  /* 0x000000ffff297224 */ /* 0x000fe400078e0a29 */
[----:B------:R-:W-:Y:S01]  /*92c0*/  IMAD.MOV R42, RZ, RZ, -R42 ;  /* 0x000000ffff2a7224 */ /* 0x000fe200078e0a2a */
[----:B------:R1:W-:Y:S01]  /*92d0*/  STL [R1+0x4ca0], R66 ;  /* 0x004ca04201007387 */ /* 0x0003e20000100800 */
[C---:B------:R-:W-:Y:S01]  /*92e0*/  IMAD R40, R249.reuse, R45, R40 ;  /* 0x0000002df9287224 */ /* 0x040fe200078e0228 */
[----:B------:R-:W-:Y:S01]  /*92f0*/  IABS R45, R46 ;  /* 0x0000002e002d7213 */ /* 0x000fe20000000000 */
[----:B------:R-:W-:Y:S01]  /*9300*/  IMAD.MOV R43, RZ, RZ, -R43 ;  /* 0x000000ffff2b7224 */ /* 0x000fe200078e0a2b */
[----:B------:R1:W-:Y:S01]  /*9310*/  STL [R1+0x4c90], R75 ;  /* 0x004c904b01007387 */ /* 0x0003e20000100800 */
[----:B------:R-:W-:Y:S02]  /*9320*/  IMAD.MOV R44, RZ, RZ, -R44 ;  /* 0x000000ffff2c7224 */ /* 0x000fe400078e0a2c */
[C---:B------:R-:W-:Y:S01]  /*9330*/  IMAD R36, R249.reuse, R41, R36 ;  /* 0x00000029f9247224 */ /* 0x040fe200078e0224 */
[----:B------:R-:W-:Y:S01]  /*9340*/  IABS R41, R50 ;  /* 0x0000003200297213 */ /* 0x000fe20000000000 */
        /* <DEDUP_REMOVED lines=9> */
[----:B------:R-:W-:Y:S03]  /*93e0*/  STL [R1+0x4ca8], R73 ;  /* 0x004ca84901007387 */ /* 0x000fe60000100800 */
[C---:B------:R-:W-:Y:S01]  /*93f0*/  IMAD.HI.U32 R47, R250.reuse, R42, RZ ;  /* 0x0000002afa2f7227 */ /* 0x040fe200078e00ff */
[----:B------:R-:W-:Y:S03]  /*9400*/  STL [R1+0x4cb0], R72 ;  /* 0x004cb04801007387 */ /* 0x000fe60000100800 */
[----:B------:R-:W-:Y:S01]  /*9410*/  IMAD.MOV R50, RZ, RZ, -R50 ;  /* 0x000000ffff327224 */ /* 0x000fe200078e0a32 */
[----:B------:R-:W-:Y:S01]  /*9420*/  IADD3 R47, -R47, RZ, RZ ;  /* 0x000000ff2f2f7210 */ /* 0x000fe20007ffe1ff */
        /* <DEDUP_REMOVED lines=21> */
[C---:B------:R-:W-:Y:S01]  /*9580*/  IMAD.HI.U32 R51, R250.reuse, R46, RZ ;  /* 0x0000002efa337227 */ /* 0x040fe200078e00ff */
[----:B------:R1:W-:Y:S03]  /*9590*/  STL [R1+0x4cc4], R76 ;  /* 0x004cc44c01007387 */ /* 0x0003e60000100800 */
[----:B------:R-:W-:Y:S01]  /*95a0*/  IMAD.MOV R55, RZ, RZ, -R55 ;  /* 0x000000ffff377224 */ /* 0x000fe200078e0a37 */
[----:B------:R1:W-:Y:S01]  /*95b0*/  STL [R1+0x4cc0], R85 ;  /* 0x004cc05501007387 */ /* 0x0003e20000100800 */
[----:B------:R-:W-:-:S03]  /*95c0*/  IMAD.HI.U32 R52, R250, R47, RZ ;  /* 0x0000002ffa347227 */ /* 0x000fc600078e00ff */
[----:B------:R-:W-:Y:S01]  /*95d0*/  STL [R1+0x4ccc], R84 ;  /* 0x004ccc5401007387 */ /* 0x000fe20000100800 */
[----:B------:R-:W-:-:S03]  /*95e0*/  IMAD.HI.U32 R53, R250, R48, RZ ;  /* 0x00000030fa357227 */ /* 0x000fc600078e00ff */
[----:B------:R-:W-:Y:S01]  /*95f0*/  STL [R1+0x4cc8], R83 ;  /* 0x004cc85301007387 */ /* 0x000fe20000100800 */
[----:B------:R-:W-:-:S03]  /*9600*/  IMAD.HI.U32 R54, R250, R49, RZ ;  /* 0x00000031fa367227 */ /* 0x000fc600078e00ff */
[----:B------:R-:W-:Y:S01]  /*9610*/  STL [R1+0x4cd0], R82 ;  /* 0x004cd05201007387 */ /* 0x000fe20000100800 */
[----:B------:R-:W-:Y:S02]  /*9620*/  IMAD.MOV R51, RZ, RZ, -R51 ;  /* 0x000000ffff337224 */ /* 0x000fe400078e0a33 */
[C---:B------:R-:W-:Y:S01]  /*9630*/  IMAD R50, R249.reuse, R55, R50 ;  /* 0x00000037f9327224 */ /* 0x040fe200078e0232 */
[----:B------:R-:W-:Y:S01]  /*9640*/  IABS R55, R56 ;  /* 0x0000003800377213 */ /* 0x000fe20000000000 */
[----:B------:R-:W-:Y:S01]  /*9650*/  IMAD.MOV R52, RZ, RZ, -R52 ;  /* 0x000000ffff347224 */ /* 0x000fe200078e0a34 */
[----:B------:R1:W-:Y:S01]  /*9660*/  STL [R1+0x4ce4], R81 ;  /* 0x004ce45101007387 */ /* 0x0003e20000100800 */
[----:B------:R-:W-:Y:S02]  /*9670*/  IMAD.MOV R53, RZ, RZ, -R53 ;  /* 0x000000ffff357224 */ /* 0x000fe400078e0a35 */
[----:B------:R-:W-:Y:S01]  /*9680*/  IMAD.MOV R54, RZ, RZ, -R54 ;  /* 0x000000ffff367224 */ /* 0x000fe200078e0a36 */
[----:B------:R1:W-:Y:S01]  /*9690*/  STL [R1+0x4cd8], R90 ;  /* 0x004cd85a01007387 */ /* 0x0003e20000100800 */
        /* <DEDUP_REMOVED lines=10> */
[C---:B----4-:R-:W-:Y:S01]  /*9740*/  IMAD.HI.U32 R56, R250.reuse, R51, RZ ;  /* 0x00000033fa387227 */ /* 0x050fe200078e00ff */
[----:B------:R-:W-:Y:S03]  /*9750*/  STL [R1+0x4cdc], R88 ;  /* 0x004cdc5801007387 */ /* 0x000fe60000100800 */
[----:B------:R-:W-:Y:S01]  /*9760*/  IMAD.MOV R60, RZ, RZ, -R60 ;  /* 0x000000ffff3c7224 */ /* 0x000fe200078e0a3c */
[----:B------:R-:W-:Y:S01]  /*9770*/  STL [R1+0x4cec], R87 ;  /* 0x004cec5701007387 */ /* 0x000fe20000100800 */
[----:B------:R-:W-:-:S03]  /*9780*/  IMAD.HI.U32 R57, R250, R52, RZ ;  /* 0x00000034fa397227 */ /* 0x000fc600078e00ff */
[----:B------:R4:W-:Y:S01]  /*9790*/  STL [R1+0x4cf0], R86 ;  /* 0x004cf05601007387 */ /* 0x0009e20000100800 */
[----:B------:R-:W-:-:S03]  /*97a0*/  IMAD.HI.U32 R58, R250, R53, RZ ;  /* 0x00000035fa3a7227 */ /* 0x000fc600078e00ff */
[----:B------:R1:W-:Y:S01]  /*97b0*/  STL [R1+0x4ce0], R95 ;  /* 0x004ce05f01007387 */ /* 0x0003e20000100800 */
[----:B------:R-:W-:Y:S01]  /*97c0*/  IMAD.HI.U32 R59, R250, R54, RZ ;  /* 0x00000036fa3b7227 */ /* 0x000fe200078e00ff */
[----:B------:R-:W-:Y:S02]  /*97d0*/  IADD3 R58, -R58, RZ, RZ ;  /* 0x000000ff3a3a7210 */ /* 0x000fe40007ffe1ff */
[----:B------:R-:W-:Y:S01]  /*97e0*/  STL [R1+0x4ce8], R94 ;  /* 0x004ce85e01007387 */ /* 0x000fe20000100800 */
[----:B------:R-:W-:Y:S02]  /*97f0*/  IMAD.MOV R56, RZ, RZ, -R56 ;  /* 0x000000ffff387224 */ /* 0x000fe400078e0a38 */
        /* <DEDUP_REMOVED lines=15> */
[C---:B-1----:R-:W-:Y:S01]  /*98f0*/  IMAD.HI.U32 R61, R250.reuse, R56, RZ ;  /* 0x00000038fa3d7227 */ /* 0x042fe200078e00ff */
[----:B------:R1:W-:Y:S03]  /*9900*/  STL [R1+0x4cfc], R91 ;  /* 0x004cfc5b01007387 */ /* 0x0003e60000100800 */
[----:B------:R-:W-:Y:S01]  /*9910*/  IMAD.MOV R65, RZ, RZ, -R65 ;  /* 0x000000ffff417224 */ /* 0x000fe200078e0a41 */
[----:B------:R1:W-:Y:S01]  /*9920*/  STL [R1+0x4cf4], R100 ;  /* 0x004cf46401007387 */ /* 0x0003e20000100800 */
[----:B------:R-:W-:-:S03]  /*9930*/  IMAD.HI.U32 R62, R250, R57, RZ ;  /* 0x00000039fa3e7227 */ /* 0x000fc600078e00ff */
[----:B------:R-:W-:Y:S01]  /*9940*/  STL [R1+0x4d04], R99 ;  /* 0x004d046301007387 */ /* 0x000fe20000100800 */
[----:B------:R-:W-:-:S03]  /*9950*/  IMAD.HI.U32 R64, R250, R59, RZ ;  /* 0x0000003bfa407227 */ /* 0x000fc600078e00ff */
[----:B------:R-:W-:Y:S01]  /*9960*/  STL [R1+0x4d0c], R98 ;  /* 0x004d0c6201007387 */ /* 0x000fe20000100800 */
[----:B------:R-:W-:Y:S02]  /*9970*/  IMAD.MOV R61, RZ, RZ, -R61 ;  /* 0x000000ffff3d7224 */ /* 0x000fe400078e0a3d */
[----:B------:R-:W-:Y:S01]  /*9980*/  IMAD R60, R249, R65, R60 ;  /* 0x00000041f93c7224 */ /* 0x000fe200078e023c */
[----:B------:R-:W-:Y:S01]  /*9990*/  IABS R65, R66 ;  /* 0x0000004200417213 */ /* 0x000fe20000000000 */
[----:B------:R-:W-:Y:S01]  /*99a0*/  IMAD.HI.U32 R63, R250, R58, RZ ;  /* 0x0000003afa3f7227 */ /* 0x000fe200078e00ff */
[----:B------:R-:W-:Y:S03]  /*99b0*/  STL [R1+0x4d08], R97 ;  /* 0x004d086101007387 */ /* 0x000fe60000100800 */
[----:B------:R-:W-:Y:S01]  /*99c0*/  IMAD.MOV R62, RZ, RZ, -R62 ;  /* 0x000000ffff3e7224 */ /* 0x000fe200078e0a3e */
[----:B------:R1:W-:Y:S01]  /*99d0*/  STL [R1+0x4d14], R96 ;  /* 0x004d146001007387 */ /* 0x0003e20000100800 */
[----:B------:R-:W-:-:S02]  /*99e0*/  IMAD.MOV R64, RZ, RZ, -R64 ;  /* 0x000000ffff407224 */ /* 0x000fc400078e0a40 */
[C---:B------:R-:W-:Y:S01]  /*99f0*/  IMAD R56, R249.reuse, R61, R56 ;  /* 0x0000003df9387224 */ /* 0x040fe200078e0238 */
[----:B------:R-:W-:Y:S01]  /*9a00*/  IABS R61, R70 ;  /* 0x00000046003d7213 */ /* 0x000fe20000000000 */
[----:B------:R-:W-:Y:S01]  /*9a10*/  IMAD.MOV R63, RZ, RZ, -R63 ;  /* 0x000000ffff3f7224 */ /* 0x000fe200078e0a3f */
[----:B------:R1:W-:Y:S01]  /*9a20*/  STL [R1+0x4d10], R105 ;  /* 0x004d106901007387 */ /* 0x0003e20000100800 */
        /* <DEDUP_REMOVED lines=8> */
[C---:B------:R-:W-:Y:S01]  /*9ab0*/  IMAD.HI.U32 R66, R250.reuse, R61, RZ ;  /* 0x0000003dfa427227 */ /* 0x040fe200078e00ff */
[----:B------:R-:W-:Y:S03]  /*9ac0*/  STL [R1+0x4d18], R103 ;  /* 0x004d186701007387 */ /* 0x000fe60000100800 */
[----:B------:R-:W-:Y:S01]  /*9ad0*/  IMAD.MOV R70, RZ, RZ, -R70 ;  /* 0x000000ffff467224 */ /* 0x000fe200078e0a46 */
[----:B------:R-:W-:Y:S01]  /*9ae0*/  STL [R1+0x4d20], R102 ;  /* 0x004d206601007387 */ /* 0x000fe20000100800 */
[----:B------:R-:W-:-:S03]  /*9af0*/  IMAD.HI.U32 R67, R250, R62, RZ ;  /* 0x0000003efa437227 */ /* 0x000fc600078e00ff */
[----:B------:R3:W-:Y:S01]  /*9b00*/  STL [R1+0x4d34], R101 ;  /* 0x004d346501007387 */ /* 0x0007e20000100800 */
[----:B------:R-:W-:-:S03]  /*9b10*/  IMAD.HI.U32 R69, R250, R64, RZ ;  /* 0x00000040fa457227 */ /* 0x000fc600078e00ff */
[----:B------:R1:W-:Y:S01]  /*9b20*/  STL [R1+0x4d28], R110 ;  /* 0x004d286e01007387 */ /* 0x0003e20000100800 */
        /* <DEDUP_REMOVED lines=11> */
[----:B------:R-:W-:Y:S01]  /*9be0*/  STL [R1+0x4d3c], R107 ;  /* 0x004d3c6b01007387 */ /* 0x000fe20000100800 */
[C---:B------:R-:W-:Y:S01]  /*9bf0*/  IMAD R62, R249.reuse, R67, R62 ;  /* 0x00000043f93e7224 */ /* 0x040fe200078e023e */
[----:B------:R-:W-:Y:S01]  /*9c00*/  IABS R67, R74 ;  /* 0x0000004a00437213 */ /* 0x000fe20000000000 */
[C---:B------:R-:W-:Y:S01]  /*9c10*/  IMAD.HI.U32 R75, R250.reuse, R70, RZ ;  /* 0x00000046fa4b7227 */ /* 0x040fe200078e00ff */
[----:B------:R1:W-:Y:S03]  /*9c20*/  STL [R1+0x4d40], R106 ;  /* 0x004d406a01007387 */ /* 0x0003e60000100800 */
[C---:B------:R-:W-:Y:S01]  /*9c30*/  IMAD R63, R249.reuse, R68, R63 ;  /* 0x00000044f93f7224 */ /* 0x040fe200078e023f */
[----:B------:R-:W-:Y:S01]  /*9c40*/  IABS R68, R73 ;  /* 0x0000004900447213 */ /* 0x000fe20000000000 */
[----:B------:R-:W-:Y:S01]  /*9c50*/  IMAD R64, R249, R69, R64 ;  /* 0x00000045f9407224 */ /* 0x000fe200078e0240 */
[----:B------:R-:W-:Y:S01]  /*9c60*/  IABS R69, R72 ;  /* 0x0000004800457213 */ /* 0x000fe20000000000 */
[C---:B--2---:R-:W-:Y:S01]  /*9c70*/  IMAD.HI.U32 R71, R250.reuse, R66, RZ ;  /* 0x00000042fa477227 */ /* 0x044fe200078e00ff */
[----:B------:R2:W-:Y:S03]  /*9c80*/  STL [R1+0x4d30], R115 ;  /* 0x004d307301007387 */ /* 0x0005e60000100800 */
        /* <DEDUP_REMOVED lines=8> */
[----:B------:R-:W-:Y:S03]  /*9d10*/  STL [R1+0x4d50], R112 ;  /* 0x004d507001007387 */ /* 0x000fe60000100800 */
[----:B------:R-:W-:Y:S01]  /*9d20*/  IMAD.HI.U32 R74, R250, R69, RZ ;  /* 0x00000045fa4a7227 */ /* 0x000fe200078e00ff */
[----:B------:R1:W-:Y:S03]  /*9d30*/  STL [R1+0x4d4c], R111 ;  /* 0x004d4c6f01007387 */ /* 0x0003e60000100800 */
[----:B------:R-:W-:Y:S01]  /*9d40*/  IMAD.MOV R72, RZ, RZ, -R72 ;  /* 0x000000ffff487224 */ /* 0x000fe200078e0a48 */
[----:B------:R1:W-:Y:S01]  /*9d50*/  STL [R1+0x4d44], R120 ;  /* 0x004d447801007387 */ /* 0x0003e20000100800 */
        /* <DEDUP_REMOVED lines=13> */
[----:B------:R-:W-:Y:S01]  /*9e30*/  IMAD.HI.U32 R76, R250, R71, RZ ;  /* 0x00000047fa4c7227 */ /* 0x000fe200078e00ff */
[----:B------:R-:W-:Y:S01]  /*9e40*/  IADD3 R80, -R80, RZ, RZ ;  /* 0x000000ff50507210 */ /* 0x000fe20007ffe1ff */
[----:B------:R-:W-:Y:S02]  /*9e50*/  STL [R1+0x4d58], R117 ;  /* 0x004d587501007387 */ /* 0x000fe40000100800 */
[----:B------:R-:W-:-:S02]  /*9e60*/  IMAD.HI.U32 R77, R250, R72, RZ ;  /* 0x00000048fa4d7227 */ /* 0x000fc400078e00ff */
[----:B------:R1:W-:Y:S02]  /*9e70*/  STL [R1+0x4d64], R116 ;  /* 0x004d647401007387 */ /* 0x0003e40000100800 */
[----:B------:R-:W-:Y:S02]  /*9e80*/  IMAD.MOV R76, RZ, RZ, -R76 ;  /* 0x000000ffff4c7224 */ /* 0x000fe400078e0a4c */
[C---:B------:R-:W-:Y:S01]  /*9e90*/  IMAD.HI.U32 R78, R250.reuse, R73, RZ ;  /* 0x00000049fa4e7227 */ /* 0x040fe200078e00ff */
[----:B------:R1:W-:Y:S03]  /*9ea0*/  STL [R1+0x4d60], R125 ;  /* 0x004d607d01007387 */ /* 0x0003e60000100800 */
        /* <DEDUP_REMOVED lines=19> */
[C---:B------:R-:W-:Y:S01]  /*9fe0*/  IMAD.HI.U32 R81, R250.reuse, R76, RZ ;  /* 0x0000004cfa517227 */ /* 0x040fe200078e00ff */
[----:B------:R1:W-:Y:S03]  /*9ff0*/  STL [R1+0x4d78], R130 ;  /* 0x004d788201007387 */ /* 0x0003e60000100800 */
[----:B------:R-:W-:Y:S01]  /*a000*/  IMAD.HI.U32 R82, R250, R77, RZ ;  /* 0x0000004dfa527227 */ /* 0x000fe200078e00ff */
[----:B------:R-:W-:Y:S03]  /*a010*/  STL [R1+0x4d74], R129 ;  /* 0x004d748101007387 */ /* 0x000fe60000100800 */
[----:B------:R-:W-:Y:S01]  /*a020*/  IMAD.MOV R85, RZ, RZ, -R85 ;  /* 0x000000ffff557224 */ /* 0x000fe200078e0a55 */
[----:B------:R-:W-:Y:S01]  /*a030*/  STL [R1+0x4d7c], R128 ;  /* 0x004d7c8001007387 */ /* 0x000fe20000100800 */
[----:B------:R-:W-:-:S02]  /*a040*/  IMAD.MOV R81, RZ, RZ, -R81 ;  /* 0x000000ffff517224 */ /* 0x000fc400078e0a51 */
[C---:B------:R-:W-:Y:S01]  /*a050*/  IMAD.HI.U32 R83, R250.reuse, R78, RZ ;  /* 0x0000004efa537227 */ /* 0x040fe200078e00ff */
[----:B------:R-:W-:Y:S03]  /*a060*/  STL [R1+0x4d8c], R127 ;  /* 0x004d8c7f01007387 */ /* 0x000fe60000100800 */
[----:B------:R-:W-:Y:S01]  /*a070*/  IMAD.HI.U32 R84, R250, R79, RZ ;  /* 0x0000004ffa547227 */ /* 0x000fe200078e00ff */
[----:B------:R1:W-:Y:S03]  /*a080*/  STL [R1+0x4d90], R126 ;  /* 0x004d907e01007387 */ /* 0x0003e60000100800 */
[----:B------:R-:W-:Y:S01]  /*a090*/  IMAD.MOV R82, RZ, RZ, -R82 ;  /* 0x000000ffff527224 */ /* 0x000fe200078e0a52 */
[----:B------:R1:W-:Y:S01]  /*a0a0*/  STL [R1+0x4d80], R135 ;  /* 0x004d808701007387 */ /* 0x0003e20000100800 */
        /* <DEDUP_REMOVED lines=17> */
[----:B------:R-:W-:Y:S01]  /*a1c0*/  IMAD.HI.U32 R87, R250, R82, RZ ;  /* 0x00000052fa577227 */ /* 0x000fe200078e00ff */
[----:B------:R4:W-:Y:S03]  /*a1d0*/  STL [R1+0x4da0], R131 ;  /* 0x004da08301007387 */ /* 0x0009e60000100800 */
[----:B------:R-:W-:Y:S01]  /*a1e0*/  IMAD.MOV R90, RZ, RZ, -R90 ;  /* 0x000000ffff5a7224 */ /* 0x000fe200078e0a5a */
[----:B------:R1:W-:Y:S01]  /*a1f0*/  STL [R1+0x4d94], R140 ;  /* 0x004d948c01007387 */ /* 0x0003e20000100800 */
[----:B------:R-:W-:-:S02]  /*a200*/  IMAD.MOV R86, RZ, RZ, -R86 ;  /* 0x000000ffff567224 */ /* 0x000fc400078e0a56 */
        /* <DEDUP_REMOVED lines=24> */
[----:B------:R-:W-:Y:S01]  /*a390*/  IADD3 R91, -R91, RZ, RZ ;  /* 0x000000ff5b5b7210 */ /* 0x000fe20007ffe1ff */
[----:B------:R-:W-:Y:S02]  /*a3a0*/  STL [R1+0x4dbc], R143 ;  /* 0x004dbc8f01007387 */ /* 0x000fe40000100800 */
[----:B------:R-:W-:-:S02]  /*a3b0*/  IMAD.MOV R95, RZ, RZ, -R95 ;  /* 0x000000ffff5f7224 */ /* 0x000fc400078e0a5f */
        /* <DEDUP_REMOVED lines=22> */
[----:B------:R-:W-:Y:S03]  /*a520*/  STL [R1+0x4df0], R147 ;  /* 0x004df09301007387 */ /* 0x000fe60000100800 */
        /* <DEDUP_REMOVED lines=9> */
[----:B------:R-:W-:Y:S01]  /*a5c0*/  IMAD.MOV R97, RZ, RZ, -R97 ;  /* 0x000000ffff617224 */ /* 0x000fe200078e0a61 */
[----:B------:R-:W-:Y:S01]  /*a5d0*/  STL [R1+0x4e0c], R152 ;  /* 0x004e0c9801007387 */ /* 0x000fe20000100800 */
        /* <DEDUP_REMOVED lines=10> */
[----:B------:R1:W-:Y:S03]  /*a680*/  STL [R1+0x4dfc], R160 ;  /* 0x004dfca001007387 */ /* 0x0003e60000100800 */
[C---:B------:R-:W-:Y:S01]  /*a690*/  IMAD R93, R249.reuse, R98, R93 ;  /* 0x00000062f95d7224 */ /* 0x040fe200078e025d */
[----:B------:R-:W-:Y:S01]  /*a6a0*/  IABS R98, R103 ;  /* 0x0000006700627213 */ /* 0x000fe20000000000 */
[C---:B------:R-:W-:Y:S01]  /*a6b0*/  IMAD R94, R249.reuse, R99, R94 ;  /* 0x00000063f95e7224 */ /* 0x040fe200078e025e */
[----:B------:R-:W-:Y:S01]  /*a6c0*/  IABS R99, R102 ;  /* 0x0000006600637213 */ /* 0x000fe20000000000 */
[C---:B---3--:R-:W-:Y:S01]  /*a6d0*/  IMAD.HI.U32 R101, R250.reuse, R96, RZ ;  /* 0x00000060fa657227 */ /* 0x048fe200078e00ff */
[----:B------:R-:W-:Y:S03]  /*a6e0*/  STL [R1+0x4e18], R159 ;  /* 0x004e189f01007387 */ /* 0x000fe60000100800 */
[----:B------:R-:W-:Y:S01]  /*a6f0*/  IMAD.HI.U32 R102, R250, R97, RZ ;  /* 0x00000061fa667227 */ /* 0x000fe200078e00ff */
[----:B------:R-:W-:Y:S03]  /*a700*/  STL [R1+0x4e1c], R158 ;  /* 0x004e1c9e01007387 */ /* 0x000fe60000100800 */
[----:B------:R-:W-:Y:S01]  /*a710*/  IMAD.MOV R105, RZ, RZ, -R105 ;  /* 0x000000ffff697224 */ /* 0x000fe200078e0a69 */
[----:B------:R-:W-:Y:S01]  /*a720*/  IADD3 R102, -R102, RZ, RZ ;  /* 0x000000ff66667210 */ /* 0x000fe20007ffe1ff */
        /* <DEDUP_REMOVED lines=24> */
[----:B------:R1:W-:Y:S01]  /*a8b0*/  STL [R1+0x4e54], R161 ;  /* 0x004e54a101007387 */ /* 0x0003e20000100800 */
[----:B------:R-:W-:-:S03]  /*a8c0*/  IMAD.HI.U32 R107, R250, R102, RZ ;  /* 0x00000066fa6b7227 */ /* 0x000fc600078e00ff */
[----:B------:R1:W-:Y:S01]  /*a8d0*/  STL [R1+0x4e44], R170 ;  /* 0x004e44aa01007387 */ /* 0x0003e20000100800 */
        /* <DEDUP_REMOVED lines=8> */
[----:B------:R-:W-:Y:S01]  /*a960*/  STL [R1+0x4e64], R167 ;  /* 0x004e64a701007387 */ /* 0x000fe20000100800 */
[----:B------:R-:W-:Y:S02]  /*a970*/  IMAD.MOV R108, RZ, RZ, -R108 ;  /* 0x000000ffff6c7224 */ /* 0x000fe400078e0a6c */
[----:B------:R-:W-:Y:S01]  /*a980*/  IMAD.MOV R109, RZ, RZ, -R109 ;  /* 0x000000ffff6d7224 */ /* 0x000fe200078e0a6d */
[----:B------:R1:W-:Y:S01]  /*a990*/  STL [R1+0x4e70], R166 ;  /* 0x004e70a601007387 */ /* 0x0003e20000100800 */
[C---:B------:R-:W-:Y:S01]  /*a9a0*/  IMAD R101, R249.reuse, R106, R101 ;  /* 0x0000006af9657224 */ /* 0x040fe200078e0265 */
[----:B------:R-:W-:Y:S01]  /*a9b0*/  IABS R106, R115 ;  /* 0x00000073006a7213 */ /* 0x000fe20000000000 */
[C---:B------:R-:W-:Y:S01]  /*a9c0*/  IMAD R102, R249.reuse, R107, R102 ;  /* 0x0000006bf9667224 */ /* 0x040fe200078e0266 */
[----:B------:R-:W-:Y:S01]  /*a9d0*/  IABS R107, R114 ;  /* 0x00000072006b7213 */ /* 0x000fe20000000000 */
[C---:B--2---:R-:W-:Y:S01]  /*a9e0*/  IMAD.HI.U32 R115, R250.reuse, R110, RZ ;  /* 0x0000006efa737227 */ /* 0x044fe200078e00ff */
[----:B------:R2:W-:Y:S03]  /*a9f0*/  STL [R1+0x4e58], R175 ;  /* 0x004e58af01007387 */ /* 0x0005e60000100800 */
        /* <DEDUP_REMOVED lines=9> */
[----:B------:R-:W-:Y:S01]  /*aa90*/  STL [R1+0x4e84], R172 ;  /* 0x004e84ac01007387 */ /* 0x000fe20000100800 */
[----:B------:R-:W-:-:S03]  /*aaa0*/  IMAD.HI.U32 R113, R250, R108, RZ ;  /* 0x0000006cfa717227 */ /* 0x000fc600078e00ff */
[----:B------:R1:W-:Y:S01]  /*aab0*/  STL [R1+0x4e88], R171 ;  /* 0x004e88ab01007387 */ /* 0x0003e20000100800 */
[----:B------:R-:W-:Y:S01]  /*aac0*/  IMAD.HI.U32 R114, R250, R109, RZ ;  /* 0x0000006dfa727227 */ /* 0x000fe200078e00ff */
[----:B------:R-:W-:Y:S02]  /*aad0*/  IADD3 R113, -R113, RZ, RZ ;  /* 0x000000ff71717210 */ /* 0x000fe40007ffe1ff */
[----:B------:R1:W-:Y:S01]  /*aae0*/  STL [R1+0x4e78], R180 ;  /* 0x004e78b401007387 */ /* 0x0003e20000100800 */
        /* <DEDUP_REMOVED lines=30> */
[----:B------:R-:W-:Y:S01]  /*acd0*/  STL [R1+0x4eb0], R182 ;  /* 0x004eb0b601007387 */ /* 0x000fe20000100800 */
[----:B------:R-:W-:-:S02]  /*ace0*/  IMAD.MOV R119, RZ, RZ, -R119 ;  /* 0x000000ffff777224 */ /* 0x000fc400078e0a77 */
[C---:B------:R-:W-:Y:S01]  /*acf0*/  IMAD R111, R249.reuse, R116, R111 ;  /* 0x00000074f96f7224 */ /* 0x040fe200078e026f */
[----:B------:R-:W-:Y:S01]  /*ad00*/  IABS R116, R125 ;  /* 0x0000007d00747213 */ /* 0x000fe20000000000 */
[----:B------:R-:W-:Y:S01]  /*ad10*/  IMAD.MOV R118, RZ, RZ, -R118 ;  /* 0x000000ffff767224 */ /* 0x000fe200078e0a76 */
[----:B------:R1:W-:Y:S01]  /*ad20*/  STL [R1+0x4ec4], R181 ;  /* 0x004ec4b501007387 */ /* 0x0003e20000100800 */
        /* <DEDUP_REMOVED lines=16> */
[----:B------:R-:W-:Y:S01]  /*ae30*/  IMAD.MOV R121, RZ, RZ, -R121 ;  /* 0x000000ffff797224 */ /* 0x000fe200078e0a79 */
[----:B------:R-:W-:Y:S01]  /*ae40*/  IADD3 R124, -R124, RZ, RZ ;  /* 0x000000ff7c7c7210 */ /* 0x000fe20007ffe1ff */
[C---:B------:R-:W-:Y:S01]  /*ae50*/  IMAD R120, R249.reuse, R125, R120 ;  /* 0x0000007df9787224 */ /* 0x040fe200078e0278 */
[----:B------:R-:W-:Y:S01]  /*ae60*/  IABS R125, R126 ;  /* 0x0000007e007d7213 */ /* 0x000fe20000000000 */
[C---:B------:R-:W-:Y:S01]  /*ae70*/  IMAD.HI.U32 R123, R250.reuse, R118, RZ ;  /* 0x00000076fa7b7227 */ /* 0x040fe200078e00ff */
[----:B------:R1:W-:Y:S03]  /*ae80*/  STL [R1+0x4ecc], R195 ;  /* 0x004eccc301007387 */ /* 0x0003e60000100800 */
        /* <DEDUP_REMOVED lines=26> */
[----:B------:R-:W-:Y:S03]  /*b030*/  STL [R1+0x4f10], R197 ;  /* 0x004f10c501007387 */ /* 0x000fe60000100800 */
[----:B------:R-:W-:Y:S01]  /*b040*/  IMAD.MOV R127, RZ, RZ, -R127 ;  /* 0x000000ffff7f7224 */ /* 0x000fe200078e0a7f */
[----:B------:R1:W-:Y:S01]  /*b050*/  STL [R1+0x4f18], R196 ;  /* 0x004f18c401007387 */ /* 0x0003e20000100800 */
        /* <DEDUP_REMOVED lines=14> */
[----:B------:R-:W-:Y:S01]  /*b140*/  IADD3 R135, -R135, RZ, RZ ;  /* 0x000000ff87877210 */ /* 0x000fe20007ffe1ff */
[----:B------:R-:W-:Y:S02]  /*b150*/  STL [R1+0x4f30], R203 ;  /* 0x004f30cb01007387 */ /* 0x000fe40000100800 */
[----:B------:R-:W-:-:S02]  /*b160*/  IMAD.HI.U32 R132, R250, R127, RZ ;  /* 0x0000007ffa847227 */ /* 0x000fc400078e00ff */
[----:B------:R-:W-:Y:S02]  /*b170*/  STL [R1+0x4f34], R202 ;  /* 0x004f34ca01007387 */ /* 0x000fe40000100800 */
[----:B------:R-:W-:Y:S02]  /*b180*/  IMAD.MOV R131, RZ, RZ, -R131 ;  /* 0x000000ffff837224 */ /* 0x000fe400078e0a83 */
        /* <DEDUP_REMOVED lines=38> */
[----:B------:R-:W-:-:S02]  /*b3f0*/  IMAD.MOV R138, RZ, RZ, -R138 ;  /* 0x000000ffff8a7224 */ /* 0x000fc400078e0a8a */
[----:B------:R-:W-:Y:S02]  /*b400*/  IMAD.MOV R139, RZ, RZ, -R139 ;  /* 0x000000ffff8b7224 */ /* 0x000fe400078e0a8b */
[----:B------:R-:W-:Y:S01]  /*b410*/  IMAD R132, R249, R137, R132 ;  /* 0x00000089f9847224 */ /* 0x000fe200078e0284 */
[----:B------:R-:W-:Y:S01]  /*b420*/  IABS R137, R144 ;  /* 0x0000009000897213 */ /* 0x000fe20000000000 */
[----:B------:R-:W-:-:S04]  /*b430*/  IMAD.HI.U32 R145, R250, R140, RZ ;  /* 0x0000008cfa917227 */ /* 0x000fc800078e00ff */
[C---:B------:R-:W-:Y:S01]  /*b440*/  IMAD R133, R249.reuse, R138, R133 ;  /* 0x0000008af9857224 */ /* 0x040fe200078e0285 */
[----:B------:R-:W-:Y:S01]  /*b450*/  IABS R138, R143 ;  /* 0x0000008f008a7213 */ /* 0x000fe20000000000 */
[----:B------:R-:W-:Y:S01]  /*b460*/  IMAD R134, R249, R139, R134 ;  /* 0x0000008bf9867224 */ /* 0x000fe200078e0286 */
[----:B------:R-:W-:Y:S01]  /*b470*/  IABS R139, R142 ;  /* 0x0000008e008b7213 */ /* 0x000fe20000000000 */
[----:B-1----:R-:W-:-:S04]  /*b480*/  IMAD.HI.U32 R141, R250, R136, RZ ;  /* 0x00000088fa8d7227 */ /* 0x002fc800078e00ff */
[----:B------:R-:W-:-:S04]  /*b490*/  IMAD.HI.U32 R142, R250, R137, RZ ;  /* 0x00000089fa8e7227 */ /* 0x000fc800078e00ff */
[----:B------:R-:W-:Y:S02]  /*b4a0*/  IMAD.MOV R145, RZ, RZ, -R145 ;  /* 0x000000ffff917224 */ /* 0x000fe400078e0a91 */
[----:B------:R-:W-:Y:S02]  /*b4b0*/  IMAD.MOV R141, RZ, RZ, -R141 ;  /* 0x000000ffff8d7224 */ /* 0x000fe400078e0a8d */
[----:B------:R-:W-:-:S04]  /*b4c0*/  IMAD.HI.U32 R143, R250, R138, RZ ;  /* 0x0000008afa8f7227 */ /* 0x000fc800078e00ff */
[----:B------:R-:W-:-:S04]  /*b4d0*/  IMAD.HI.U32 R144, R250, R139, RZ ;  /* 0x0000008bfa907227 */ /* 0x000fc800078e00ff */
[----:B------:R-:W-:Y:S02]  /*b4e0*/  IMAD.MOV R142, RZ, RZ, -R142 ;  /* 0x000000ffff8e7224 */ /* 0x000fe400078e0a8e */
[C---:B------:R-:W-:Y:S01]  /*b4f0*/  IMAD R140, R249.reuse, R145, R140 ;  /* 0x00000091f98c7224 */ /* 0x040fe200078e028c */
[----:B------:R-:W-:Y:S01]  /*b500*/  IABS R145, R146 ;  /* 0x0000009200917213 */ /* 0x000fe20000000000 */
[C---:B------:R-:W-:Y:S01]  /*b510*/  IMAD R136, R249.reuse, R141, R136 ;  /* 0x0000008df9887224 */ /* 0x040fe200078e0288 */
[----:B------:R-:W-:Y:S01]  /*b520*/  IABS R141, R150 ;  /* 0x00000096008d7213 */ /* 0x000fe20000000000 */
[----:B------:R-:W-:Y:S02]  /*b530*/  IMAD.MOV R143, RZ, RZ, -R143 ;  /* 0x000000ffff8f7224 */ /* 0x000fe400078e0a8f */
        /* <DEDUP_REMOVED lines=8> */
[----:B------:R-:W-:-:S04]  /*b5c0*/  IMAD.HI.U32 R146, R250, R141, RZ ;  /* 0x0000008dfa927227 */ /* 0x000fc800078e00ff */
[----:B------:R-:W-:Y:S01]  /*b5d0*/  IMAD.HI.U32 R147, R250, R142, RZ ;  /* 0x0000008efa937227 */ /* 0x000fe200078e00ff */
[----:B------:R-:W-:-:S03]  /*b5e0*/  IADD3 R146, -R146, RZ, RZ ;  /* 0x000000ff92927210 */ /* 0x000fc60007ffe1ff */
[----:B------:R-:W-:Y:S02]  /*b5f0*/  IMAD.MOV R150, RZ, RZ, -R150 ;  /* 0x000000ffff967224 */ /* 0x000fe400078e0a96 */
[----:B------:R-:W-:-:S04]  /*b600*/  IMAD.HI.U32 R148, R250, R143, RZ ;  /* 0x0000008ffa947227 */ /* 0x000fc800078e00ff */
[----:B------:R-:W-:-:S04]  /*b610*/  IMAD.HI.U32 R149, R250, R144, RZ ;  /* 0x00000090fa957227 */ /* 0x000fc800078e00ff */
[----:B------:R-:W-:Y:S02]  /*b620*/  IMAD.MOV R147, RZ, RZ, -R147 ;  /* 0x000000ffff937224 */ /* 0x000fe400078e0a93 */
[C---:B------:R-:W-:Y:S01]  /*b630*/  IMAD R145, R249.reuse, R150, R145 ;  /* 0x00000096f9917224 */ /* 0x040fe200078e0291 */
[----:B------:R-:W-:Y:S01]  /*b640*/  IABS R150, R151 ;  /* 0x0000009700967213 */ /* 0x000fe20000000000 */
[----:B------:R-:W-:Y:S02]  /*b650*/  IMAD.MOV R148, RZ, RZ, -R148 ;  /* 0x000000ffff947224 */ /* 0x000fe400078e0a94 */
[----:B------:R-:W-:Y:S02]  /*b660*/  IMAD.MOV R149, RZ, RZ, -R149 ;  /* 0x000000ffff957224 */ /* 0x000fe400078e0a95 */
[C---:B------:R-:W-:Y:S01]  /*b670*/  IMAD R141, R249.reuse, R146, R141 ;  /* 0x00000092f98d7224 */ /* 0x040fe200078e028d */
[----:B------:R-:W-:Y:S01]  /*b680*/  IABS R146, R155 ;  /* 0x0000009b00927213 */ /* 0x000fe20000000000 */
        /* <DEDUP_REMOVED lines=8> */
[----:B------:R-:W-:-:S04]  /*b710*/  IMAD.HI.U32 R152, R250, R147, RZ ;  /* 0x00000093fa987227 */ /* 0x000fc800078e00ff */
[----:B------:R-:W-:Y:S02]  /*b720*/  IMAD.MOV R155, RZ, RZ, -R155 ;  /* 0x000000ffff9b7224 */ /* 0x000fe400078e0a9b */
[----:B------:R-:W-:-:S04]  /*b730*/  IMAD.HI.U32 R153, R250, R148, RZ ;  /* 0x00000094fa997227 */ /* 0x000fc800078e00ff */
[----:B------:R-:W-:-:S04]  /*b740*/  IMAD.HI.U32 R154, R250, R149, RZ ;  /* 0x00000095fa9a7227 */ /* 0x000fc800078e00ff */
[----:B------:R-:W-:Y:S02]  /*b750*/  IMAD.MOV R151, RZ, RZ, -R151 ;  /* 0x000000ffff977224 */ /* 0x000fe400078e0a97 */
        /* <DEDUP_REMOVED lines=14> */
[----:B---3--:R-:W-:-:S04]  /*b840*/  IMAD.HI.U32 R156, R250, R151, RZ ;  /* 0x00000097fa9c7227 */ /* 0x008fc800078e00ff */
[----:B------:R-:W-:-:S04]  /*b850*/  IMAD.HI.U32 R157, R250, R152, RZ ;  /* 0x00000098fa9d7227 */ /* 0x000fc800078e00ff */
[----:B------:R-:W-:Y:S01]  /*b860*/  IMAD.MOV R160, RZ, RZ, -R160 ;  /* 0x000000ffffa07224 */ /* 0x000fe200078e0aa0 */
[----:B------:R-:W-:Y:S01]  /*b870*/  IADD3 R157, -R157, RZ, RZ ;  /* 0x000000ff9d9d7210 */ /* 0x000fe20007ffe1ff */
        /* <DEDUP_REMOVED lines=17> */
[----:B------:R-:W-:Y:S02]  /*b990*/  IMAD.MOV R165, RZ, RZ, -R165 ;  /* 0x000000ffffa57224 */ /* 0x000fe400078e0aa5 */
[----:B------:R-:W-:-:S04]  /*b9a0*/  IMAD.HI.U32 R162, R250, R157, RZ ;  /* 0x0000009dfaa27227 */ /* 0x000fc800078e00ff */
[----:B------:R-:W-:-:S04]  /*b9b0*/  IMAD.HI.U32 R163, R250, R158, RZ ;  /* 0x0000009efaa37227 */ /* 0x000fc800078e00ff */
[----:B------:R-:W-:-:S04]  /*b9c0*/  IMAD.HI.U32 R164, R250, R159, RZ ;  /* 0x0000009ffaa47227 */ /* 0x000fc800078e00ff */
[----:B------:R-:W-:Y:S02]  /*b9d0*/  IMAD.MOV R161, RZ, RZ, -R161 ;  /* 0x000000ffffa17224 */ /* 0x000fe400078e0aa1 */
[C---:B------:R-:W-:Y:S01]  /*b9e0*/  IMAD R160, R249.reuse, R165, R160 ;  /* 0x000000a5f9a07224 */ /* 0x040fe200078e02a0 */
[----:B------:R-:W-:Y:S01]  /*b9f0*/  IABS R165, R166 ;  /* 0x000000a600a57213 */ /* 0x000fe20000000000 */
[----:B------:R-:W-:Y:S02]  /*ba00*/  IMAD.MOV R162, RZ, RZ, -R162 ;  /* 0x000000ffffa27224 */ /* 0x000fe400078e0aa2 */
        /* <DEDUP_REMOVED lines=15> */
[----:B------:R-:W-:Y:S01]  /*bb00*/  IMAD.HI.U32 R169, R250, R164, RZ ;  /* 0x000000a4faa97227 */ /* 0x000fe200078e00ff */
[----:B------:R-:W-:-:S03]  /*bb10*/  IADD3 R168, -R168, RZ, RZ ;  /* 0x000000ffa8a87210 */ /* 0x000fc60007ffe1ff */
        /* <DEDUP_REMOVED lines=9> */
[----:B--2---:R-:W-:-:S04]  /*bbb0*/  IMAD.HI.U32 R175, R250, R170, RZ ;  /* 0x000000aafaaf7227 */ /* 0x004fc800078e00ff */
        /* <DEDUP_REMOVED lines=8> */
[----:B------:R-:W-:Y:S02]  /*bc40*/  IMAD.MOV R171, RZ, RZ, -R171 ;  /* 0x000000ffffab7224 */ /* 0x000fe400078e0aab */
[----:B------:R-:W-:Y:S01]  /*bc50*/  IMAD R170, R249, R175, R170 ;  /* 0x000000aff9aa7224 */ /* 0x000fe200078e02aa */
[----:B------:R-:W-:Y:S01]  /*bc60*/  IABS R175, R176 ;  /* 0x000000b000af7213 */ /* 0x000fe20000000000 */
[----:B------:R-:W-:-:S04]  /*bc70*/  IMAD.HI.U32 R173, R250, R168, RZ ;  /* 0x000000a8faad7227 */ /* 0x000fc800078e00ff */
[----:B------:R-:W-:Y:S02]  /*bc80*/  IMAD.MOV R172, RZ, RZ, -R172 ;  /* 0x000000ffffac7224 */ /* 0x000fe400078e0aac */
[----:B------:R-:W-:Y:S02]  /*bc90*/  IMAD.MOV R174, RZ, RZ, -R174 ;  /* 0x000000ffffae7224 */ /* 0x000fe400078e0aae */
[C---:B------:R-:W-:Y:S01]  /*bca0*/  IMAD R166, R249.reuse, R171, R166 ;  /* 0x000000abf9a67224 */ /* 0x040fe200078e02a6 */
[----:B------:R-:W-:Y:S01]  /*bcb0*/  IABS R171, R180 ;  /* 0x000000b400ab7213 */ /* 0x000fe20000000000 */
        /* <DEDUP_REMOVED lines=12> */
[----:B------:R-:W-:Y:S01]  /*bd80*/  IMAD.MOV R176, RZ, RZ, -R176 ;  /* 0x000000ffffb07224 */ /* 0x000fe200078e0ab0 */
[----:B------:R-:W-:Y:S01]  /*bd90*/  IADD3 R179, -R179, RZ, RZ ;  /* 0x000000ffb3b37210 */ /* 0x000fe20007ffe1ff */
[----:B------:R-:W-:Y:S01]  /*bda0*/  IMAD R175, R249, R180, R175 ;  /* 0x000000b4f9af7224 */ /* 0x000fe200078e02af */
[----:B------:R-:W-:Y:S01]  /*bdb0*/  IABS R180, R181 ;  /* 0x000000b500b47213 */ /* 0x000fe20000000000 */
[----:B------:R-:W-:-:S04]  /*bdc0*/  IMAD.HI.U32 R178, R250, R173, RZ ;  /* 0x000000adfab27227 */ /* 0x000fc800078e00ff */
        /* <DEDUP_REMOVED lines=14> */
[----:B------:R-:W-:Y:S02]  /*beb0*/  IMAD.MOV R181, RZ, RZ, -R181 ;  /* 0x000000ffffb57224 */ /* 0x000fe400078e0ab5 */
[----:B------:R-:W-:Y:S01]  /*bec0*/  IMAD R180, R249, R185, R180 ;  /* 0x000000b9f9b47224 */ /* 0x000fe200078e02b4 */
[----:B------:R-:W-:Y:S01]  /*bed0*/  IABS R185, R186 ;  /* 0x000000ba00b97213 */ /* 0x000fe20000000000 */
[----:B------:R-:W-:-:S04]  /*bee0*/  IMAD.HI.U32 R183, R250, R178, RZ ;  /* 0x000000b2fab77227 */ /* 0x000fc800078e00ff */
[----:B------:R-:W-:-:S04]  /*bef0*/  IMAD.HI.U32 R184, R250, R179, RZ ;  /* 0x000000b3fab87227 */ /* 0x000fc800078e00ff */
[----:B------:R-:W-:Y:S02]  /*bf00*/  IMAD.MOV R182, RZ, RZ, -R182 ;  /* 0x000000ffffb67224 */ /* 0x000fe400078e0ab6 */
        /* <DEDUP_REMOVED lines=11> */
[----:B------:R-:W-:Y:S01]  /*bfc0*/  IMAD.HI.U32 R186, R250, R181, RZ ;  /* 0x000000b5faba7227 */ /* 0x000fe200078e00ff */
[----:B------:R-:W-:-:S03]  /*bfd0*/  IADD3 R190, -R190, RZ, RZ ;  /* 0x000000ffbebe7210 */ /* 0x000fc60007ffe1ff */
[----:B------:R-:W-:-:S04]  /*bfe0*/  IMAD.HI.U32 R187, R250, R182, RZ ;  /* 0x000000b6fabb7227 */ /* 0x000fc800078e00ff */
        /* <DEDUP_REMOVED lines=57> */
[----:B----4-:R-:W-:-:S04]  /*c380*/  IMAD.HI.U32 R201, R250, R196, RZ ;  /* 0x000000c4fac97227 */ /* 0x010fc800078e00ff */
        /* <DEDUP_REMOVED lines=40> */
[----:B------:R-:W-:Y:S01]  /*c610*/  IMAD.MOV R215, RZ, RZ, -R215 ;  /* 0x000000ffffd77224 */ /* 0x000fe200078e0ad7 */
[----:B------:R-:W-:Y:S01]  /*c620*/  IADD3 R212, -R212, RZ, RZ ;  /* 0x000000ffd4d47210 */ /* 0x000fe20007ffe1ff */
[----:B------:R-:W-:-:S04]  /*c630*/  IMAD.HI.U32 R211, R250, R206, RZ ;  /* 0x000000cefad37227 */ /* 0x000fc800078e00ff */
[----:B------:R-:W-:-:S04]  /*c640*/  IMAD.HI.U32 R213, R250, R208, RZ ;  /* 0x000000d0fad57227 */ /* 0x000fc800078e00ff */
[----:B------:R-:W-:-:S04]  /*c650*/  IMAD.HI.U32 R214, R250, R209, RZ ;  /* 0x000000d1fad67227 */ /* 0x000fc800078e00ff */
[C---:B------:R-:W-:Y:S01]  /*c660*/  IMAD R210, R249.reuse, R215, R210 ;  /* 0x000000d7f9d27224 */ /* 0x040fe200078e02d2 */
[----:B------:R-:W-:Y:S01]  /*c670*/  IABS R215, R216 ;  /* 0x000000d800d77213 */ /* 0x000fe20000000000 */
[----:B------:R-:W-:Y:S02]  /*c680*/  IMAD.MOV R211, RZ, RZ, -R211 ;  /* 0x000000ffffd37224 */ /* 0x000fe400078e0ad3 */
[----:B------:R-:W-:Y:S01]  /*c690*/  IMAD.MOV R213, RZ, RZ, -R213 ;  /* 0x000000ffffd57224 */ /* 0x000fe200078e0ad5 */
[----:B------:R-:W-:Y:S01]  /*c6a0*/  STL [R1+0x54ac], R210 ;  /* 0x0054acd201007387 */ /* 0x000fe20000100800 */
[----:B------:R-:W-:Y:S02]  /*c6b0*/  IMAD.MOV R214, RZ, RZ, -R214 ;  /* 0x000000ffffd67224 */ /* 0x000fe400078e0ad6 */
[C---:B------:R-:W-:Y:S01]  /*c6c0*/  IMAD R206, R249.reuse, R211, R206 ;  /* 0x000000d3f9ce7224 */ /* 0x040fe200078e02ce */
[----:B------:R1:W-:Y:S01]  /*c6d0*/  STL [R1+0x4f64], R220 ;  /* 0x004f64dc01007387 */ /* 0x0003e20000100800 */
[C---:B------:R-:W-:Y:S01]  /*c6e0*/  IMAD R207, R249.reuse, R212, R207 ;  /* 0x000000d4f9cf7224 */ /* 0x040fe200078e02cf */
[----:B------:R-:W-:Y:S01]  /*c6f0*/  IABS R211, R220 ;  /* 0x000000dc00d37213 */ /* 0x000fe20000000000 */
[C---:B------:R-:W-:Y:S01]  /*c700*/  IMAD R208, R249.reuse, R213, R208 ;  /* 0x000000d5f9d07224 */ /* 0x040fe200078e02d0 */
[----:B------:R2:W-:Y:S01]  /*c710*/  STL [R1+0x4f6c], R219 ;  /* 0x004f6cdb01007387 */ /* 0x0005e20000100800 */
[----:B------:R-:W-:Y:S01]  /*c720*/  IABS R212, R219 ;  /* 0x000000db00d47213 */ /* 0x000fe20000000000 */
[----:B------:R-:W-:Y:S01]  /*c730*/  IMAD R209, R249, R214, R209 ;  /* 0x000000d6f9d17224 */ /* 0x000fe200078e02d1 */
[----:B------:R-:W-:Y:S01]  /*c740*/  IABS R213, R218 ;  /* 0x000000da00d57213 */ /* 0x000fe20000000000 */
[----:B------:R3:W-:Y:S01]  /*c750*/  STL [R1+0x4f60], R218 ;  /* 0x004f60da01007387 */ /* 0x0007e20000100800 */
[----:B------:R-:W-:Y:S01]  /*c760*/  IABS R214, R217 ;  /* 0x000000d900d67213 */ /* 0x000fe20000000000 */
[----:B-1----:R-:W-:Y:S01]  /*c770*/  IMAD.HI.U32 R220, R250, R215, RZ ;  /* 0x000000d7fadc7227 */ /* 0x002fe200078e00ff */
[----:B------:R-:W-:Y:S01]  /*c780*/  IADD3 R210, R230, 0x1e0, RZ ;  /* 0x000001e0e6d27810 */ /* 0x000fe20007ffe0ff */
[----:B------:R1:W-:Y:S02]  /*c790*/  STL [R1+0x4f58], R217 ;  /* 0x004f58d901007387 */ /* 0x0003e40000100800 */
[----:B--2---:R-:W-:-:S02]  /*c7a0*/  IMAD.HI.U32 R219, R250, R214, RZ ;  /* 0x000000d6fadb7227 */ /* 0x004fc400078e00ff */
[----:B------:R2:W-:Y:S02]  /*c7b0*/  STL [R1+0x4f50], R216 ;  /* 0x004f50d801007387 */ /* 0x0005e40000100800 */
[----:B---3--:R-:W-:-:S04]  /*c7c0*/  IMAD.HI.U32 R218, R250, R213, RZ ;  /* 0x000000d5fada7227 */ /* 0x008fc800078e00ff */
[----:B-1----:R-:W-:-:S04]  /*c7d0*/  IMAD.HI.U32 R217, R250, R212, RZ ;  /* 0x000000d4fad97227 */ /* 0x002fc800078e00ff */
[----:B--2---:R-:W-:-:S04]  /*c7e0*/  IMAD.HI.U32 R216, R250, R211, RZ ;  /* 0x000000d3fad87227 */ /* 0x004fc800078e00ff */
[----:B------:R-:W-:Y:S02]  /*c7f0*/  IMAD.MOV R216, RZ, RZ, -R216 ;  /* 0x000000ffffd87224 */ /* 0x000fe400078e0ad8 */
[----:B------:R-:W-:Y:S02]  /*c800*/  IMAD.MOV R217, RZ, RZ, -R217 ;  /* 0x000000ffffd97224 */ /* 0x000fe400078e0ad9 */
[----:B------:R-:W-:Y:S02]  /*c810*/  IMAD.MOV R218, RZ, RZ, -R218 ;  /* 0x000000ffffda7224 */ /* 0x000fe400078e0ada */
[----:B------:R-:W-:Y:S02]  /*c820*/  IMAD.MOV R219, RZ, RZ, -R219 ;  /* 0x000000ffffdb7224 */ /* 0x000fe400078e0adb */
[----:B------:R-:W-:Y:S02]  /*c830*/  IMAD.MOV R220, RZ, RZ, -R220 ;  /* 0x000000ffffdc7224 */ /* 0x000fe400078e0adc */
[C---:B------:R-:W-:Y:S01]  /*c840*/  IMAD R211, R249.reuse, R216, R211 ;  /* 0x000000d8f9d37224 */ /* 0x040fe200078e02d3 */
[----:B------:R-:W-:Y:S01]  /*c850*/  IABS R216, R224 ;  /* 0x000000e000d87213 */ /* 0x000fe20000000000 */
[C---:B------:R-:W-:Y:S01]  /*c860*/  IMAD R212, R249.reuse, R217, R212 ;  /* 0x000000d9f9d47224 */ /* 0x040fe200078e02d4 */
[----:B------:R-:W-:Y:S01]  /*c870*/  IABS R217, R223 ;  /* 0x000000df00d97213 */ /* 0x000fe20000000000 */
[C---:B------:R-:W-:Y:S01]  /*c880*/  IMAD R213, R249.reuse, R218, R213 ;  /* 0x000000daf9d57224 */ /* 0x040fe200078e02d5 */
[----:B------:R1:W-:Y:S01]  /*c890*/  STL [R1+0x54b0], R211 ;  /* 0x0054b0d301007387 */ /* 0x0003e20000100800 */
[C---:B------:R-:W-:Y:S01]  /*c8a0*/  IMAD R214, R249.reuse, R219, R214 ;  /* 0x000000dbf9d67224 */ /* 0x040fe200078e02d6 */
[----:B------:R-:W-:Y:S01]  /*c8b0*/  IABS R218, R222 ;  /* 0x000000de00da7213 */ /* 0x000fe20000000000 */
[----:B------:R-:W-:Y:S01]  /*c8c0*/  IMAD R215, R249, R220, R215 ;  /* 0x000000dcf9d77224 */ /* 0x000fe200078e02d7 */
[----:B------:R2:W-:Y:S01]  /*c8d0*/  STL [R1+0x54b4], R212 ;  /* 0x0054b4d401007387 */ /* 0x0005e20000100800 */
[----:B------:R-:W-:-:S02]  /*c8e0*/  IABS R219, R221 ;  /* 0x000000dd00db7213 */ /* 0x000fc40000000000 */
[----:B------:R-:W-:Y:S01]  /*c8f0*/  IABS R220, R210 ;  /* 0x000000d200dc7213 */ /* 0x000fe20000000000 */
[----:B------:R3:W-:Y:S01]  /*c900*/  STL [R1+0x54b8], R213 ;  /* 0x0054b8d501007387 */ /* 0x0007e20000100800 */
[----:B-1----:R-:W-:-:S03]  /*c910*/  IADD3 R211, R230, 0x1e2, RZ ;  /* 0x000001e2e6d37810 */ /* 0x002fc60007ffe0ff */
[----:B------:R-:W-:Y:S01]  /*c920*/  STL [R1+0x54bc], R214 ;  /* 0x0054bcd601007387 */ /* 0x000fe20000100800 */
[----:B------:R-:W-:Y:S01]  /*c930*/  IMAD.HI.U32 R225, R250, R220, RZ ;  /* 0x000000dcfae17227 */ /* 0x000fe200078e00ff */
[C---:B--2---:R-:W-:Y:S02]  /*c940*/  IADD3 R212, R230.reuse, 0x1e1, RZ ;  /* 0x000001e1e6d47810 */ /* 0x044fe40007ffe0ff */
[----:B------:R-:W-:Y:S01]  /*c950*/  STL [R1+0x54c0], R215 ;  /* 0x0054c0d701007387 */ /* 0x000fe20000100800 */
[----:B---3--:R-:W-:-:S03]  /*c960*/  IADD3 R213, R230, 0x1e8, RZ ;  /* 0x000001e8e6d57810 */ /* 0x008fc60007ffe0ff */
[----:B------:R1:W-:Y:S04]  /*c970*/  STL [R1+0x4f38], R224 ;  /* 0x004f38e001007387 */ /* 0x0003e80000100800 */
[----:B------:R2:W-:Y:S04]  /*c980*/  STL [R1+0x4f2c], R223 ;  /* 0x004f2cdf01007387 */ /* 0x0005e80000100800 */
[----:B------:R3:W-:Y:S01]  /*c990*/  STL [R1+0x4f28], R222 ;  /* 0x004f28de01007387 */ /* 0x0007e20000100800 */
[----:B-1----:R-:W-:-:S03]  /*c9a0*/  IMAD.HI.U32 R224, R250, R218, RZ ;  /* 0x000000dafae07227 */ /* 0x002fc600078e00ff */
[----:B------:R1:W-:Y:S01]  /*c9b0*/  STL [R1+0x4f24], R221 ;  /* 0x004f24dd01007387 */ /* 0x0003e20000100800 */
[----:B--2---:R-:W-:Y:S01]  /*c9c0*/  IMAD.HI.U32 R223, R250, R219, RZ ;  /* 0x000000dbfadf7227 */ /* 0x004fe200078e00ff */
[----:B------:R-:W-:Y:S02]  /*c9d0*/  IADD3 R224, -R224, RZ, RZ ;  /* 0x000000ffe0e07210 */ /* 0x000fe40007ffe1ff */
[----:B------:R2:W-:Y:S01]  /*c9e0*/  STL [R1+0x4f1c], R210 ;  /* 0x004f1cd201007387 */ /* 0x0005e20000100800 */
[----:B---3--:R-:W-:-:S04]  /*c9f0*/  IMAD.HI.U32 R222, R250, R217, RZ ;  /* 0x000000d9fade7227 */ /* 0x008fc800078e00ff */
[----:B-1----:R-:W-:-:S04]  /*ca00*/  IMAD.HI.U32 R221, R250, R216, RZ ;  /* 0x000000d8fadd7227 */ /* 0x002fc800078e00ff */
[----:B------:R-:W-:Y:S01]  /*ca10*/  IMAD.MOV R221, RZ, RZ, -R221 ;  /* 0x000000ffffdd7224 */ /* 0x000fe200078e0add */
[----:B--2---:R-:W-:Y:S01]  /*ca20*/  IADD3 R210, R230, 0x1e3, RZ ;  /* 0x000001e3e6d27810 */ /* 0x004fe20007ffe0ff */
[----:B------:R-:W-:Y:S02]  /*ca30*/  IMAD.MOV R222, RZ, RZ, -R222 ;  /* 0x000000ffffde7224 */ /* 0x000fe400078e0ade */
[----:B------:R-:W-:Y:S02]  /*ca40*/  IMAD.MOV R223, RZ, RZ, -R223 ;  /* 0x000000ffffdf7224 */ /* 0x000fe400078e0adf */
[C---:B------:R-:W-:Y:S02]  /*ca50*/  IMAD R216, R249.reuse, R221, R216 ;  /* 0x000000ddf9d87224 */ /* 0x040fe400078e02d8 */
[----:B------:R-:W-:Y:S02]  /*ca60*/  IMAD.MOV R221, RZ, RZ, -R225 ;  /* 0x000000ffffdd7224 */ /* 0x000fe400078e0ae1 */
[C---:B------:R-:W-:Y:S01]  /*ca70*/  IMAD R217, R249.reuse, R222, R217 ;  /* 0x000000def9d97224 */ /* 0x040fe200078e02d9 */
[----:B------:R-:W-:Y:S01]  /*ca80*/  STL [R1+0x54c4], R216 ;  /* 0x0054c4d801007387 */ /* 0x000fe20000100800 */
[C---:B------:R-:W-:Y:S01]  /*ca90*/  IMAD R218, R249.reuse, R224, R218 ;  /* 0x000000e0f9da7224 */ /* 0x040fe200078e02da */
[----:B------:R-:W-:Y:S01]  /*caa0*/  IABS R222, R211 ;  /* 0x000000d300de7213 */ /* 0x000fe20000000000 */
[C---:B------:R-:W-:Y:S01]  /*cab0*/  IMAD R219, R249.reuse, R223, R219 ;  /* 0x000000dff9db7224 */ /* 0x040fe200078e02db */
[----:B------:R-:W-:Y:S01]  /*cac0*/  STL [R1+0x54c8], R217 ;  /* 0x0054c8d901007387 */ /* 0x000fe20000100800 */
[----:B------:R-:W-:Y:S01]  /*cad0*/  IMAD R220, R249, R221, R220 ;  /* 0x000000ddf9dc7224 */ /* 0x000fe200078e02dc */
[----:B------:R-:W-:Y:S01]  /*cae0*/  IABS R221, R212 ;  /* 0x000000d400dd7213 */ /* 0x000fe20000000000 */
[----:B------:R-:W-:Y:S01]  /*caf0*/  IMAD.HI.U32 R227, R250, R222, RZ ;  /* 0x000000defae37227 */ /* 0x000fe200078e00ff */
[----:B------:R-:W-:Y:S01]  /*cb00*/  STL [R1+0x54cc], R218 ;  /* 0x0054ccda01007387 */ /* 0x000fe20000100800 */
[----:B------:R-:W-:-:S02]  /*cb10*/  IABS R223, R210 ;  /* 0x000000d200df7213 */ /* 0x000fc40000000000 */
[C---:B------:R-:W-:Y:S01]  /*cb20*/  IMAD.HI.U32 R226, R250.reuse, R221, RZ ;  /* 0x000000ddfae27227 */ /* 0x040fe200078e00ff */
[----:B------:R-:W-:Y:S03]  /*cb30*/  STL [R1+0x54d0], R219 ;  /* 0x0054d0db01007387 */ /* 0x000fe60000100800 */
[----:B------:R-:W-:Y:S01]  /*cb40*/  IMAD.HI.U32 R228, R250, R223, RZ ;  /* 0x000000dffae47227 */ /* 0x000fe200078e00ff */
[----:B------:R-:W-:Y:S03]  /*cb50*/  STL [R1+0x54d4], R220 ;  /* 0x0054d4dc01007387 */ /* 0x000fe60000100800 */
[----:B------:R-:W-:Y:S01]  /*cb60*/  IMAD.MOV R226, RZ, RZ, -R226 ;  /* 0x000000ffffe27224 */ /* 0x000fe200078e0ae2 */
[----:B------:R1:W-:Y:S01]  /*cb70*/  STL [R1+0x4ee8], R212 ;  /* 0x004ee8d401007387 */ /* 0x0003e20000100800 */
[----:B------:R-:W-:-:S02]  /*cb80*/  IMAD.MOV R227, RZ, RZ, -R227 ;  /* 0x000000ffffe37224 */ /* 0x000fc400078e0ae3 */
[----:B------:R-:W-:Y:S01]  /*cb90*/  IMAD.MOV R228, RZ, RZ, -R228 ;  /* 0x000000ffffe47224 */ /* 0x000fe200078e0ae4 */
[----:B------:R2:W-:Y:S01]  /*cba0*/  STL [R1+0x4efc], R211 ;  /* 0x004efcd301007387 */ /* 0x0005e20000100800 */
[C---:B------:R-:W-:Y:S02]  /*cbb0*/  IMAD R221, R249.reuse, R226, R221 ;  /* 0x000000e2f9dd7224 */ /* 0x040fe400078e02dd */
[C---:B------:R-:W-:Y:S01]  /*cbc0*/  IMAD R222, R249.reuse, R227, R222 ;  /* 0x000000e3f9de7224 */ /* 0x040fe200078e02de */
[----:B------:R3:W-:Y:S01]  /*cbd0*/  STL [R1+0x4ef4], R210 ;  /* 0x004ef4d201007387 */ /* 0x0007e20000100800 */
[----:B------:R-:W-:Y:S01]  /*cbe0*/  IMAD R223, R249, R228, R223 ;  /* 0x000000e4f9df7224 */ /* 0x000fe200078e02df */
[C---:B-1----:R-:W-:Y:S02]  /*cbf0*/  IADD3 R212, R230.reuse, 0x1e6, RZ ;  /* 0x000001e6e6d47810 */ /* 0x042fe40007ffe0ff */
[----:B--2---:R-:W-:-:S04]  /*cc00*/  IADD3 R211, R230, 0x1e4, RZ ;  /* 0x000001e4e6d37810 */ /* 0x004fc80007ffe0ff */
[----:B------:R-:W-:Y:S01]  /*cc10*/  IABS R224, R211 ;  /* 0x000000d300e07213 */ /* 0x000fe20000000000 */
[----:B------:R1:W-:Y:S01]  /*cc20*/  STL [R1+0x4f08], R211 ;  /* 0x004f08d301007387 */ /* 0x0003e20000100800 */
[----:B---3--:R-:W-:-:S03]  /*cc30*/  IADD3 R210, R230, 0x1e5, RZ ;  /* 0x000001e5e6d27810 */ /* 0x008fc60007ffe0ff */
[C---:B------:R-:W-:Y:S01]  /*cc40*/  IMAD.HI.U32 R229, R250.reuse, R224, RZ ;  /* 0x000000e0fae57227 */ /* 0x040fe200078e00ff */
[----:B------:R-:W-:Y:S01]  /*cc50*/  IABS R225, R210 ;  /* 0x000000d200e17213 */ /* 0x000fe20000000000 */
[----:B------:R-:W-:Y:S02]  /*cc60*/  STL [R1+0x4ef8], R210 ;  /* 0x004ef8d201007387 */ /* 0x000fe40000100800 */
[----:B------:R-:W-:Y:S02]  /*cc70*/  IMAD.MOV R226, RZ, RZ, -R229 ;  /* 0x000000ffffe27224 */ /* 0x000fe400078e0ae5 */
[----:B------:R-:W-:Y:S01]  /*cc80*/  IMAD.HI.U32 R227, R250, R225, RZ ;  /* 0x000000e1fae37227 */ /* 0x000fe200078e00ff */
[----:B-1----:R-:W-:Y:S01]  /*cc90*/  IADD3 R211, R230, 0x1e7, RZ ;  /* 0x000001e7e6d37810 */ /* 0x002fe20007ffe0ff */
[----:B------:R-:W-:Y:S02]  /*cca0*/  STL [R1+0x54d8], R221 ;  /* 0x0054d8dd01007387 */ /* 0x000fe40000100800 */
[----:B------:R-:W-:Y:S01]  /*ccb0*/  IMAD R224, R249, R226, R224 ;  /* 0x000000e2f9e07224 */ /* 0x000fe200078e02e0 */
[----:B------:R-:W-:Y:S01]  /*ccc0*/  IABS R226, R212 ;  /* 0x000000d400e27213 */ /* 0x000fe20000000000 */
[----:B------:R-:W-:Y:S01]  /*ccd0*/  STL [R1+0x54dc], R222 ;  /* 0x0054dcde01007387 */ /* 0x000fe20000100800 */
[----:B------:R-:W-:Y:S01]  /*cce0*/  IMAD.MOV R228, RZ, RZ, -R227 ;  /* 0x000000ffffe47224 */ /* 0x000fe200078e0ae3 */
[----:B------:R-:W-:-:S02]  /*ccf0*/  IABS R227, R211 ;  /* 0x000000d300e37213 */ /* 0x000fc40000000000 */
[----:B------:R-:W-:Y:S01]  /*cd00*/  STL [R1+0x54e0], R223 ;  /* 0x0054e0df01007387 */ /* 0x000fe20000100800 */
[----:B------:R-:W-:-:S03]  /*cd10*/  IMAD.HI.U32 R231, R250, R226, RZ ;  /* 0x000000e2fae77227 */ /* 0x000fc600078e00ff */
[----:B------:R1:W-:Y:S01]  /*cd20*/  STL [R1+0x4ed4], R212 ;  /* 0x004ed4d401007387 */ /* 0x0003e20000100800 */
[C---:B------:R-:W-:Y:S01]  /*cd30*/  IMAD R225, R249.reuse, R228, R225 ;  /* 0x000000e4f9e17224 */ /* 0x040fe200078e02e1 */
[----:B------:R-:W-:Y:S01]  /*cd40*/  IABS R228, R213 ;  /* 0x000000d500e47213 */ /* 0x000fe20000000000 */
[----:B------:R-:W-:Y:S01]  /*cd50*/  IMAD.MOV R232, RZ, RZ, -R231 ;  /* 0x000000ffffe87224 */ /* 0x000fe200078e0ae7 */
[----:B------:R-:W-:Y:S03]  /*cd60*/  STL [R1+0x54e4], R224 ;  /* 0x0054e4e001007387 */ /* 0x000fe60000100800 */
[----:B------:R-:W-:Y:S01]  /*cd70*/  IMAD R226, R249, R232, R226 ;  /* 0x000000e8f9e27224 */ /* 0x000fe200078e02e2 */
[----:B------:R2:W-:Y:S01]  /*cd80*/  STL [R1+0x4edc], R211 ;  /* 0x004edcd301007387 */ /* 0x0005e20000100800 */
[----:B------:R-:W-:Y:S01]  /*cd90*/  IMAD.HI.U32 R234, R250, R228, RZ ;  /* 0x000000e4faea7227 */ /* 0x000fe200078e00ff */
[----:B-1----:R-:W-:-:S02]  /*cda0*/  IADD3 R212, R230, 0x1e9, RZ ;  /* 0x000001e9e6d47810 */ /* 0x002fc40007ffe0ff */
[----:B------:R-:W-:Y:S02]  /*cdb0*/  STL [R1+0x54e8], R225 ;  /* 0x0054e8e101007387 */ /* 0x000fe40000100800 */
[----:B------:R-:W-:Y:S02]  /*cdc0*/  IABS R229, R212 ;  /* 0x000000d400e57213 */ /* 0x000fe40000000000 */
[----:B------:R-:W-:Y:S01]  /*cdd0*/  STL [R1+0x4ec8], R213 ;  /* 0x004ec8d501007387 */ /* 0x000fe20000100800 */
[----:B--2---:R-:W-:Y:S01]  /*cde0*/  IADD3 R211, R230, 0x1ea, RZ ;  /* 0x000001eae6d37810 */ /* 0x004fe20007ffe0ff */
[----:B------:R-:W-:Y:S02]  /*cdf0*/  IMAD.HI.U32 R230, R250, R227, RZ ;  /* 0x000000e3fae67227 */ /* 0x000fe400078e00ff */
[----:B------:R-:W-:Y:S01]  /*ce00*/  STL [R1+0x4eb8], R212 ;  /* 0x004eb8d401007387 */ /* 0x000fe20000100800 */
[----:B------:R-:W-:Y:S01]  /*ce10*/  IABS R233, R211 ;  /* 0x000000d300e97213 */ /* 0x000fe20000000000 */
[----:B------:R-:W-:-:S02]  /*ce20*/  IMAD.MOV R231, RZ, RZ, -R230 ;  /* 0x000000ffffe77224 */ /* 0x000fc400078e0ae6 */
[----:B------:R-:W-:Y:S02]  /*ce30*/  STL [R1+0x4eac], R211 ;  /* 0x004eacd301007387 */ /* 0x000fe40000100800 */
[----:B------:R-:W-:Y:S02]  /*ce40*/  IMAD R227, R249, R231, R227 ;  /* 0x000000e7f9e37224 */ /* 0x000fe400078e02e3 */
[----:B------:R-:W-:Y:S01]  /*ce50*/  STL [R1+0x54ec], R226 ;  /* 0x0054ece201007387 */ /* 0x000fe20000100800 */
[----:B------:R-:W-:-:S03]  /*ce60*/  IMAD.MOV.U32 R230, RZ, RZ, R233 ;  /* 0x000000ffffe67224 */ /* 0x000fc600078e00e9 */
[----:B------:R1:W-:Y:S04]  /*ce70*/  STL [R1+0x54a8], R227 ;  /* 0x0054a8e301007387 */ /* 0x0003e80000100800 */
[----:B------:R-:W2:Y:S04]  /*ce80*/  S2R R210, SR_TID.X ;  /* 0x0000000000d27919 */ /* 0x000ea80000002100 */
[----:B-1----:R-:W3:Y:S01]  /*ce90*/  LDL R227, [R1+0x2f3c] ;  /* 0x002f3c0001e37983 */ /* 0x002ee20000100800 */
[----:B------:R-:W-:Y:S01]  /*cea0*/  IADD3 R231, -R234, RZ, RZ ;  /* 0x000000ffeae77210 */ /* 0x000fe20007ffe1ff */
[----:B------:R-:W-:-:S04]  /*ceb0*/  IMAD.HI.U32 R232, R250, R230, RZ ;  /* 0x000000e6fae87227 */ /* 0x000fc800078e00ff */
[----:B------:R-:W-:-:S04]  /*cec0*/  IMAD.HI.U32 R233, R250, R229, RZ ;  /* 0x000000e5fae97227 */ /* 0x000fc800078e00ff */
[C---:B------:R-:W-:Y:S02]  /*ced0*/  IMAD R228, R249.reuse, R231, R228 ;  /* 0x000000e7f9e47224 */ /* 0x040fe400078e02e4 */
[----:B------:R-:W-:Y:S02]  /*cee0*/  IMAD.MOV R232, RZ, RZ, -R232 ;  /* 0x000000ffffe87224 */ /* 0x000fe400078e0ae8 */
[----:B------:R-:W-:Y:S02]  /*cef0*/  IMAD.MOV R233, RZ, RZ, -R233 ;  /* 0x000000ffffe97224 */ /* 0x000fe400078e0ae9 */
[C---:B------:R-:W-:Y:S01]  /*cf00*/  IMAD R230, R249.reuse, R232, R230 ;  /* 0x000000e8f9e67224 */ /* 0x040fe200078e02e6 */
[----:B--2---:R-:W-:Y:S01]  /*cf10*/  LOP3.LUT R211, R210, 0x3f, RZ, 0xc0, !PT ;  /* 0x0000003fd2d37812 */ /* 0x004fe200078ec0ff */
[----:B------:R-:W-:Y:S02]  /*cf20*/  IMAD R229, R249, R233, R229 ;  /* 0x000000e9f9e57224 */ /* 0x000fe400078e02e5 */
[----:B------:R-:W-:-:S02]  /*cf30*/  IMAD.MOV.U32 R212, RZ, RZ, R237 ;  /* 0x000000ffffd47224 */ /* 0x000fc400078e00ed */
[----:B------:R-:W-:-:S05]  /*cf40*/  IMAD R221, R235, 0x100, R211 ;  /* 0x00000100ebdd7824 */ /* 0x000fca00078e02d3 */
[C---:B------:R-:W-:Y:S02]  /*cf50*/  IADD3 R220, R221.reuse, 0x40, RZ ;  /* 0x00000040dddc7810 */ /* 0x040fe40007ffe0ff */
[C---:B------:R-:W-:Y:S02]  /*cf60*/  IADD3 R218, R221.reuse, 0x80, RZ ;  /* 0x00000080ddda7810 */ /* 0x040fe40007ffe0ff */
[----:B------:R-:W-:Y:S02]  /*cf70*/  IADD3 R219, R221, 0xc0, RZ ;  /* 0x000000c0dddb7810 */ /* 0x000fe40007ffe0ff */
[----:B------:R-:W-:Y:S02]  /*cf80*/  IABS R237, R221 ;  /* 0x000000dd00ed7213 */ /* 0x000fe40000000000 */
[----:B------:R-:W-:Y:S02]  /*cf90*/  IABS R239, R218 ;  /* 0x000000da00ef7213 */ /* 0x000fe40000000000 */
[----:B------:R-:W-:Y:S01]  /*cfa0*/  IABS R240, R219 ;  /* 0x000000db00f07213 */ /* 0x000fe20000000000 */
[----:B------:R-:W-:-:S04]  /*cfb0*/  IMAD.HI.U32 R233, R236, R237, RZ ;  /* 0x000000edece97227 */ /* 0x000fc800078e00ff */
[----:B------:R-:W-:-:S04]  /*cfc0*/  IMAD.HI.U32 R235, R236, R239, RZ ;  /* 0x000000efeceb7227 */ /* 0x000fc800078e00ff */
[----:B------:R-:W-:Y:S02]  /*cfd0*/  IMAD.MOV R233, RZ, RZ, -R233 ;  /* 0x000000ffffe97224 */ /* 0x000fe400078e0ae9 */
[----:B------:R-:W-:Y:S02]  /*cfe0*/  IMAD.MOV R235, RZ, RZ, -R235 ;  /* 0x000000ffffeb7224 */ /* 0x000fe400078e0aeb */
[C---:B------:R-:W-:Y:S02]  /*cff0*/  IMAD R237, R246.reuse, R233, R237 ;  /* 0x000000e9f6ed7224 */ /* 0x040fe400078e02ed */
[----:B------:R-:W-:Y:S01]  /*d000*/  IMAD R239, R246, R235, R239 ;  /* 0x000000ebf6ef7224 */ /* 0x000fe200078e02ef */
[C---:B---3--:R-:W-:Y:S02]  /*d010*/  IADD3 R210, R227.reuse, 0x1eb, RZ ;  /* 0x000001ebe3d27810 */ /* 0x048fe40007ffe0ff */
[C---:B------:R-:W-:Y:S02]  /*d020*/  IADD3 R217, R227.reuse, 0x1ec, RZ ;  /* 0x000001ece3d97810 */ /* 0x040fe40007ffe0ff */
[----:B------:R-:W-:Y:S01]  /*d030*/  IABS R231, R210 ;  /* 0x000000d200e77213 */ /* 0x000fe20000000000 */
[----:B------:R1:W-:Y:S01]  /*d040*/  STL [R1+0x4e98], R210 ;  /* 0x004e98d201007387 */ /* 0x0003e20000100800 */
[----:B------:R-:W-:-:S02]  /*d050*/  IADD3 R216, R227, 0x1ed, RZ ;  /* 0x000001ede3d87810 */ /* 0x000fc40007ffe0ff */
[C---:B------:R-:W-:Y:S01]  /*d060*/  IADD3 R215, R227.reuse, 0x1ee, RZ ;  /* 0x000001eee3d77810 */ /* 0x040fe20007ffe0ff */
[----:B------:R-:W-:Y:S01]  /*d070*/  IMAD.HI.U32 R232, R250, R231, RZ ;  /* 0x000000e7fae87227 */ /* 0x000fe200078e00ff */
[----:B------:R-:W-:Y:S01]  /*d080*/  STL [R1+0x54f0], R228 ;  /* 0x0054f0e401007387 */ /* 0x000fe20000100800 */
[C---:B------:R-:W-:Y:S02]  /*d090*/  IADD3 R214, R227.reuse, 0x1ef, RZ ;  /* 0x000001efe3d67810 */ /* 0x040fe40007ffe0ff */
[----:B------:R-:W-:Y:S01]  /*d0a0*/  IMAD.MOV R232, RZ, RZ, -R232 ;  /* 0x000000ffffe87224 */ /* 0x000fe200078e0ae8 */
[----:B------:R-:W-:Y:S01]  /*d0b0*/  STL [R1+0x54f4], R229 ;  /* 0x0054f4e501007387 */ /* 0x000fe20000100800 */
[----:B------:R-:W-:Y:S01]  /*d0c0*/  IADD3 R213, R227, 0x1f0, RZ ;  /* 0x000001f0e3d57810 */ /* 0x000fe20007ffe0ff */
[----:B-1----:R-:W-:Y:S01]  /*d0d0*/  IMAD.MOV.U32 R210, RZ, RZ, R238 ;  /* 0x000000ffffd27224 */ /* 0x002fe200078e00ee */
[----:B------:R-:W-:Y:S01]  /*d0e0*/  IABS R238, R220 ;  /* 0x000000dc00ee7213 */ /* 0x000fe20000000000 */
[----:B------:R-:W-:Y:S01]  /*d0f0*/  STL [R1+0x2f38], R221 ;  /* 0x002f38dd01007387 */ /* 0x000fe20000100800 */
[----:B------:R-:W-:Y:S01]  /*d100*/  IMAD R231, R249, R232, R231 ;  /* 0x000000e8f9e77224 */ /* 0x000fe200078e02e7 */
[----:B------:R-:W-:-:S02]  /*d110*/  IABS R232, R217 ;  /* 0x000000d900e87213 */ /* 0x000fc40000000000 */
[----:B------:R-:W-:Y:S01]  /*d120*/  STL [R1+0x54f8], R230 ;  /* 0x0054f8e601007387 */ /* 0x000fe20000100800 */
[C---:B------:R-:W-:Y:S01]  /*d130*/  IMAD.HI.U32 R234, R236.reuse, R238, RZ ;  /* 0x000000eeecea7227 */ /* 0x040fe200078e00ff */
[----:B------:R-:W-:Y:S02]  /*d140*/  IABS R233, R216 ;  /* 0x000000d800e97213 */ /* 0x000fe40000000000 */
[----:B------:R-:W-:Y:S01]  /*d150*/  STL [R1+0x2f40], R220 ;  /* 0x002f40dc01007387 */ /* 0x000fe20000100800 */
[----:B------:R-:W-:Y:S01]  /*d160*/  IMAD.HI.U32 R236, R236, R240, RZ ;  /* 0x000000f0ecec7227 */ /* 0x000fe200078e00ff */
[----:B------:R-:W-:Y:S02]  /*d170*/  IABS R235, R214 ;  /* 0x000000d600eb7213 */ /* 0x000fe40000000000 */
[----:B------:R-:W-:Y:S01]  /*d180*/  STL [R1+0x2f48], R218 ;  /* 0x002f48da01007387 */ /* 0x000fe20000100800 */
[----:B------:R-:W-:Y:S02]  /*d190*/  IMAD.MOV R236, RZ, RZ, -R236 ;  /* 0x000000ffffec7224 */ /* 0x000fe400078e0aec */
[----:B------:R-:W-:Y:S01]  /*d1a0*/  IMAD.MOV R234, RZ, RZ, -R234 ;  /* 0x000000ffffea7224 */ /* 0x000fe200078e0aea */
[----:B------:R-:W-:Y:S01]  /*d1b0*/  STL [R1+0x2f44], R219 ;  /* 0x002f44db01007387 */ /* 0x000fe20000100800 */
[C---:B------:R-:W-:Y:S01]  /*d1c0*/  IMAD R240, R246.reuse, R236, R240 ;  /* 0x000000ecf6f07224 */ /* 0x040fe200078e02f0 */
[----:B------:R-:W-:Y:S01]  /*d1d0*/  IABS R236, R213 ;  /* 0x000000d500ec7213 */ /* 0x000fe20000000000 */
[----:B------:R-:W-:Y:S01]  /*d1e0*/  IMAD R238, R246, R234, R238 ;  /* 0x000000eaf6ee7224 */ /* 0x000fe200078e02ee */
[----:B------:R-:W-:Y:S01]  /*d1f0*/  STL [R1+0x54fc], R231 ;  /* 0x0054fce701007387 */ /* 0x000fe20000100800 */
[----:B------:R-:W-:-:S03]  /*d200*/  IABS R234, R215 ;  /* 0x000000d700ea7213 */ /* 0x000fc60000000000 */
[----:B------:R1:W-:Y:S04]  /*d210*/  STL [R1+0x4e7c], R217 ;  /* 0x004e7cd901007387 */ /* 0x0003e80000100800 */
[----:B------:R2:W-:Y:S04]  /*d220*/  STL [R1+0x4e74], R216 ;  /* 0x004e74d801007387 */ /* 0x0005e80000100800 */
[----:B------:R3:W-:Y:S01]  /*d230*/  STL [R1+0x4e6c], R215 ;  /* 0x004e6cd701007387 */ /* 0x0007e20000100800 */
[----:B------:R-:W-:Y:S01]  /*d240*/  ISETP.GT.U32.AND P3, PT, R246, R240, PT ;  /* 0x000000f0f600720c */ /* 0x000fe20003f64070 */
[----:B-1----:R-:W-:-:S02]  /*d250*/  IMAD.MOV.U32 R217, RZ, RZ, R243 ;  /* 0x000000ffffd97224 */ /* 0x002fc400078e00f3 */
[----:B------:R1:W-:Y:S01]  /*d260*/  STL [R1+0x4e68], R214 ;  /* 0x004e68d601007387 */ /* 0x0003e20000100800 */
[----:B--2---:R-:W-:-:S03]  /*d270*/  IMAD.MOV.U32 R216, RZ, RZ, R241 ;  /* 0x000000ffffd87224 */ /* 0x004fc600078e00f1 */
[----:B------:R2:W-:Y:S01]  /*d280*/  STL [R1+0x4e60], R213 ;  /* 0x004e60d501007387 */ /* 0x0005e20000100800 */
[----:B---3--:R-:W-:Y:S01]  /*d290*/  MOV R215, R212 ;  /* 0x000000d400d77202 */ /* 0x008fe20000000f00 */
[C---:B------:R-:W-:Y:S02]  /*d2a0*/  IMAD.HI.U32 R241, R250.reuse, R232, RZ ;  /* 0x000000e8faf17227 */ /* 0x040fe400078e00ff */
[----:B------:R-:W3:Y:S02]  /*d2b0*/  LDL.LU R229, [R1+0x414] ;  /* 0x0004140001e57983 */ /* 0x000ee40000300800 */
[----:B-1----:R-:W-:Y:S02]  /*d2c0*/  IMAD.MOV.U32 R214, RZ, RZ, R244 ;  /* 0x000000ffffd67224 */ /* 0x002fe400078e00f4 */
[----:B------:R-:W4:Y:S01]  /*d2d0*/  LDL.LU R228, [R1+0x410] ;  /* 0x0004100001e47983 */ /* 0x000f220000300800 */
[----:B------:R-:W-:-:S03]  /*d2e0*/  IMAD.HI.U32 R243, R250, R234, RZ ;  /* 0x000000eafaf37227 */ /* 0x000fc600078e00ff */
[----:B------:R-:W4:Y:S01]  /*d2f0*/  LDL.LU R226, [R1+0x40c] ;  /* 0x00040c0001e27983 */ /* 0x000f220000300800 */
[----:B--2---:R-:W-:Y:S02]  /*d300*/  IMAD.MOV.U32 R213, RZ, RZ, R242 ;  /* 0x000000ffffd57224 */ /* 0x004fe400078e00f2 */
[----:B------:R-:W-:Y:S01]  /*d310*/  IMAD.MOV.U32 R212, RZ, RZ, R245 ;  /* 0x000000ffffd47224 */ /* 0x000fe200078e00f5 */
[----:B------:R-:W2:Y:S01]  /*d320*/  LDL.LU R225, [R1+0x408] ;  /* 0x0004080001e17983 */ /* 0x000ea20000300800 */
[----:B------:R-:W-:-:S04]  /*d330*/  IMAD.HI.U32 R242, R250, R233, RZ ;  /* 0x000000e9faf27227 */ /* 0x000fc800078e00ff */
[----:B------:R-:W-:-:S04]  /*d340*/  IMAD.HI.U32 R244, R250, R235, RZ ;  /* 0x000000ebfaf47227 */ /* 0x000fc800078e00ff */
[----:B------:R-:W-:-:S04]  /*d350*/  IMAD.HI.U32 R245, R250, R236, RZ ;  /* 0x000000ecfaf57227 */ /* 0x000fc800078e00ff */
[----:B------:R-:W-:Y:S02]  /*d360*/  IMAD.MOV R241, RZ, RZ, -R241 ;  /* 0x000000fffff17224 */ /* 0x000fe400078e0af1 */
[----:B------:R-:W-:Y:S02]  /*d370*/  IMAD.MOV R242, RZ, RZ, -R242 ;  /* 0x000000fffff27224 */ /* 0x000fe400078e0af2 */
[----:B------:R-:W-:Y:S02]  /*d380*/  IMAD.MOV R243, RZ, RZ, -R243 ;  /* 0x000000fffff37224 */ /* 0x000fe400078e0af3 */
[----:B------:R-:W-:Y:S02]  /*d390*/  IMAD.MOV R244, RZ, RZ, -R244 ;  /* 0x000000fffff47224 */ /* 0x000fe400078e0af4 */
[----:B------:R-:W-:Y:S02]  /*d3a0*/  IMAD.MOV R245, RZ, RZ, -R245 ;  /* 0x000000fffff57224 */ /* 0x000fe400078e0af5 */
[----:B------:R-:W-:-:S02]  /*d3b0*/  IMAD R232, R249, R241, R232 ;  /* 0x000000f1f9e87224 */ /* 0x000fc400078e02e8 */
[----:B------:R-:W-:Y:S02]  /*d3c0*/  @!P3 IMAD.IADD R240, R240, 0x1, -R246 ;  /* 0x00000001f0f0b824 */ /* 0x000fe400078e0af6 */
[C---:B------:R-:W-:Y:S02]  /*d3d0*/  IMAD R233, R249.reuse, R242, R233 ;  /* 0x000000f2f9e97224 */ /* 0x040fe400078e02e9 */
[C---:B------:R-:W-:Y:S02]  /*d3e0*/  IMAD R234, R249.reuse, R243, R234 ;  /* 0x000000f3f9ea7224 */ /* 0x040fe400078e02ea */
[C---:B------:R-:W-:Y:S01]  /*d3f0*/  IMAD R235, R249.reuse, R244, R235 ;  /* 0x000000f4f9eb7224 */ /* 0x040fe200078e02eb */
[----:B------:R-:W-:Y:S01]  /*d400*/  STL [R1+0x5500], R232 ;  /* 0x005500e801007387 */ /* 0x000fe20000100800 */
[----:B------:R-:W-:Y:S01]  /*d410*/  IMAD R236, R249, R245, R236 ;  /* 0x000000f5f9ec7224 */ /* 0x000fe200078e02ec */
[----:B------:R-:W-:Y:S02]  /*d420*/  ISETP.GT.U32.AND P6, PT, R246, R240, PT ;  /* 0x000000f0f600720c */ /* 0x000fe40003fc4070 */
[----:B------:R-:W-:Y:S01]  /*d430*/  STL [R1+0x5504], R233 ;  /* 0x005504e901007387 */ /* 0x000fe20000100800 */
[----:B------:R-:W-:-:S03]  /*d440*/  IADD3 R230, R227, 0x1f1, RZ ;  /* 0x000001f1e3e67810 */ /* 0x000fc60007ffe0ff */
[----:B------:R-:W-:Y:S04]  /*d450*/  STL [R1+0x5508], R234 ;  /* 0x005508ea01007387 */ /* 0x000fe80000100800 */
[----:B------:R1:W-:Y:S04]  /*d460*/  STL [R1+0x550c], R235 ;  /* 0x00550ceb01007387 */ /* 0x0003e80000100800 */
[----:B------:R1:W-:Y:S04]  /*d470*/  STL [R1+0x5510], R236 ;  /* 0x005510ec01007387 */ /* 0x0003e80000100800 */
[----:B------:R-:W2:Y:S04]  /*d480*/  LDL.LU R224, [R1+0x404] ;  /* 0x0004040001e07983 */ /* 0x000ea80000300800 */
[----:B------:R-:W-:Y:S04]  /*d490*/  STL [R1+0x4e48], R230 ;  /* 0x004e48e601007387 */ /* 0x000fe80000100800 */
[----:B------:R-:W2:Y:S04]  /*d4a0*/  LDL.LU R223, [R1+0x400] ;  /* 0x0004000001df7983 */ /* 0x000ea80000300800 */
[----:B------:R-:W2:Y:S01]  /*d4b0*/  LDL.LU R222, [R1+0x3fc] ;  /* 0x0003fc0001de7983 */ /* 0x000ea20000300800 */
[----:B------:R-:W-:Y:S01]  /*d4c0*/  ISETP.GE.AND P5, PT, R221, RZ, PT ;  /* 0x000000ffdd00720c */ /* 0x000fe20003fa6270 */
[----:B------:R-:W-:Y:S01]  /*d4d0*/  @!P6 IMAD.IADD R240, R240, 0x1, -R246 ;  /* 0x00000001f0f0e824 */ /* 0x000fe200078e0af6 */
[----:B------:R-:W-:Y:S01]  /*d4e0*/  ISETP.GE.AND P6, PT, R220, RZ, PT ;  /* 0x000000ffdc00720c */ /* 0x000fe20003fc6270 */
[----:B------:R-:W2:Y:S04]  /*d4f0*/  LDL.LU R221, [R1+0x3f8] ;  /* 0x0003f80001dd7983 */ /* 0x000ea80000300800 */
[----:B------:R-:W2:Y:S01]  /*d500*/  LDL.LU R220, [R1+0x3f4] ;  /* 0x0003f40001dc7983 */ /* 0x000ea20000300800 */
[----:B---3--:R-:W-:-:S13]  /*d510*/  ISETP.GT.U32.AND P3, PT, R249, R229, PT ;  /* 0x000000e5f900720c */ /* 0x008fda0003f64070 */
[----:B------:R-:W-:Y:S01]  /*d520*/  @!P3 IMAD.IADD R229, R229, 0x1, -R249 ;  /* 0x00000001e5e5b824 */ /* 0x000fe200078e0af9 */
[----:B------:R-:W-:Y:S02]  /*d530*/  ISETP.GE.AND P3, PT, R218, RZ, PT ;  /* 0x000000ffda00720c */ /* 0x000fe40003f66270 */
[----:B------:R-:W3:Y:S04]  /*d540*/  LDL.LU R218, [R1+0x3f0] ;  /* 0x0003f00001da7983 */ /* 0x000ee80000300800 */
[----:B-1----:R-:W3:Y:S04]  /*d550*/  LDL.LU R235, [R1+0x3ec] ;  /* 0x0003ec0001eb7983 */ /* 0x002ee80000300800 */
[----:B------:R-:W3:Y:S04]  /*d560*/  LDL.LU R234, [R1+0x3e8] ;  /* 0x0003e80001ea7983 */ /* 0x000ee80000300800 */
[----:B------:R-:W3:Y:S04]  /*d570*/  LDL.LU R243, [R1+0x3e4] ;  /* 0x0003e40001f37983 */ /* 0x000ee80000300800 */
[----:B------:R-:W3:Y:S01]  /*d580*/  LDL.LU R233, [R1+0x3e0] ;  /* 0x0003e00001e97983 */ /* 0x000ee20000300800 */
[----:B------:R-:W-:-:S02]  /*d590*/  ISETP.GT.U32.AND P0, PT, R246, R237, PT ;  /* 0x000000edf600720c */ /* 0x000fc40003f04070 */
[C---:B------:R-:W-:Y:S01]  /*d5a0*/  ISETP.GT.U32.AND P1, PT, R246.reuse, R238, PT ;  /* 0x000000eef600720c */ /* 0x040fe20003f24070 */
[----:B------:R-:W3:Y:S01]  /*d5b0*/  LDL.LU R242, [R1+0x3dc] ;  /* 0x0003dc0001f27983 */ /* 0x000ee20000300800 */
[----:B------:R-:W-:Y:S02]  /*d5c0*/  ISETP.GT.U32.AND P2, PT, R246, R239, PT ;  /* 0x000000eff600720c */ /* 0x000fe40003f44070 */
[----:B----4-:R-:W-:Y:S01]  /*d5d0*/  ISETP.GT.U32.AND P4, PT, R249, R228, PT ;  /* 0x000000e4f900720c */ /* 0x010fe20003f84070 */
[----:B------:R-:W4:Y:S06]  /*d5e0*/  LDL.LU R232, [R1+0x3d8] ;  /* 0x0003d80001e87983 */ /* 0x000f2c0000300800 */
[----:B------:R-:W-:-:S02]  /*d5f0*/  @!P0 IMAD.IADD R237, R237, 0x1, -R246 ;  /* 0x00000001eded8824 */ /* 0x000fc400078e0af6 */
[----:B------:R-:W-:-:S03]  /*d600*/  @!P1 IADD3 R238, R238, -R246, RZ ;  /* 0x800000f6eeee9210 */ /* 0x000fc60007ffe0ff */
[C---:B------:R-:W-:Y:S02]  /*d610*/  ISETP.GT.U32.AND P0, PT, R246.reuse, R237, PT ;  /* 0x000000edf600720c */ /* 0x040fe40003f04070 */
[----:B------:R-:W-:Y:S01]  /*d620*/  ISETP.GT.U32.AND P1, PT, R246, R238, PT ;  /* 0x000000eef600720c */ /* 0x000fe20003f24070 */
[----:B------:R-:W-:-:S05]  /*d630*/  @!P2 IMAD.IADD R239, R239, 0x1, -R246 ;  /* 0x00000001efefa824 */ /* 0x000fca00078e0af6 */
[----:B------:R-:W-:-:S05]  /*d640*/  ISETP.GT.U32.AND P2, PT, R246, R239, PT ;  /* 0x000000eff600720c */ /* 0x000fca0003f44070 */
[--C-:B------:R-:W-:Y:S02]  /*d650*/  @!P0 IMAD.IADD R237, R237, 0x1, -R246.reuse ;  /* 0x00000001eded8824 */ /* 0x100fe400078e0af6 */
[--C-:B------:R-:W-:Y:S01]  /*d660*/  @!P1 IMAD.IADD R238, R238, 0x1, -R246.reuse ;  /* 0x00000001eeee9824 */ /* 0x100fe200078e0af6 */
[----:B--2---:R-:W-:Y:S01]  /*d670*/  ISETP.GT.U32.AND P1, PT, R249, R225, PT ;  /* 0x000000e1f900720c */ /* 0x004fe20003f24070 */
[----:B------:R-:W-:Y:S01]  /*d680*/  @!P5 IMAD.MOV R237, RZ, RZ, -R237 ;  /* 0x000000ffffedd224 */ /* 0x000fe200078e0aed */
[----:B------:R-:W-:Y:S02]  /*d690*/  ISETP.GE.AND P5, PT, R219, RZ, PT ;  /* 0x000000ffdb00720c */ /* 0x000fe40003fa6270 */
[----:B------:R-:W-:Y:S01]  /*d6a0*/  ISETP.GT.U32.AND P0, PT, R249, R226, PT ;  /* 0x000000e2f900720c */ /* 0x000fe20003f04070 */
[----:B------:R-:W-:Y:S01]  /*d6b0*/  @!P2 IMAD.IADD R239, R239, 0x1, -R246 ;  /* 0x00000001efefa824 */ /* 0x000fe200078e0af6 */
[----:B------:R-:W-:Y:S02]  /*d6c0*/  ISETP.NE.AND P2, PT, RZ, c[0x0][0x178], PT ;  /* 0x00005e00ff007a0c */ /* 0x000fe40003f45270 */
[----:B------:R-:W-:Y:S01]  /*d6d0*/  LOP3.LUT R241, RZ, c[0x0][0x178], RZ, 0x33, !PT ;  /* 0x00005e00fff17a12 */ /* 0x000fe200078e33ff */
[----:B------:R-:W-:Y:S01]  /*d6e0*/  @!P6 IMAD.MOV R238, RZ, RZ, -R238 ;  /* 0x000000ffffeee224 */ /* 0x000fe200078e0aee */
[----:B------:R-:W2:Y:S03]  /*d6f0*/  LDL.LU R219, [R1+0x3d4] ;  /* 0x0003d40001db7983 */ /* 0x000ea60000300800 */
[----:B------:R-:W-:Y:S01]  /*d700*/  @!P1 IMAD.IADD R225, R225, 0x1, -R249 ;  /* 0x00000001e1e19824 */ /* 0x000fe200078e0af9 */
[----:B------:R-:W-:Y:S01]  /*d710*/  SEL R231, R241, R237, !P2 ;  /* 0x000000edf1e77207 */ /* 0x000fe20005000000 */
[----:B------:R-:W-:-:S02]  /*d720*/  @!P5 IMAD.MOV R240, RZ, RZ, -R240 ;  /* 0x000000fffff0d224 */ /* 0x000fc400078e0af0 */
[----:B------:R-:W-:Y:S01]  /*d730*/  @!P3 IMAD.MOV R239, RZ, RZ, -R239 ;  /* 0x000000ffffefb224 */ /* 0x000fe200078e0aef */
[----:B------:R-:W-:Y:S01]  /*d740*/  @!P0 IADD3 R226, R226, -R249, RZ ;  /* 0x800000f9e2e28210 */ /* 0x000fe20007ffe0ff */
[----:B------:R-:W-:Y:S01]  /*d750*/  @!P4 IMAD.IADD R228, R228, 0x1, -R249 ;  /* 0x00000001e4e4c824 */ /* 0x000fe200078e0af9 */
[C---:B------:R-:W-:Y:S02]  /*d760*/  ISETP.GT.U32.AND P0, PT, R249.reuse, R229, PT ;  /* 0x000000e5f900720c */ /* 0x040fe40003f04070 */
[C---:B------:R-:W-:Y:S01]  /*d770*/  ISETP.GT.U32.AND P6, PT, R249.reuse, R225, PT ;  /* 0x000000e1f900720c */ /* 0x040fe20003fc4070 */
[----:B------:R1:W-:Y:S01]  /*d780*/  STL [R1+0xab0], R231 ;  /* 0x000ab0e701007387 */ /* 0x0003e20000100800 */
[----:B------:R-:W-:Y:S02]  /*d790*/  ISETP.GT.U32.AND P4, PT, R249, R224, PT ;  /* 0x000000e0f900720c */ /* 0x000fe40003f84070 */
[C---:B------:R-:W-:Y:S02]  /*d7a0*/  SEL R237, R241.reuse, R238, !P2 ;  /* 0x000000eef1ed7207 */ /* 0x040fe40005000000 */
[----:B------:R-:W-:-:S02]  /*d7b0*/  SEL R236, R241, R239, !P2 ;  /* 0x000000eff1ec7207 */ /* 0x000fc40005000000 */
[----:B------:R-:W-:Y:S02]  /*d7c0*/  ISETP.GT.U32.AND P3, PT, R249, R223, PT ;  /* 0x000000dff900720c */ /* 0x000fe40003f64070 */
[----:B-1----:R-:W-:Y:S02]  /*d7d0*/  SEL R231, R241, R240, !P2 ;  /* 0x000000f0f1e77207 */ /* 0x002fe40005000000 */
[----:B------:R-:W-:Y:S01]  /*d7e0*/  ISETP.GT.U32.AND P2, PT, R249, R222, PT ;  /* 0x000000def900720c */ /* 0x000fe20003f44070 */
[--C-:B------:R-:W-:Y:S01]  /*d7f0*/  @!P0 IMAD.IADD R229, R229, 0x1, -R249.reuse ;  /* 0x00000001e5e58824 */ /* 0x100fe200078e0af9 */
[----:B------:R-:W-:Y:S01]  /*d800*/  ISETP.GT.U32.AND P0, PT, R249, R221, PT ;  /* 0x000000ddf900720c */ /* 0x000fe20003f04070 */
[--C-:B------:R-:W-:Y:S01]  /*d810*/  @!P6 IMAD.IADD R225, R225, 0x1, -R249.reuse ;  /* 0x00000001e1e1e824 */ /* 0x100fe200078e0af9 */
[C---:B------:R-:W-:Y:S01]  /*d820*/  ISETP.GT.U32.AND P1, PT, R249.reuse, R228, PT ;  /* 0x000000e4f900720c */ /* 0x040fe20003f24070 */
[----:B------:R-:W-:Y:S01]  /*d830*/  @!P4 IMAD.IADD R224, R224, 0x1, -R249 ;  /* 0x00000001e0e0c824 */ /* 0x000fe200078e0af9 */
[----:B------:R-:W-:-:S03]  /*d840*/  ISETP.GT.U32.AND P5, PT, R249, R226, PT ;  /* 0x000000e2f900720c */ /* 0x000fc60003fa4070 */
[----:B------:R-:W-:-:S04]  /*d850*/  @!P3 IMAD.IADD R223, R223, 0x1, -R249 ;  /* 0x00000001dfdfb824 */ /* 0x000fc800078e0af9 */
[----:B------:R-:W-:Y:S02]  /*d860*/  @!P2 IADD3 R222, R222, -R249, RZ ;  /* 0x800000f9dedea210 */ /* 0x000fe40007ffe0ff */
[--C-:B------:R-:W-:Y:S01]  /*d870*/  @!P0 IMAD.IADD R221, R221, 0x1, -R249.reuse ;  /* 0x00000001dddd8824 */ /* 0x100fe200078e0af9 */
[----:B------:R1:W-:Y:S01]  /*d880*/  STL [R1+0xaac], R237 ;  /* 0x000aaced01007387 */ /* 0x0003e20000100800 */
[--C-:B------:R-:W-:Y:S02]  /*d890*/  @!P1 IMAD.IADD R228, R228, 0x1, -R249.reuse ;  /* 0x00000001e4e49824 */ /* 0x100fe400078e0af9 */
[----:B------:R-:W-:Y:S01]  /*d8a0*/  @!P5 IMAD.IADD R226, R226, 0x1, -R249 ;  /* 0x00000001e2e2d824 */ /* 0x000fe200078e0af9 */
[----:B------:R-:W-:Y:S04]  /*d8b0*/  STL [R1+0x46c], R236 ;  /* 0x00046cec01007387 */ /* 0x000fe80000100800 */
[----:B------:R1:W-:Y:S04]  /*d8c0*/  STL [R1+0x468], R231 ;  /* 0x000468e701007387 */ /* 0x0003e80000100800 */
[----:B------:R1:W-:Y:S04]  /*d8d0*/  STL [R1+0x414], R229 ;  /* 0x000414e501007387 */ /* 0x0003e80000100800 */
[----:B------:R1:W-:Y:S02]  /*d8e0*/  STL [R1+0x410], R228 ;  /* 0x000410e401007387 */ /* 0x0003e40000100800 */
[----:B-1----:R-:W-:-:S02]  /*d8f0*/  IABS R237, R230 ;  /* 0x000000e600ed7213 */ /* 0x002fc40000000000 */
[----:B------:R1:W-:Y:S04]  /*d900*/  STL [R1+0x40c], R226 ;  /* 0x00040ce201007387 */ /* 0x0003e80000100800 */
[----:B------:R1:W-:Y:S04]  /*d910*/  STL [R1+0x408], R225 ;  /* 0x000408e101007387 */ /* 0x0003e80000100800 */
[----:B------:R-:W4:Y:S04]  /*d920*/  LDL.LU R231, [R1+0x3d0] ;  /* 0x0003d00001e77983 */ /* 0x000f280000300800 */
[----:B------:R-:W4:Y:S04]  /*d930*/  LDL.LU R230, [R1+0x3cc] ;  /* 0x0003cc0001e67983 */ /* 0x000f280000300800 */
[----:B------:R-:W4:Y:S04]  /*d940*/  LDL.LU R229, [R1+0x3c8] ;  /* 0x0003c80001e57983 */ /* 0x000f280000300800 */
[----:B------:R-:W4:Y:S04]  /*d950*/  LDL.LU R228, [R1+0x3c4] ;  /* 0x0003c40001e47983 */ /* 0x000f280000300800 */
[----:B-1----:R-:W4:Y:S04]  /*d960*/  LDL.LU R226, [R1+0x3c0] ;  /* 0x0003c00001e27983 */ /* 0x002f280000300800 */
[----:B------:R-:W4:Y:S01]  /*d970*/  LDL.LU R225, [R1+0x3bc] ;  /* 0x0003bc0001e17983 */ /* 0x000f220000300800 */
[----:B---3--:R-:W-:-:S02]  /*d980*/  ISETP.GT.U32.AND P6, PT, R249, R235, PT ;  /* 0x000000ebf900720c */ /* 0x008fc40003fc4070 */
[C---:B------:R-:W-:Y:S02]  /*d990*/  ISETP.GT.U32.AND P4, PT, R249.reuse, R234, PT ;  /* 0x000000eaf900720c */ /* 0x040fe40003f84070 */
[C---:B------:R-:W-:Y:S02]  /*d9a0*/  ISETP.GT.U32.AND P3, PT, R249.reuse, R243, PT ;  /* 0x000000f3f900720c */ /* 0x040fe40003f64070 */
[----:B------:R-:W-:-:S07]  /*d9b0*/  ISETP.GT.U32.AND P2, PT, R249, R233, PT ;  /* 0x000000e9f900720c */ /* 0x000fce0003f44070 */
[--C-:B------:R-:W-:Y:S01]  /*d9c0*/  @!P6 IMAD.IADD R235, R235, 0x1, -R249.reuse ;  /* 0x00000001ebebe824 */ /* 0x100fe200078e0af9 */
[C---:B------:R-:W-:Y:S01]  /*d9d0*/  ISETP.GT.U32.AND P6, PT, R249.reuse, R224, PT ;  /* 0x000000e0f900720c */ /* 0x040fe20003fc4070 */
[--C-:B------:R-:W-:Y:S01]  /*d9e0*/  @!P4 IMAD.IADD R234, R234, 0x1, -R249.reuse ;  /* 0x00000001eaeac824 */ /* 0x100fe200078e0af9 */
[----:B------:R-:W-:Y:S01]  /*d9f0*/  ISETP.GT.U32.AND P4, PT, R249, R223, PT ;  /* 0x000000dff900720c */ /* 0x000fe20003f84070 */
[--C-:B------:R-:W-:Y:S01]  /*da00*/  @!P3 IMAD.IADD R243, R243, 0x1, -R249.reuse ;  /* 0x00000001f3f3b824 */ /* 0x100fe200078e0af9 */
[----:B------:R-:W-:Y:S01]  /*da10*/  ISETP.GT.U32.AND P3, PT, R249, R222, PT ;  /* 0x000000def900720c */ /* 0x000fe20003f64070 */
[----:B------:R-:W-:Y:S01]  /*da20*/  @!P2 IMAD.IADD R233, R233, 0x1, -R249 ;  /* 0x00000001e9e9a824 */ /* 0x000fe200078e0af9 */
[----:B------:R-:W-:-:S07]  /*da30*/  ISETP.GT.U32.AND P2, PT, R249, R221, PT ;  /* 0x000000ddf900720c */ /* 0x000fce0003f44070 */
[----:B------:R-:W-:Y:S02]  /*da40*/  @!P6 IADD3 R224, R224, -R249, RZ ;  /* 0x800000f9e0e0e210 */ /* 0x000fe40007ffe0ff */
[----:B------:R-:W-:-:S03]  /*da50*/  @!P4 IMAD.IADD R223, R223, 0x1, -R249 ;  /* 0x00000001dfdfc824 */ /* 0x000fc600078e0af9 */
[----:B------:R1:W-:Y:S01]  /*da60*/  STL [R1+0x404], R224 ;  /* 0x000404e001007387 */ /* 0x0003e20000100800 */
[----:B------:R-:W-:-:S03]  /*da70*/  @!P3 IMAD.IADD R222, R222, 0x1, -R249 ;  /* 0x00000001dedeb824 */ /* 0x000fc600078e0af9 */
[----:B------:R-:W3:Y:S01]  /*da80*/  LDL.LU R244, [R1+0x3b8] ;  /* 0x0003b80001f47983 */ /* 0x000ee20000300800 */
[----:B------:R-:W-:-:S03]  /*da90*/  @!P2 IMAD.IADD R221, R221, 0x1, -R249 ;  /* 0x00000001dddda824 */ /* 0x000fc600078e0af9 */
[----:B------:R1:W-:Y:S04]  /*daa0*/  STL [R1+0x400], R223 ;  /* 0x000400df01007387 */ /* 0x0003e80000100800 */
[----:B------:R2:W-:Y:S04]  /*dab0*/  STL [R1+0x3fc], R222 ;  /* 0x0003fcde01007387 */ /* 0x0005e80000100800 */
[----:B------:R2:W-:Y:S04]  /*dac0*/  STL [R1+0x3f8], R221 ;  /* 0x0003f8dd01007387 */ /* 0x0005e80000100800 */
[----:B-1----:R-:W3:Y:S04]  /*dad0*/  LDL.LU R224, [R1+0x3b4] ;  /* 0x0003b40001e07983 */ /* 0x002ee80000300800 */
[----:B------:R-:W3:Y:S04]  /*dae0*/  LDL.LU R223, [R1+0x3b0] ;  /* 0x0003b00001df7983 */ /* 0x000ee80000300800 */
[----:B--2---:R-:W2:Y:S04]  /*daf0*/  LDL.LU R222, [R1+0x3ac] ;  /* 0x0003ac0001de7983 */ /* 0x004ea80000300800 */
[----:B------:R-:W2:Y:S01]  /*db00*/  LDL.LU R221, [R1+0x3a8] ;  /* 0x0003a80001dd7983 */ /* 0x000ea20000300800 */
[----:B------:R-:W-:-:S02]  /*db10*/  ISETP.GT.U32.AND P5, PT, R249, R218, PT ;  /* 0x000000daf900720c */ /* 0x000fc40003fa4070 */
[C---:B------:R-:W-:Y:S02]  /*db20*/  ISETP.GT.U32.AND P1, PT, R249.reuse, R220, PT ;  /* 0x000000dcf900720c */ /* 0x040fe40003f24070 */
[----:B------:R-:W-:-:S09]  /*db30*/  ISETP.GT.U32.AND P0, PT, R249, R242, PT ;  /* 0x000000f2f900720c */ /* 0x000fd20003f04070 */
[--C-:B------:R-:W-:Y:S01]  /*db40*/  @!P5 IMAD.IADD R218, R218, 0x1, -R249.reuse ;  /* 0x00000001dadad824 */ /* 0x100fe200078e0af9 */
[C---:B------:R-:W-:Y:S01]  /*db50*/  ISETP.GT.U32.AND P5, PT, R249.reuse, R219, PT ;  /* 0x000000dbf900720c */ /* 0x040fe20003fa4070 */
[--C-:B------:R-:W-:Y:S01]  /*db60*/  @!P1 IMAD.IADD R220, R220, 0x1, -R249.reuse ;  /* 0x00000001dcdc9824 */ /* 0x100fe200078e0af9 */
[C---:B----4-:R-:W-:Y:S01]  /*db70*/  ISETP.GT.U32.AND P1, PT, R249.reuse, R232, PT ;  /* 0x000000e8f900720c */ /* 0x050fe20003f24070 */
[----:B------:R-:W-:Y:S01]  /*db80*/  @!P0 IMAD.IADD R242, R242, 0x1, -R249 ;  /* 0x00000001f2f28824 */ /* 0x000fe200078e0af9 */
[C---:B------:R-:W-:Y:S02]  /*db90*/  ISETP.GT.U32.AND P4, PT, R249.reuse, R234, PT ;  /* 0x000000eaf900720c */ /* 0x040fe40003f84070 */
[C---:B------:R-:W-:Y:S02]  /*dba0*/  ISETP.GT.U32.AND P0, PT, R249.reuse, R220, PT ;  /* 0x000000dcf900720c */ /* 0x040fe40003f04070 */
[----:B------:R-:W-:-:S05]  /*dbb0*/  ISETP.GT.U32.AND P3, PT, R249, R243, PT ;  /* 0x000000f3f900720c */ /* 0x000fca0003f64070 */
[--C-:B------:R-:W-:Y:S01]  /*dbc0*/  @!P5 IMAD.IADD R219, R219, 0x1, -R249.reuse ;  /* 0x00000001dbdbd824 */ /* 0x100fe200078e0af9 */
[C---:B------:R-:W-:Y:S01]  /*dbd0*/  ISETP.GT.U32.AND P5, PT, R249.reuse, R235, PT ;  /* 0x000000ebf900720c */ /* 0x040fe20003fa4070 */
[--C-:B------:R-:W-:Y:S01]  /*dbe0*/  @!P1 IMAD.IADD R232, R232, 0x1, -R249.reuse ;  /* 0x00000001e8e89824 */ /* 0x100fe200078e0af9 */
[C---:B------:R-:W-:Y:S02]  /*dbf0*/  ISETP.GT.U32.AND P1, PT, R249.reuse, R218, PT ;  /* 0x000000daf900720c */ /* 0x040fe40003f24070 */
[C---:B------:R-:W-:Y:S01]  /*dc00*/  ISETP.GT.U32.AND P2, PT, R249.reuse, R233, PT ;  /* 0x000000e9f900720c */ /* 0x040fe20003f44070 */
[--C-:B------:R-:W-:Y:S01]  /*dc10*/  @!P0 IMAD.IADD R220, R220, 0x1, -R249.reuse ;  /* 0x00000001dcdc8824 */ /* 0x100fe200078e0af9 */
[C---:B------:R-:W-:Y:S01]  /*dc20*/  ISETP.GT.U32.AND P6, PT, R249.reuse, R219, PT ;  /* 0x000000dbf900720c */ /* 0x040fe20003fc4070 */
[--C-:B------:R-:W-:Y:S01]  /*dc30*/  @!P4 IMAD.IADD R234, R234, 0x1, -R249.reuse ;  /* 0x00000001eaeac824 */ /* 0x100fe200078e0af9 */
[----:B------:R-:W-:Y:S01]  /*dc40*/  ISETP.GT.U32.AND P0, PT, R249, R242, PT ;  /* 0x000000f2f900720c */ /* 0x000fe20003f04070 */
[----:B------:R-:W-:-:S04]  /*dc50*/  @!P3 IMAD.IADD R243, R243, 0x1, -R249 ;  /* 0x00000001f3f3b824 */ /* 0x000fc800078e0af9 */
[--C-:B------:R-:W-:Y:S02]  /*dc60*/  @!P5 IMAD.IADD R235, R235, 0x1, -R249.reuse ;  /* 0x00000001ebebd824 */ /* 0x100fe400078e0af9 */
[--C-:B------:R-:W-:Y:S02]  /*dc70*/  @!P1 IMAD.IADD R218, R218, 0x1, -R249.reuse ;  /* 0x00000001dada9824 */ /* 0x100fe400078e0af9 */
[--C-:B------:R-:W-:Y:S01]  /*dc80*/  @!P2 IMAD.IADD R233, R233, 0x1, -R249.reuse ;  /* 0x00000001e9e9a824 */ /* 0x100fe200078e0af9 */
[----:B------:R1:W-:Y:S01]  /*dc90*/  STL [R1+0x3f4], R220 ;  /* 0x0003f4dc01007387 */ /* 0x0003e20000100800 */
[--C-:B------:R-:W-:Y:S02]  /*dca0*/  @!P6 IMAD.IADD R219, R219, 0x1, -R249.reuse ;  /* 0x00000001dbdbe824 */ /* 0x100fe400078e0af9 */
[----:B------:R-:W-:Y:S01]  /*dcb0*/  @!P0 IMAD.IADD R242, R242, 0x1, -R249 ;  /* 0x00000001f2f28824 */ /* 0x000fe200078e0af9 */
[----:B-1----:R-:W4:Y:S01]  /*dcc0*/  LDL.LU R220, [R1+0x3a4] ;  /* 0x0003a40001dc7983 */ /* 0x002f220000300800 */
[----:B------:R-:W-:-:S02]  /*dcd0*/  ISETP.GT.U32.AND P5, PT, R249, R231, PT ;  /* 0x000000e7f900720c */ /* 0x000fc40003fa4070 */
[C---:B------:R-:W-:Y:S02]  /*dce0*/  ISETP.GT.U32.AND P4, PT, R249.reuse, R230, PT ;  /* 0x000000e6f900720c */ /* 0x040fe40003f84070 */
[C---:B------:R-:W-:Y:S02]  /*dcf0*/  ISETP.GT.U32.AND P3, PT, R249.reuse, R229, PT ;  /* 0x000000e5f900720c */ /* 0x040fe40003f64070 */
[----:B------:R-:W-:Y:S01]  /*dd00*/  ISETP.GT.U32.AND P2, PT, R249, R228, PT ;  /* 0x000000e4f900720c */ /* 0x000fe20003f44070 */
[----:B------:R1:W-:Y:S06]  /*dd10*/  STL [R1+0x3f0], R218 ;  /* 0x0003f0da01007387 */ /* 0x0003ec0000100800 */
[--C-:B------:R-:W-:Y:S01]  /*dd20*/  @!P5 IMAD.IADD R231, R231, 0x1, -R249.reuse ;  /* 0x00000001e7e7d824 */ /* 0x100fe200078e0af9 */
[----:B------:R-:W-:Y:S01]  /*dd30*/  ISETP.GT.U32.AND P0, PT, R249, R226, PT ;  /* 0x000000e2f900720c */ /* 0x000fe20003f04070 */
[--C-:B------:R-:W-:Y:S01]  /*dd40*/  @!P4 IMAD.IADD R230, R230, 0x1, -R249.reuse ;  /* 0x00000001e6e6c824 */ /* 0x100fe200078e0af9 */
[----:B-1----:R-:W4:Y:S01]  /*dd50*/  LDL.LU R218, [R1+0x3a0] ;  /* 0x0003a00001da7983 */ /* 0x002f220000300800 */
[--C-:B------:R-:W-:Y:S01]  /*dd60*/  @!P3 IMAD.IADD R229, R229, 0x1, -R249.reuse ;  /* 0x00000001e5e5b824 */ /* 0x100fe200078e0af9 */
[----:B------:R-:W-:Y:S01]  /*dd70*/  ISETP.GT.U32.AND P1, PT, R249, R232, PT ;  /* 0x000000e8f900720c */ /* 0x000fe20003f24070 */
[----:B------:R-:W-:-:S08]  /*dd80*/  @!P2 IMAD.IADD R228, R228, 0x1, -R249 ;  /* 0x00000001e4e4a824 */ /* 0x000fd000078e0af9 */
[----:B------:R-:W-:Y:S01]  /*dd90*/  @!P0 IMAD.IADD R226, R226, 0x1, -R249 ;  /* 0x00000001e2e28824 */ /* 0x000fe200078e0af9 */
[----:B------:R-:W-:Y:S04]  /*dda0*/  STL [R1+0x3ec], R235 ;  /* 0x0003eceb01007387 */ /* 0x000fe80000100800 */
[----:B------:R-:W-:Y:S01]  /*ddb0*/  STL [R1+0x3e8], R234 ;  /* 0x0003e8ea01007387 */ /* 0x000fe20000100800 */
[----:B------:R-:W-:-:S03]  /*ddc0*/  @!P1 IADD3 R232, R232, -R249, RZ ;  /* 0x800000f9e8e89210 */ /* 0x000fc60007ffe0ff */
[----:B------:R-:W-:Y:S04]  /*ddd0*/  STL [R1+0x3e4], R243 ;  /* 0x0003e4f301007387 */ /* 0x000fe80000100800 */
[----:B------:R-:W-:Y:S04]  /*dde0*/  STL [R1+0x3e0], R233 ;  /* 0x0003e0e901007387 */ /* 0x000fe80000100800 */
[----:B------:R-:W-:Y:S04]  /*ddf0*/  STL [R1+0x3dc], R242 ;  /* 0x0003dcf201007387 */ /* 0x000fe80000100800 */
[----:B------:R-:W-:Y:S04]  /*de00*/  STL [R1+0x3d8], R232 ;  /* 0x0003d8e801007387 */ /* 0x000fe80000100800 */
[----:B------:R1:W-:Y:S04]  /*de10*/  STL [R1+0x3d4], R219 ;  /* 0x0003d4db01007387 */ /* 0x0003e80000100800 */
[----:B-1----:R-:W4:Y:S04]  /*de20*/  LDL.LU R219, [R1+0x39c] ;  /* 0x00039c0001db7983 */ /* 0x002f280000300800 */
[----:B------:R-:W4:Y:S04]  /*de30*/  LDL.LU R234, [R1+0x398] ;  /* 0x0003980001ea7983 */ /* 0x000f280000300800 */
[----:B------:R-:W4:Y:S04]  /*de40*/  LDL.LU R243, [R1+0x394] ;  /* 0x0003940001f37983 */ /* 0x000f280000300800 */
[----:B------:R-:W4:Y:S04]  /*de50*/  LDL.LU R233, [R1+0x390] ;  /* 0x0003900001e97983 */ /* 0x000f280000300800 */
[----:B------:R-:W4:Y:S01]  /*de60*/  LDL.LU R242, [R1+0x38c] ;  /* 0x00038c0001f27983 */ /* 0x000f220000300800 */
[----:B---3--:R-:W-:-:S02]  /*de70*/  ISETP.GT.U32.AND P6, PT, R249, R244, PT ;  /* 0x000000f4f900720c */ /* 0x008fc40003fc4070 */
[C---:B------:R-:W-:Y:S02]  /*de80*/  ISETP.GT.U32.AND P5, PT, R249.reuse, R224, PT ;  /* 0x000000e0f900720c */ /* 0x040fe40003fa4070 */
[C---:B------:R-:W-:Y:S02]  /*de90*/  ISETP.GT.U32.AND P4, PT, R249.reuse, R223, PT ;  /* 0x000000dff900720c */ /* 0x040fe40003f84070 */
[C---:B--2---:R-:W-:Y:S02]  /*dea0*/  ISETP.GT.U32.AND P3, PT, R249.reuse, R222, PT ;  /* 0x000000def900720c */ /* 0x044fe40003f64070 */
[----:B------:R-:W-:-:S05]  /*deb0*/  ISETP.GT.U32.AND P2, PT, R249, R221, PT ;  /* 0x000000ddf900720c */ /* 0x000fca0003f44070 */
[--C-:B------:R-:W-:Y:S01]  /*dec0*/  @!P6 IMAD.IADD R244, R244, 0x1, -R249.reuse ;  /* 0x00000001f4f4e824 */ /* 0x100fe200078e0af9 */
[C---:B------:R-:W-:Y:S01]  /*ded0*/  ISETP.GT.U32.AND P6, PT, R249.reuse, R231, PT ;  /* 0x000000e7f900720c */ /* 0x040fe20003fc4070 */
[--C-:B------:R-:W-:Y:S01]  /*dee0*/  @!P5 IMAD.IADD R224, R224, 0x1, -R249.reuse ;  /* 0x00000001e0e0d824 */ /* 0x100fe200078e0af9 */
[----:B------:R-:W-:Y:S01]  /*def0*/  ISETP.GT.U32.AND P5, PT, R249, R230, PT ;  /* 0x000000e6f900720c */ /* 0x000fe20003fa4070 */
[--C-:B------:R-:W-:Y:S01]  /*df00*/  @!P4 IMAD.IADD R223, R223, 0x1, -R249.reuse ;  /* 0x00000001dfdfc824 */ /* 0x100fe200078e0af9 */
[C---:B------:R-:W-:Y:S02]  /*df10*/  ISETP.GT.U32.AND P4, PT, R249.reuse, R229, PT ;  /* 0x000000e5f900720c */ /* 0x040fe40003f84070 */
[----:B------:R-:W-:Y:S02]  /*df20*/  @!P3 IADD3 R222, R222, -R249, RZ ;  /* 0x800000f9dedeb210 */ /* 0x000fe40007ffe0ff */
[----:B------:R-:W-:Y:S01]  /*df30*/  ISETP.GT.U32.AND P3, PT, R249, R228, PT ;  /* 0x000000e4f900720c */ /* 0x000fe20003f64070 */
[----:B------:R-:W-:Y:S01]  /*df40*/  @!P2 IMAD.IADD R221, R221, 0x1, -R249 ;  /* 0x00000001dddda824 */ /* 0x000fe200078e0af9 */
[----:B------:R-:W-:-:S03]  /*df50*/  ISETP.GT.U32.AND P2, PT, R249, R226, PT ;  /* 0x000000e2f900720c */ /* 0x000fc60003f44070 */
[--C-:B------:R-:W-:Y:S02]  /*df60*/  @!P6 IMAD.IADD R231, R231, 0x1, -R249.reuse ;  /* 0x00000001e7e7e824 */ /* 0x100fe400078e0af9 */
[--C-:B------:R-:W-:Y:S02]  /*df70*/  @!P5 IMAD.IADD R230, R230, 0x1, -R249.reuse ;  /* 0x00000001e6e6d824 */ /* 0x100fe400078e0af9 */
[--C-:B------:R-:W-:Y:S01]  /*df80*/  @!P4 IMAD.IADD R229, R229, 0x1, -R249.reuse ;  /* 0x00000001e5e5c824 */ /* 0x100fe200078e0af9 */
[----:B------:R1:W-:Y:S03]  /*df90*/  STL [R1+0x3d0], R231 ;  /* 0x0003d0e701007387 */ /* 0x0003e60000100800 */
[--C-:B------:R-:W-:Y:S01]  /*dfa0*/  @!P3 IMAD.IADD R228, R228, 0x1, -R249.reuse ;  /* 0x00000001e4e4b824 */ /* 0x100fe200078e0af9 */
[----:B------:R-:W2:Y:S01]  /*dfb0*/  LDL.LU R232, [R1+0x388] ;  /* 0x0003880001e87983 */ /* 0x000ea20000300800 */
[----:B------:R-:W-:-:S03]  /*dfc0*/  @!P2 IMAD.IADD R226, R226, 0x1, -R249 ;  /* 0x00000001e2e2a824 */ /* 0x000fc600078e0af9 */
[----:B------:R3:W-:Y:S04]  /*dfd0*/  STL [R1+0x3cc], R230 ;  /* 0x0003cce601007387 */ /* 0x0007e80000100800 */
[----:B------:R-:W2:Y:S04]  /*dfe0*/  LDL.LU R235, [R1+0x384] ;  /* 0x0003840001eb7983 */ /* 0x000ea80000300800 */
[----:B------:R1:W-:Y:S04]  /*dff0*/  STL [R1+0x3c8], R229 ;  /* 0x0003c8e501007387 */ /* 0x0003e80000100800 */
[----:B------:R3:W-:Y:S04]  /*e000*/  STL [R1+0x3c4], R228 ;  /* 0x0003c4e401007387 */ /* 0x0007e80000100800 */
[----:B------:R4:W-:Y:S04]  /*e010*/  STL [R1+0x3c0], R226 ;  /* 0x0003c0e201007387 */ /* 0x0009e80000100800 */
[----:B-1----:R-:W2:Y:S04]  /*e020*/  LDL.LU R231, [R1+0x380] ;  /* 0x0003800001e77983 */ /* 0x002ea80000300800 */
[----:B---3--:R-:W3:Y:S04]  /*e030*/  LDL.LU R230, [R1+0x37c] ;  /* 0x00037c0001e67983 */ /* 0x008ee80000300800 */
[----:B------:R-:W3:Y:S01]  /*e040*/  LDL.LU R229, [R1+0x378] ;  /* 0x0003780001e57983 */ /* 0x000ee20000300800 */
[----:B------:R-:W-:-:S02]  /*e050*/  ISETP.GT.U32.AND P1, PT, R249, R225, PT ;  /* 0x000000e1f900720c */ /* 0x000fc40003f24070 */
[C---:B----4-:R-:W-:Y:S01]  /*e060*/  ISETP.GT.U32.AND P0, PT, R249.reuse, R220, PT ;  /* 0x000000dcf900720c */ /* 0x050fe20003f04070 */
[----:B------:R-:W4:Y:S01]  /*e070*/  LDL.LU R228, [R1+0x374] ;  /* 0x0003740001e47983 */ /* 0x000f220000300800 */
[C---:B------:R-:W-:Y:S02]  /*e080*/  ISETP.GT.U32.AND P5, PT, R249.reuse, R224, PT ;  /* 0x000000e0f900720c */ /* 0x040fe40003fa4070 */
[----:B------:R-:W-:Y:S01]  /*e090*/  ISETP.GT.U32.AND P4, PT, R249, R223, PT ;  /* 0x000000dff900720c */ /* 0x000fe20003f84070 */
[----:B------:R-:W4:Y:S06]  /*e0a0*/  LDL.LU R226, [R1+0x370] ;  /* 0x0003700001e27983 */ /* 0x000f2c0000300800 */
[--C-:B------:R-:W-:Y:S01]  /*e0b0*/  @!P1 IMAD.IADD R225, R225, 0x1, -R249.reuse ;  /* 0x00000001e1e19824 */ /* 0x100fe200078e0af9 */
[----:B------:R-:W-:Y:S01]  /*e0c0*/  ISETP.GT.U32.AND P1, PT, R249, R218, PT ;  /* 0x000000daf900720c */ /* 0x000fe20003f24070 */
[----:B------:R-:W-:-:S03]  /*e0d0*/  @!P0 IMAD.IADD R220, R220, 0x1, -R249 ;  /* 0x00000001dcdc8824 */ /* 0x000fc600078e0af9 */
[----:B------:R-:W-:-:S09]  /*e0e0*/  ISETP.GT.U32.AND P0, PT, R249, R225, PT ;  /* 0x000000e1f900720c */ /* 0x000fd20003f04070 */
[--C-:B------:R-:W-:Y:S01]  /*e0f0*/  @!P1 IMAD.IADD R218, R218, 0x1, -R249.reuse ;  /* 0x00000001dada9824 */ /* 0x100fe200078e0af9 */
[C---:B------:R-:W-:Y:S02]  /*e100*/  ISETP.GT.U32.AND P1, PT, R249.reuse, R244, PT ;  /* 0x000000f4f900720c */ /* 0x040fe40003f24070 */
[C---:B------:R-:W-:Y:S02]  /*e110*/  ISETP.GT.U32.AND P3, PT, R249.reuse, R222, PT ;  /* 0x000000def900720c */ /* 0x040fe40003f64070 */
[----:B------:R-:W-:Y:S01]  /*e120*/  ISETP.GT.U32.AND P6, PT, R249, R218, PT ;  /* 0x000000daf900720c */ /* 0x000fe20003fc4070 */
[--C-:B------:R-:W-:Y:S02]  /*e130*/  @!P5 IMAD.IADD R224, R224, 0x1, -R249.reuse ;  /* 0x00000001e0e0d824 */ /* 0x100fe400078e0af9 */
[----:B------:R-:W-:-:S06]  /*e140*/  @!P4 IMAD.IADD R223, R223, 0x1, -R249 ;  /* 0x00000001dfdfc824 */ /* 0x000fcc00078e0af9 */
[----:B------:R-:W-:Y:S01]  /*e150*/  @!P1 IADD3 R244, R244, -R249, RZ ;  /* 0x800000f9f4f49210 */ /* 0x000fe20007ffe0ff */
[--C-:B------:R-:W-:Y:S02]  /*e160*/  @!P0 IMAD.IADD R225, R225, 0x1, -R249.reuse ;  /* 0x00000001e1e18824 */ /* 0x100fe400078e0af9 */
[----:B------:R-:W-:-:S03]  /*e170*/  @!P3 IMAD.IADD R222, R222, 0x1, -R249 ;  /* 0x00000001dedeb824 */ /* 0x000fc600078e0af9 */
[----:B------:R1:W-:Y:S01]  /*e180*/  STL [R1+0x3bc], R225 ;  /* 0x0003bce101007387 */ /* 0x0003e20000100800 */
[----:B------:R-:W-:-:S03]  /*e190*/  ISETP.GT.U32.AND P1, PT, R249, R219, PT ;  /* 0x000000dbf900720c */ /* 0x000fc60003f24070 */
[----:B-1----:R-:W4:Y:S01]  /*e1a0*/  LDL.LU R225, [R1+0x36c] ;  /* 0x00036c0001e17983 */ /* 0x002f220000300800 */
[C---:B------:R-:W-:Y:S02]  /*e1b0*/  ISETP.GT.U32.AND P5, PT, R249.reuse, R234, PT ;  /* 0x000000eaf900720c */ /* 0x040fe40003fa4070 */
[C---:B------:R-:W-:Y:S01]  /*e1c0*/  ISETP.GT.U32.AND P4, PT, R249.reuse, R243, PT ;  /* 0x000000f3f900720c */ /* 0x040fe20003f84070 */
[----:B------:R-:W-:Y:S01]  /*e1d0*/  @!P6 IMAD.IADD R218, R218, 0x1, -R249 ;  /* 0x00000001dadae824 */ /* 0x000fe200078e0af9 */
[----:B------:R-:W-:-:S05]  /*e1e0*/  ISETP.GT.U32.AND P3, PT, R249, R233, PT ;  /* 0x000000e9f900720c */ /* 0x000fca0003f64070 */
[----:B------:R-:W-:Y:S01]  /*e1f0*/  @!P1 IMAD.IADD R219, R219, 0x1, -R249 ;  /* 0x00000001dbdb9824 */ /* 0x000fe200078e0af9 */
[----:B------:R-:W-:-:S03]  /*e200*/  ISETP.GT.U32.AND P2, PT, R249, R221, PT ;  /* 0x000000ddf900720c */ /* 0x000fc60003f44070 */
[----:B------:R-:W-:Y:S01]  /*e210*/  @!P5 IMAD.IADD R234, R234, 0x1, -R249 ;  /* 0x00000001eaead824 */ /* 0x000fe200078e0af9 */
[----:B------:R-:W-:Y:S01]  /*e220*/  ISETP.GT.U32.AND P0, PT, R249, R220, PT ;  /* 0x000000dcf900720c */ /* 0x000fe20003f04070 */
[----:B------:R-:W-:-:S04]  /*e230*/  IMAD.HI.U32 R238, R250, R237, RZ ;  /* 0x000000edfaee7227 */ /* 0x000fc800078e00ff */
[--C-:B------:R-:W-:Y:S02]  /*e240*/  @!P4 IMAD.IADD R243, R243, 0x1, -R249.reuse ;  /* 0x00000001f3f3c824 */ /* 0x100fe400078e0af9 */
[----:B------:R-:W-:Y:S02]  /*e250*/  IMAD.MOV R238, RZ, RZ, -R238 ;  /* 0x000000ffffee7224 */ /* 0x000fe400078e0aee */
[----:B------:R-:W-:Y:S02]  /*e260*/  @!P3 IMAD.IADD R233, R233, 0x1, -R249 ;  /* 0x00000001e9e9b824 */ /* 0x000fe400078e0af9 */
[----:B------:R-:W-:Y:S02]  /*e270*/  IMAD R237, R249, R238, R237 ;  /* 0x000000eef9ed7224 */ /* 0x000fe400078e02ed */
[--C-:B------:R-:W-:Y:S02]  /*e280*/  @!P2 IMAD.IADD R221, R221, 0x1, -R249.reuse ;  /* 0x00000001dddda824 */ /* 0x100fe400078e0af9 */
[----:B------:R-:W-:Y:S01]  /*e290*/  @!P0 IMAD.IADD R220, R220, 0x1, -R249 ;  /* 0x00000001dcdc8824 */ /* 0x000fe200078e0af9 */
[----:B------:R-:W-:Y:S04]  /*e2a0*/  STL [R1+0x5514], R237 ;  /* 0x005514ed01007387 */ /* 0x000fe80000100800 */
[----:B------:R-:W-:Y:S04]  /*e2b0*/  STL [R1+0x3b8], R244 ;  /* 0x0003b8f401007387 */ /* 0x000fe80000100800 */
[----:B------:R-:W-:Y:S04]  /*e2c0*/  STL [R1+0x3b4], R224 ;  /* 0x0003b4e001007387 */ /* 0x000fe80000100800 */
[----:B------:R-:W-:Y:S04]  /*e2d0*/  STL [R1+0x3b0], R223 ;  /* 0x0003b0df01007387 */ /* 0x000fe80000100800 */
[----:B------:R1:W-:Y:S04]  /*e2e0*/  STL [R1+0x3ac], R222 ;  /* 0x0003acde01007387 */ /* 0x0003e80000100800 */
[----:B------:R-:W-:Y:S04]  /*e2f0*/  STL [R1+0x3a8], R221 ;  /* 0x0003a8dd01007387 */ /* 0x000fe80000100800 */
[----:B------:R-:W-:Y:S04]  /*e300*/  STL [R1+0x3a4], R220 ;  /* 0x0003a4dc01007387 */ /* 0x000fe80000100800 */
[----:B------:R1:W-:Y:S04]  /*e310*/  STL [R1+0x3a0], R218 ;  /* 0x0003a0da01007387 */ /* 0x0003e80000100800 */
[----:B-1----:R-:W4:Y:S04]  /*e320*/  LDL.LU R222, [R1+0x368] ;  /* 0x0003680001de7983 */ /* 0x002f280000300800 */
[----:B------:R-:W4:Y:S01]  /*e330*/  LDL.LU R224, [R1+0x364] ;  /* 0x0003640001e07983 */ /* 0x000f220000300800 */
[----:B------:R-:W-:-:S03]  /*e340*/  IADD3 R218, R227, 0x1f2, RZ ;  /* 0x000001f2e3da7810 */ /* 0x000fc60007ffe0ff */
[----:B------:R-:W4:Y:S04]  /*e350*/  LDL.LU R223, [R1+0x360] ;  /* 0x0003600001df7983 */ /* 0x000f280000300800 */
[----:B------:R-:W4:Y:S04]  /*e360*/  LDL.LU R221, [R1+0x35c] ;  /* 0x00035c0001dd7983 */ /* 0x000f280000300800 */
[----:B------:R-:W4:Y:S04]  /*e370*/  LDL.LU R220, [R1+0x358] ;  /* 0x0003580001dc7983 */ /* 0x000f280000300800 */
[----:B------:R-:W-:Y:S01]  /*e380*/  STL [R1+0x4e38], R218 ;  /* 0x004e38da01007387 */ /* 0x000fe20000100800 */
[----:B--2---:R-:W-:-:S02]  /*e390*/  ISETP.GT.U32.AND P6, PT, R249, R235, PT ;  /* 0x000000ebf900720c */ /* 0x004fc40003fc4070 */
[C---:B------:R-:W-:Y:S02]  /*e3a0*/  ISETP.GT.U32.AND P1, PT, R249.reuse, R231, PT ;  /* 0x000000e7f900720c */ /* 0x040fe40003f24070 */
[C---:B---3--:R-:W-:Y:S02]  /*e3b0*/  ISETP.GT.U32.AND P5, PT, R249.reuse, R230, PT ;  /* 0x000000e6f900720c */ /* 0x048fe40003fa4070 */
[----:B------:R-:W-:-:S07]  /*e3c0*/  ISETP.GT.U32.AND P4, PT, R249, R229, PT ;  /* 0x000000e5f900720c */ /* 0x000fce0003f84070 */
[--C-:B------:R-:W-:Y:S01]  /*e3d0*/  @!P6 IMAD.IADD R235, R235, 0x1, -R249.reuse ;  /* 0x00000001ebebe824 */ /* 0x100fe200078e0af9 */
[----:B------:R-:W-:Y:S01]  /*e3e0*/  ISETP.GT.U32.AND P6, PT, R249, R219, PT ;  /* 0x000000dbf900720c */ /* 0x000fe20003fc4070 */
[--C-:B------:R-:W-:Y:S01]  /*e3f0*/  @!P1 IMAD.IADD R231, R231, 0x1, -R249.reuse ;  /* 0x00000001e7e79824 */ /* 0x100fe200078e0af9 */
[C---:B------:R-:W-:Y:S01]  /*e400*/  ISETP.GT.U32.AND P1, PT, R249.reuse, R234, PT ;  /* 0x000000eaf900720c */ /* 0x040fe20003f24070 */
[--C-:B------:R-:W-:Y:S01]  /*e410*/  @!P5 IMAD.IADD R230, R230, 0x1, -R249.reuse ;  /* 0x00000001e6e6d824 */ /* 0x100fe200078e0af9 */
[----:B------:R-:W-:Y:S01]  /*e420*/  ISETP.GT.U32.AND P5, PT, R249, R243, PT ;  /* 0x000000f3f900720c */ /* 0x000fe20003fa4070 */
[----:B------:R-:W-:Y:S01]  /*e430*/  @!P4 IMAD.IADD R229, R229, 0x1, -R249 ;  /* 0x00000001e5e5c824 */ /* 0x000fe200078e0af9 */
[----:B------:R-:W-:-:S07]  /*e440*/  ISETP.GT.U32.AND P4, PT, R249, R233, PT ;  /* 0x000000e9f900720c */ /* 0x000fce0003f84070 */
[--C-:B------:R-:W-:Y:S02]  /*e450*/  @!P6 IMAD.IADD R219, R219, 0x1, -R249.reuse ;  /* 0x00000001dbdbe824 */ /* 0x100fe400078e0af9 */
[----:B------:R-:W-:-:S03]  /*e460*/  @!P1 IMAD.IADD R234, R234, 0x1, -R249 ;  /* 0x00000001eaea9824 */ /* 0x000fc600078e0af9 */
[----:B------:R1:W-:Y:S01]  /*e470*/  STL [R1+0x39c], R219 ;  /* 0x00039cdb01007387 */ /* 0x0003e20000100800 */
[----:B------:R-:W-:Y:S01]  /*e480*/  @!P5 IADD3 R243, R243, -R249, RZ ;  /* 0x800000f9f3f3d210 */ /* 0x000fe20007ffe0ff */
[----:B------:R-:W-:Y:S02]  /*e490*/  @!P4 IMAD.IADD R233, R233, 0x1, -R249 ;  /* 0x00000001e9e9c824 */ /* 0x000fe400078e0af9 */
[----:B-1----:R-:W2:Y:S04]  /*e4a0*/  LDL.LU R219, [R1+0x354] ;  /* 0x0003540001db7983 */ /* 0x002ea80000300800 */
[----:B------:R1:W-:Y:S04]  /*e4b0*/  STL [R1+0x398], R234 ;  /* 0x000398ea01007387 */ /* 0x0003e80000100800 */
[----:B------:R3:W-:Y:S04]  /*e4c0*/  STL [R1+0x394], R243 ;  /* 0x000394f301007387 */ /* 0x0007e80000100800 */
[----:B------:R3:W-:Y:S04]  /*e4d0*/  STL [R1+0x390], R233 ;  /* 0x000390e901007387 */ /* 0x0007e80000100800 */
[----:B------:R-:W2:Y:S04]  /*e4e0*/  LDL.LU R244, [R1+0x350] ;  /* 0x0003500001f47983 */ /* 0x000ea80000300800 */
[----:B-1----:R-:W2:Y:S04]  /*e4f0*/  LDL.LU R234, [R1+0x34c] ;  /* 0x00034c0001ea7983 */ /* 0x002ea80000300800 */
[----:B---3--:R-:W3:Y:S04]  /*e500*/  LDL.LU R243, [R1+0x348] ;  /* 0x0003480001f37983 */ /* 0x008ee80000300800 */
[----:B------:R-:W3:Y:S01]  /*e510*/  LDL.LU R233, [R1+0x344] ;  /* 0x0003440001e97983 */ /* 0x000ee20000300800 */
[----:B------:R-:W-:-:S02]  /*e520*/  ISETP.GT.U32.AND P0, PT, R249, R232, PT ;  /* 0x000000e8f900720c */ /* 0x000fc40003f04070 */
[C---:B------:R-:W-:Y:S02]  /*e530*/  ISETP.GT.U32.AND P2, PT, R249.reuse, R242, PT ;  /* 0x000000f2f900720c */ /* 0x040fe40003f44070 */
[----:B----4-:R-:W-:-:S09]  /*e540*/  ISETP.GT.U32.AND P3, PT, R249, R228, PT ;  /* 0x000000e4f900720c */ /* 0x010fd20003f64070 */
[--C-:B------:R-:W-:Y:S01]  /*e550*/  @!P0 IMAD.IADD R232, R232, 0x1, -R249.reuse ;  /* 0x00000001e8e88824 */ /* 0x100fe200078e0af9 */
[C---:B------:R-:W-:Y:S02]  /*e560*/  ISETP.GT.U32.AND P0, PT, R249.reuse, R225, PT ;  /* 0x000000e1f900720c */ /* 0x040fe40003f04070 */
[----:B------:R-:W-:Y:S02]  /*e570*/  @!P2 IADD3 R242, R242, -R249, RZ ;  /* 0x800000f9f2f2a210 */ /* 0x000fe40007ffe0ff */
[C---:B------:R-:W-:Y:S01]  /*e580*/  ISETP.GT.U32.AND P2, PT, R249.reuse, R226, PT ;  /* 0x000000e2f900720c */ /* 0x040fe20003f44070 */
[----:B------:R-:W-:Y:S01]  /*e590*/  @!P3 IMAD.IADD R228, R228, 0x1, -R249 ;  /* 0x00000001e4e4b824 */ /* 0x000fe200078e0af9 */
[C---:B------:R-:W-:Y:S02]  /*e5a0*/  ISETP.GT.U32.AND P3, PT, R249.reuse, R242, PT ;  /* 0x000000f2f900720c */ /* 0x040fe40003f64070 */
[C---:B------:R-:W-:Y:S02]  /*e5b0*/  ISETP.GT.U32.AND P1, PT, R249.reuse, R231, PT ;  /* 0x000000e7f900720c */ /* 0x040fe40003f24070 */
[----:B------:R-:W-:-:S03]  /*e5c0*/  ISETP.GT.U32.AND P5, PT, R249, R230, PT ;  /* 0x000000e6f900720c */ /* 0x000fc60003fa4070 */
[----:B------:R-:W-:Y:S01]  /*e5d0*/  @!P0 IMAD.IADD R225, R225, 0x1, -R249 ;  /* 0x00000001e1e18824 */ /* 0x000fe200078e0af9 */
[----:B------:R-:W-:-:S03]  /*e5e0*/  ISETP.GT.U32.AND P0, PT, R249, R235, PT ;  /* 0x000000ebf900720c */ /* 0x000fc60003f04070 */
[--C-:B------:R-:W-:Y:S01]  /*e5f0*/  @!P2 IMAD.IADD R226, R226, 0x1, -R249.reuse ;  /* 0x00000001e2e2a824 */ /* 0x100fe200078e0af9 */
[C---:B------:R-:W-:Y:S01]  /*e600*/  ISETP.GT.U32.AND P2, PT, R249.reuse, R232, PT ;  /* 0x000000e8f900720c */ /* 0x040fe20003f44070 */
[--C-:B------:R-:W-:Y:S01]  /*e610*/  @!P3 IMAD.IADD R242, R242, 0x1, -R249.reuse ;  /* 0x00000001f2f2b824 */ /* 0x100fe200078e0af9 */
[C---:B------:R-:W-:Y:S02]  /*e620*/  ISETP.GT.U32.AND P6, PT, R249.reuse, R225, PT ;  /* 0x000000e1f900720c */ /* 0x040fe40003fc4070 */
[----:B------:R-:W-:Y:S01]  /*e630*/  ISETP.GT.U32.AND P4, PT, R249, R229, PT ;  /* 0x000000e5f900720c */ /* 0x000fe20003f84070 */
[--C-:B------:R-:W-:Y:S02]  /*e640*/  @!P1 IMAD.IADD R231, R231, 0x1, -R249.reuse ;  /* 0x00000001e7e79824 */ /* 0x100fe400078e0af9 */
[--C-:B------:R-:W-:Y:S02]  /*e650*/  @!P5 IMAD.IADD R230, R230, 0x1, -R249.reuse ;  /* 0x00000001e6e6d824 */ /* 0x100fe400078e0af9 */
[--C-:B------:R-:W-:Y:S01]  /*e660*/  @!P0 IMAD.IADD R235, R235, 0x1, -R249.reuse ;  /* 0x00000001ebeb8824 */ /* 0x100fe200078e0af9 */
[----:B------:R1:W-:Y:S03]  /*e670*/  STL [R1+0x38c], R242 ;  /* 0x00038cf201007387 */ /* 0x0003e60000100800 */
[--C-:B------:R-:W-:Y:S01]  /*e680*/  @!P2 IMAD.IADD R232, R232, 0x1, -R249.reuse ;  /* 0x00000001e8e8a824 */ /* 0x100fe200078e0af9 */
[----:B------:R-:W-:Y:S01]  /*e690*/  IABS R238, R218 ;  /* 0x000000da00ee7213 */ /* 0x000fe20000000000 */
[----:B-1----:R-:W4:Y:S04]  /*e6a0*/  LDL.LU R242, [R1+0x340] ;  /* 0x0003400001f27983 */ /* 0x002f280000300800 */
[----:B------:R1:W-:Y:S01]  /*e6b0*/  STL [R1+0x388], R232 ;  /* 0x000388e801007387 */ /* 0x0003e20000100800 */
[----:B------:R-:W-:-:S02]  /*e6c0*/  @!P6 IMAD.IADD R225, R225, 0x1, -R249 ;  /* 0x00000001e1e1e824 */ /* 0x000fc400078e0af9 */
[----:B------:R-:W-:Y:S01]  /*e6d0*/  @!P4 IMAD.IADD R229, R229, 0x1, -R249 ;  /* 0x00000001e5e5c824 */ /* 0x000fe200078e0af9 */
[----:B-1----:R-:W4:Y:S04]  /*e6e0*/  LDL.LU R232, [R1+0x33c] ;  /* 0x00033c0001e87983 */ /* 0x002f280000300800 */
[----:B------:R-:W4:Y:S01]  /*e6f0*/  LDL.LU R218, [R1+0x338] ;  /* 0x0003380001da7983 */ /* 0x000f220000300800 */
[C---:B------:R-:W-:Y:S02]  /*e700*/  ISETP.GT.U32.AND P0, PT, R249.reuse, R222, PT ;  /* 0x000000def900720c */ /* 0x040fe40003f04070 */
[C---:B------:R-:W-:Y:S02]  /*e710*/  ISETP.GT.U32.AND P1, PT, R249.reuse, R224, PT ;  /* 0x000000e0f900720c */ /* 0x040fe40003f24070 */
[----:B------:R-:W-:-:S02]  /*e720*/  ISETP.GT.U32.AND P5, PT, R249, R223, PT ;  /* 0x000000dff900720c */ /* 0x000fc40003fa4070 */
[C---:B------:R-:W-:Y:S02]  /*e730*/  ISETP.GT.U32.AND P3, PT, R249.reuse, R228, PT ;  /* 0x000000e4f900720c */ /* 0x040fe40003f64070 */
[----:B------:R-:W-:-:S05]  /*e740*/  ISETP.GT.U32.AND P4, PT, R249, R221, PT ;  /* 0x000000ddf900720c */ /* 0x000fca0003f84070 */
[----:B------:R-:W-:Y:S02]  /*e750*/  @!P0 IADD3 R222, R222, -R249, RZ ;  /* 0x800000f9dede8210 */ /* 0x000fe40007ffe0ff */
[----:B------:R-:W-:Y:S01]  /*e760*/  ISETP.GT.U32.AND P2, PT, R249, R226, PT ;  /* 0x000000e2f900720c */ /* 0x000fe20003f44070 */
[--C-:B------:R-:W-:Y:S02]  /*e770*/  @!P1 IMAD.IADD R224, R224, 0x1, -R249.reuse ;  /* 0x00000001e0e09824 */ /* 0x100fe400078e0af9 */
[--C-:B------:R-:W-:Y:S01]  /*e780*/  @!P5 IMAD.IADD R223, R223, 0x1, -R249.reuse ;  /* 0x00000001dfdfd824 */ /* 0x100fe200078e0af9 */
[----:B------:R-:W-:Y:S01]  /*e790*/  STL [R1+0x384], R235 ;  /* 0x000384eb01007387 */ /* 0x000fe20000100800 */
[--C-:B------:R-:W-:Y:S02]  /*e7a0*/  @!P3 IMAD.IADD R228, R228, 0x1, -R249.reuse ;  /* 0x00000001e4e4b824 */ /* 0x100fe400078e0af9 */
[--C-:B------:R-:W-:Y:S01]  /*e7b0*/  @!P4 IMAD.IADD R221, R221, 0x1, -R249.reuse ;  /* 0x00000001ddddc824 */ /* 0x100fe200078e0af9 */
[----:B------:R1:W-:Y:S05]  /*e7c0*/  STL [R1+0x380], R231 ;  /* 0x000380e701007387 */ /* 0x0003ea0000100800 */
[----:B------:R-:W-:Y:S01]  /*e7d0*/  @!P2 IMAD.IADD R226, R226, 0x1, -R249 ;  /* 0x00000001e2e2a824 */ /* 0x000fe200078e0af9 */
[----:B------:R1:W-:Y:S04]  /*e7e0*/  STL [R1+0x37c], R230 ;  /* 0x00037ce601007387 */ /* 0x0003e80000100800 */
[----:B------:R1:W-:Y:S04]  /*e7f0*/  STL [R1+0x378], R229 ;  /* 0x000378e501007387 */ /* 0x0003e80000100800 */
[----:B------:R1:W-:Y:S04]  /*e800*/  STL [R1+0x374], R228 ;  /* 0x000374e401007387 */ /* 0x0003e80000100800 */
[----:B------:R1:W-:Y:S04]  /*e810*/  STL [R1+0x370], R226 ;  /* 0x000370e201007387 */ /* 0x0003e80000100800 */
[----:B------:R-:W-:Y:S04]  /*e820*/  STL [R1+0x36c], R225 ;  /* 0x00036ce101007387 */ /* 0x000fe80000100800 */
[----:B-1----:R-:W4:Y:S04]  /*e830*/  LDL.LU R231, [R1+0x334] ;  /* 0x0003340001e77983 */ /* 0x002f280000300800 */
[----:B------:R-:W4:Y:S04]  /*e840*/  LDL.LU R230, [R1+0x330] ;  /* 0x0003300001e67983 */ /* 0x000f280000300800 */
[----:B------:R-:W4:Y:S04]  /*e850*/  LDL.LU R229, [R1+0x32c] ;  /* 0x00032c0001e57983 */ /* 0x000f280000300800 */
[----:B------:R-:W4:Y:S04]  /*e860*/  LDL.LU R228, [R1+0x328] ;  /* 0x0003280001e47983 */ /* 0x000f280000300800 */
[----:B------:R-:W4:Y:S01]  /*e870*/  LDL.LU R226, [R1+0x324] ;  /* 0x0003240001e27983 */ /* 0x000f220000300800 */
[----:B--2---:R-:W-:-:S02]  /*e880*/  ISETP.GT.U32.AND P6, PT, R249, R244, PT ;  /* 0x000000f4f900720c */ /* 0x004fc40003fc4070 */
[C---:B------:R-:W-:Y:S02]  /*e890*/  ISETP.GT.U32.AND P0, PT, R249.reuse, R234, PT ;  /* 0x000000eaf900720c */ /* 0x040fe40003f04070 */
[C---:B---3--:R-:W-:Y:S02]  /*e8a0*/  ISETP.GT.U32.AND P1, PT, R249.reuse, R243, PT ;  /* 0x000000f3f900720c */ /* 0x048fe40003f24070 */
        /* <DEDUP_REMOVED lines=9> */
[--C-:B------:R-:W-:Y:S02]  /*e940*/  @!P6 IMAD.IADD R222, R222, 0x1, -R249.reuse ;  /* 0x00000001dedee824 */ /* 0x100fe400078e0af9 */
[----:B------:R-:W-:-:S03]  /*e950*/  @!P0 IMAD.IADD R224, R224, 0x1, -R249 ;  /* 0x00000001e0e08824 */ /* 0x000fc600078e0af9 */
[----:B------:R1:W-:Y:S01]  /*e960*/  STL [R1+0x368], R222 ;  /* 0x000368de01007387 */ /* 0x0003e20000100800 */
[--C-:B------:R-:W-:Y:S02]  /*e970*/  @!P1 IMAD.IADD R223, R223, 0x1, -R249.reuse ;  /* 0x00000001dfdf9824 */ /* 0x100fe400078e0af9 */
[----:B------:R-:W-:Y:S01]  /*e980*/  @!P5 IMAD.IADD R221, R221, 0x1, -R249 ;  /* 0x00000001ddddd824 */ /* 0x000fe200078e0af9 */
[----:B-1----:R-:W2:Y:S04]  /*e990*/  LDL.LU R222, [R1+0x320] ;  /* 0x0003200001de7983 */ /* 0x002ea80000300800 */
[----:B------:R-:W3:Y:S04]  /*e9a0*/  LDL.LU R235, [R1+0x31c] ;  /* 0x00031c0001eb7983 */ /* 0x000ee80000300800 */
[----:B------:R1:W-:Y:S04]  /*e9b0*/  STL [R1+0x364], R224 ;  /* 0x000364e001007387 */ /* 0x0003e80000100800 */
[----:B------:R1:W-:Y:S04]  /*e9c0*/  STL [R1+0x360], R223 ;  /* 0x000360df01007387 */ /* 0x0003e80000100800 */
[----:B------:R1:W-:Y:S04]  /*e9d0*/  STL [R1+0x35c], R221 ;  /* 0x00035cdd01007387 */ /* 0x0003e80000100800 */
[----:B------:R-:W2:Y:S04]  /*e9e0*/  LDL.LU R225, [R1+0x318] ;  /* 0x0003180001e17983 */ /* 0x000ea80000300800 */
[----:B-1----:R-:W2:Y:S04]  /*e9f0*/  LDL.LU R224, [R1+0x314] ;  /* 0x0003140001e07983 */ /* 0x002ea80000300800 */
[----:B------:R-:W2:Y:S04]  /*ea00*/  LDL.LU R223, [R1+0x310] ;  /* 0x0003100001df7983 */ /* 0x000ea80000300800 */
[----:B------:R-:W2:Y:S01]  /*ea10*/  LDL.LU R221, [R1+0x30c] ;  /* 0x00030c0001dd7983 */ /* 0x000ea20000300800 */
[----:B------:R-:W-:-:S02]  /*ea20*/  ISETP.GT.U32.AND P2, PT, R249, R219, PT ;  /* 0x000000dbf900720c */ /* 0x000fc40003f44070 */
[C---:B------:R-:W-:Y:S02]  /*ea30*/  ISETP.GT.U32.AND P3, PT, R249.reuse, R220, PT ;  /* 0x000000dcf900720c */ /* 0x040fe40003f64070 */
[----:B----4-:R-:W-:-:S09]  /*ea40*/  ISETP.GT.U32.AND P4, PT, R249, R242, PT ;  /* 0x000000f2f900720c */ /* 0x010fd20003f84070 */
[--C-:B------:R-:W-:Y:S01]  /*ea50*/  @!P2 IMAD.IADD R219, R219, 0x1, -R249.reuse ;  /* 0x00000001dbdba824 */ /* 0x100fe200078e0af9 */
[C---:B------:R-:W-:Y:S01]  /*ea60*/  ISETP.GT.U32.AND P2, PT, R249.reuse, R218, PT ;  /* 0x000000daf900720c */ /* 0x040fe20003f44070 */
[--C-:B------:R-:W-:Y:S01]  /*ea70*/  @!P3 IMAD.IADD R220, R220, 0x1, -R249.reuse ;  /* 0x00000001dcdcb824 */ /* 0x100fe200078e0af9 */
[C---:B------:R-:W-:Y:S01]  /*ea80*/  ISETP.GT.U32.AND P3, PT, R249.reuse, R232, PT ;  /* 0x000000e8f900720c */ /* 0x040fe20003f64070 */
[----:B------:R-:W-:Y:S01]  /*ea90*/  @!P4 IMAD.IADD R242, R242, 0x1, -R249 ;  /* 0x00000001f2f2c824 */ /* 0x000fe200078e0af9 */
[C---:B------:R-:W-:Y:S02]  /*eaa0*/  ISETP.GT.U32.AND P0, PT, R249.reuse, R234, PT ;  /* 0x000000eaf900720c */ /* 0x040fe40003f04070 */
[C---:B------:R-:W-:Y:S02]  /*eab0*/  ISETP.GT.U32.AND P4, PT, R249.reuse, R220, PT ;  /* 0x000000dcf900720c */ /* 0x040fe40003f84070 */
[----:B------:R-:W-:-:S05]  /*eac0*/  ISETP.GT.U32.AND P1, PT, R249, R243, PT ;  /* 0x000000f3f900720c */ /* 0x000fca0003f24070 */
[--C-:B------:R-:W-:Y:S01]  /*ead0*/  @!P2 IMAD.IADD R218, R218, 0x1, -R249.reuse ;  /* 0x00000001dadaa824 */ /* 0x100fe200078e0af9 */
[C---:B------:R-:W-:Y:S02]  /*eae0*/  ISETP.GT.U32.AND P2, PT, R249.reuse, R244, PT ;  /* 0x000000f4f900720c */ /* 0x040fe40003f44070 */
[----:B------:R-:W-:Y:S02]  /*eaf0*/  @!P3 IADD3 R232, R232, -R249, RZ ;  /* 0x800000f9e8e8b210 */ /* 0x000fe40007ffe0ff */
[C---:B------:R-:W-:Y:S02]  /*eb00*/  ISETP.GT.U32.AND P3, PT, R249.reuse, R219, PT ;  /* 0x000000dbf900720c */ /* 0x040fe40003f64070 */
[C---:B------:R-:W-:Y:S01]  /*eb10*/  ISETP.GT.U32.AND P5, PT, R249.reuse, R233, PT ;  /* 0x000000e9f900720c */ /* 0x040fe20003fa4070 */
[--C-:B------:R-:W-:Y:S01]  /*eb20*/  @!P4 IMAD.IADD R220, R220, 0x1, -R249.reuse ;  /* 0x00000001dcdcc824 */ /* 0x100fe200078e0af9 */
[C---:B------:R-:W-:Y:S01]  /*eb30*/  ISETP.GT.U32.AND P6, PT, R249.reuse, R218, PT ;  /* 0x000000daf900720c */ /* 0x040fe20003fc4070 */
[----:B------:R-:W-:Y:S01]  /*eb40*/  @!P0 IMAD.IADD R234, R234, 0x1, -R249 ;  /* 0x00000001eaea8824 */ /* 0x000fe200078e0af9 */
[----:B------:R-:W-:-:S03]  /*eb50*/  ISETP.GT.U32.AND P4, PT, R249, R242, PT ;  /* 0x000000f2f900720c */ /* 0x000fc60003f84070 */
[--C-:B------:R-:W-:Y:S02]  /*eb60*/  @!P2 IMAD.IADD R244, R244, 0x1, -R249.reuse ;  /* 0x00000001f4f4a824 */ /* 0x100fe400078e0af9 */
[--C-:B------:R-:W-:Y:S02]  /*eb70*/  @!P1 IMAD.IADD R243, R243, 0x1, -R249.reuse ;  /* 0x00000001f3f39824 */ /* 0x100fe400078e0af9 */
[--C-:B------:R-:W-:Y:S02]  /*eb80*/  @!P3 IMAD.IADD R219, R219, 0x1, -R249.reuse ;  /* 0x00000001dbdbb824 */ /* 0x100fe400078e0af9 */
[----:B------:R-:W-:Y:S01]  /*eb90*/  @!P5 IADD3 R233, R233, -R249, RZ ;  /* 0x800000f9e9e9d210 */ /* 0x000fe20007ffe0ff */
        /* <DEDUP_REMOVED lines=16> */
[--C-:B------:R-:W-:Y:S01]  /*eca0*/  @!P4 IMAD.IADD R226, R226, 0x1, -R249.reuse ;  /* 0x00000001e2e2c824 */ /* 0x100fe200078e0af9 */
[----:B------:R-:W-:Y:S04]  /*ecb0*/  STL [R1+0x350], R244 ;  /* 0x000350f401007387 */ /* 0x000fe80000100800 */
[----:B------:R-:W-:Y:S01]  /*ecc0*/  STL [R1+0x34c], R234 ;  /* 0x00034cea01007387 */ /* 0x000fe20000100800 */
[----:B------:R-:W-:-:S03]  /*ecd0*/  @!P3 IMAD.IADD R232, R232, 0x1, -R249 ;  /* 0x00000001e8e8b824 */ /* 0x000fc600078e0af9 */
        /* <DEDUP_REMOVED lines=11> */
[C---:B--2---:R-:W-:Y:S02]  /*ed90*/  ISETP.GT.U32.AND P2, PT, R249.reuse, R225, PT ;  /* 0x000000e1f900720c */ /* 0x044fe40003f44070 */
[C---:B------:R-:W-:Y:S02]  /*eda0*/  ISETP.GT.U32.AND P0, PT, R249.reuse, R224, PT ;  /* 0x000000e0f900720c */ /* 0x040fe40003f04070 */
[C---:B------:R-:W-:Y:S02]  /*edb0*/  ISETP.GT.U32.AND P1, PT, R249.reuse, R223, PT ;  /* 0x000000dff900720c */ /* 0x040fe40003f24070 */
[----:B------:R-:W-:-:S05]  /*edc0*/  ISETP.GT.U32.AND P5, PT, R249, R221, PT ;  /* 0x000000ddf900720c */ /* 0x000fca0003fa4070 */
[--C-:B------:R-:W-:Y:S01]  /*edd0*/  @!P6 IMAD.IADD R235, R235, 0x1, -R249.reuse ;  /* 0x00000001ebebe824 */ /* 0x100fe200078e0af9 */
[----:B------:R-:W-:Y:S02]  /*ede0*/  ISETP.GT.U32.AND P6, PT, R249, R231, PT ;  /* 0x000000e7f900720c */ /* 0x000fe40003fc4070 */
[----:B------:R-:W-:Y:S01]  /*edf0*/  @!P2 IADD3 R225, R225, -R249, RZ ;  /* 0x800000f9e1e1a210 */ /* 0x000fe20007ffe0ff */
[--C-:B------:R-:W-:Y:S01]  /*ee00*/  @!P0 IMAD.IADD R224, R224, 0x1, -R249.reuse ;  /* 0x00000001e0e08824 */ /* 0x100fe200078e0af9 */
[C---:B------:R-:W-:Y:S02]  /*ee10*/  ISETP.GT.U32.AND P2, PT, R249.reuse, R230, PT ;  /* 0x000000e6f900720c */ /* 0x040fe40003f44070 */
[----:B------:R-:W-:Y:S01]  /*ee20*/  ISETP.GT.U32.AND P0, PT, R249, R229, PT ;  /* 0x000000e5f900720c */ /* 0x000fe20003f04070 */
[--C-:B------:R-:W-:Y:S01]  /*ee30*/  @!P1 IMAD.IADD R223, R223, 0x1, -R249.reuse ;  /* 0x00000001dfdf9824 */ /* 0x100fe200078e0af9 */
[----:B------:R-:W-:Y:S01]  /*ee40*/  ISETP.GT.U32.AND P1, PT, R249, R228, PT ;  /* 0x000000e4f900720c */ /* 0x000fe20003f24070 */
[----:B------:R-:W-:Y:S01]  /*ee50*/  @!P5 IMAD.IADD R221, R221, 0x1, -R249 ;  /* 0x00000001ddddd824 */ /* 0x000fe200078e0af9 */
[----:B------:R-:W-:-:S03]  /*ee60*/  ISETP.GT.U32.AND P5, PT, R249, R226, PT ;  /* 0x000000e2f900720c */ /* 0x000fc60003fa4070 */
[----:B------:R-:W-:-:S04]  /*ee70*/  @!P6 IMAD.IADD R231, R231, 0x1, -R249 ;  /* 0x00000001e7e7e824 */ /* 0x000fc800078e0af9 */
[--C-:B------:R-:W-:Y:S01]  /*ee80*/  @!P2 IMAD.IADD R230, R230, 0x1, -R249.reuse ;  /* 0x00000001e6e6a824 */ /* 0x100fe200078e0af9 */
[----:B------:R1:W-:Y:S01]  /*ee90*/  STL [R1+0x334], R231 ;  /* 0x000334e701007387 */ /* 0x0003e20000100800 */
[--C-:B------:R-:W-:Y:S02]  /*eea0*/  @!P0 IMAD.IADD R229, R229, 0x1, -R249.reuse ;  /* 0x00000001e5e58824 */ /* 0x100fe400078e0af9 */
[----:B------:R-:W-:Y:S01]  /*eeb0*/  @!P1 IMAD.IADD R228, R228, 0x1, -R249 ;  /* 0x00000001e4e49824 */ /* 0x000fe200078e0af9 */
[----:B------:R-:W2:Y:S01]  /*eec0*/  LDL.LU R232, [R1+0x2ec] ;  /* 0x0002ec0001e87983 */ /* 0x000ea20000300800 */
[----:B------:R-:W-:-:S03]  /*eed0*/  @!P5 IADD3 R226, R226, -R249, RZ ;  /* 0x800000f9e2e2d210 */ /* 0x000fc60007ffe0ff */
        /* <DEDUP_REMOVED lines=12> */
[C---:B------:R-:W-:Y:S01]  /*efa0*/  ISETP.GT.U32.AND P0, PT, R249.reuse, R224, PT ;  /* 0x000000e0f900720c */ /* 0x040fe20003f04070 */
        /* <DEDUP_REMOVED lines=11> */
[--C-:B------:R-:W-:Y:S02]  /*f060*/  @!P3 IMAD.IADD R235, R235, 0x1, -R249.reuse ;  /* 0x00000001ebebb824 */ /* 0x100fe400078e0af9 */
[--C-:B------:R-:W-:Y:S02]  /*f070*/  @!P4 IMAD.IADD R222, R222, 0x1, -R249.reuse ;  /* 0x00000001dedec824 */ /* 0x100fe400078e0af9 */
[--C-:B------:R-:W-:Y:S01]  /*f080*/  @!P1 IMAD.IADD R223, R223, 0x1, -R249.reuse ;  /* 0x00000001dfdf9824 */ /* 0x100fe200078e0af9 */
[C---:B------:R-:W-:Y:S02]  /*f090*/  ISETP.GT.U32.AND P3, PT, R249.reuse, R218, PT ;  /* 0x000000daf900720c */ /* 0x040fe40003f64070 */
[C---:B------:R-:W-:Y:S02]  /*f0a0*/  ISETP.GT.U32.AND P2, PT, R249.reuse, R234, PT ;  /* 0x000000eaf900720c */ /* 0x040fe40003f44070 */
[----:B------:R-:W-:Y:S01]  /*f0b0*/  ISETP.GT.U32.AND P0, PT, R249, R243, PT ;  /* 0x000000f3f900720c */ /* 0x000fe20003f04070 */
[----:B------:R1:W-:Y:S01]  /*f0c0*/  STL [R1+0x320], R222 ;  /* 0x000320de01007387 */ /* 0x0003e20000100800 */
[----:B------:R-:W-:Y:S01]  /*f0d0*/  @!P6 IMAD.IADD R219, R219, 0x1, -R249 ;  /* 0x00000001dbdbe824 */ /* 0x000fe200078e0af9 */
[----:B------:R-:W-:-:S06]  /*f0e0*/  ISETP.GT.U32.AND P1, PT, R249, R233, PT ;  /* 0x000000e9f900720c */ /* 0x000fcc0003f24070 */
[--C-:B------:R-:W-:Y:S01]  /*f0f0*/  @!P3 IMAD.IADD R218, R218, 0x1, -R249.reuse ;  /* 0x00000001dadab824 */ /* 0x100fe200078e0af9 */
[----:B-1----:R-:W4:Y:S01]  /*f100*/  LDL.LU R222, [R1+0x2d0] ;  /* 0x0002d00001de7983 */ /* 0x002f220000300800 */
[----:B------:R-:W-:Y:S02]  /*f110*/  @!P2 IMAD.IADD R234, R234, 0x1, -R249 ;  /* 0x00000001eaeaa824 */ /* 0x000fe400078e0af9 */
[----:B------:R-:W-:Y:S01]  /*f120*/  @!P0 IADD3 R243, R243, -R249, RZ ;  /* 0x800000f9f3f38210 */ /* 0x000fe20007ffe0ff */
[----:B------:R-:W-:Y:S01]  /*f130*/  IMAD.HI.U32 R239, R250, R238, RZ ;  /* 0x000000eefaef7227 */ /* 0x000fe200078e00ff */
[C---:B------:R-:W-:Y:S02]  /*f140*/  ISETP.GT.U32.AND P5, PT, R249.reuse, R221, PT ;  /* 0x000000ddf900720c */ /* 0x040fe40003fa4070 */
[----:B------:R-:W-:Y:S01]  /*f150*/  ISETP.GT.U32.AND P4, PT, R249, R220, PT ;  /* 0x000000dcf900720c */ /* 0x000fe20003f84070 */
[----:B------:R-:W-:Y:S02]  /*f160*/  IMAD.MOV R239, RZ, RZ, -R239 ;  /* 0x000000ffffef7224 */ /* 0x000fe400078e0aef */
[----:B------:R-:W-:-:S02]  /*f170*/  @!P1 IMAD.IADD R233, R233, 0x1, -R249 ;  /* 0x00000001e9e99824 */ /* 0x000fc400078e0af9 */
[----:B------:R-:W-:-:S05]  /*f180*/  IMAD R238, R249, R239, R238 ;  /* 0x000000eff9ee7224 */ /* 0x000fca00078e02ee */
[----:B------:R-:W-:Y:S01]  /*f190*/  STL [R1+0x5518], R238 ;  /* 0x005518ee01007387 */ /* 0x000fe20000100800 */
[--C-:B------:R-:W-:Y:S02]  /*f1a0*/  @!P5 IMAD.IADD R221, R221, 0x1, -R249.reuse ;  /* 0x00000001ddddd824 */ /* 0x100fe400078e0af9 */
[----:B------:R-:W-:Y:S01]  /*f1b0*/  @!P4 IMAD.IADD R220, R220, 0x1, -R249 ;  /* 0x00000001dcdcc824 */ /* 0x000fe200078e0af9 */
[----:B------:R-:W-:Y:S04]  /*f1c0*/  STL [R1+0x31c], R235 ;  /* 0x00031ceb01007387 */ /* 0x000fe80000100800 */
[----:B------:R-:W-:Y:S04]  /*f1d0*/  STL [R1+0x318], R225 ;  /* 0x000318e101007387 */ /* 0x000fe80000100800 */
[----:B------:R-:W-:Y:S04]  /*f1e0*/  STL [R1+0x314], R224 ;  /* 0x000314e001007387 */ /* 0x000fe80000100800 */
[----:B------:R-:W-:Y:S04]  /*f1f0*/  STL [R1+0x310], R223 ;  /* 0x000310df01007387 */ /* 0x000fe80000100800 */
[----:B------:R1:W-:Y:S04]  /*f200*/  STL [R1+0x30c], R221 ;  /* 0x00030cdd01007387 */ /* 0x0003e80000100800 */
[----:B------:R1:W-:Y:S04]  /*f210*/  STL [R1+0x308], R220 ;  /* 0x000308dc01007387 */ /* 0x0003e80000100800 */
[----:B------:R1:W-:Y:S02]  /*f220*/  STL [R1+0x304], R219 ;  /* 0x000304db01007387 */ /* 0x0003e40000100800 */
[----:B-1----:R-:W-:-:S02]  /*f230*/  IADD3 R221, R227, 0x1f3, RZ ;  /* 0x000001f3e3dd7810 */ /* 0x002fc40007ffe0ff */
[----:B------:R-:W4:Y:S04]  /*f240*/  LDL.LU R220, [R1+0x2cc] ;  /* 0x0002cc0001dc7983 */ /* 0x000f280000300800 */
[----:B------:R-:W4:Y:S04]  /*f250*/  LDL.LU R225, [R1+0x2c8] ;  /* 0x0002c80001e17983 */ /* 0x000f280000300800 */
        /* <DEDUP_REMOVED lines=16> */
[----:B------:R-:W-:Y:S02]  /*f360*/  @!P6 IADD3 R218, R218, -R249, RZ ;  /* 0x800000f9dadae210 */ /* 0x000fe40007ffe0ff */
[----:B------:R-:W-:-:S03]  /*f370*/  @!P3 IMAD.IADD R234, R234, 0x1, -R249 ;  /* 0x00000001eaeab824 */ /* 0x000fc600078e0af9 */
[----:B------:R1:W-:Y:S01]  /*f380*/  STL [R1+0x300], R218 ;  /* 0x000300da01007387 */ /* 0x0003e20000100800 */
[--C-:B------:R-:W-:Y:S02]  /*f390*/  @!P2 IMAD.IADD R243, R243, 0x1, -R249.reuse ;  /* 0x00000001f3f3a824 */ /* 0x100fe400078e0af9 */
[----:B------:R-:W-:Y:S01]  /*f3a0*/  @!P0 IMAD.IADD R233, R233, 0x1, -R249 ;  /* 0x00000001e9e98824 */ /* 0x000fe200078e0af9 */
        /* <DEDUP_REMOVED lines=11> */
[--C-:B------:R-:W-:Y:S02]  /*f460*/  @!P4 IMAD.IADD R232, R232, 0x1, -R249.reuse ;  /* 0x00000001e8e8c824 */ /* 0x100fe400078e0af9 */
[--C-:B------:R-:W-:Y:S01]  /*f470*/  @!P5 IMAD.IADD R242, R242, 0x1, -R249.reuse ;  /* 0x00000001f2f2d824 */ /* 0x100fe200078e0af9 */
[C---:B------:R-:W-:Y:S01]  /*f480*/  ISETP.GT.U32.AND P5, PT, R249.reuse, R226, PT ;  /* 0x000000e2f900720c */ /* 0x040fe20003fa4070 */
[----:B------:R-:W-:Y:S01]  /*f490*/  @!P1 IMAD.IADD R228, R228, 0x1, -R249 ;  /* 0x00000001e4e49824 */ /* 0x000fe200078e0af9 */
[C---:B------:R-:W-:Y:S02]  /*f4a0*/  ISETP.GT.U32.AND P3, PT, R249.reuse, R231, PT ;  /* 0x000000e7f900720c */ /* 0x040fe40003f64070 */
[C---:B------:R-:W-:Y:S02]  /*f4b0*/  ISETP.GT.U32.AND P1, PT, R249.reuse, R242, PT ;  /* 0x000000f2f900720c */ /* 0x040fe40003f24070 */
[----:B------:R-:W-:-:S07]  /*f4c0*/  ISETP.GT.U32.AND P4, PT, R249, R222, PT ;  /* 0x000000def900720c */ /* 0x000fce0003f84070 */
[----:B------:R-:W-:Y:S01]  /*f4d0*/  @!P5 IMAD.IADD R226, R226, 0x1, -R249 ;  /* 0x00000001e2e2d824 */ /* 0x000fe200078e0af9 */
[C---:B------:R-:W-:Y:S02]  /*f4e0*/  ISETP.GT.U32.AND P5, PT, R249.reuse, R232, PT ;  /* 0x000000e8f900720c */ /* 0x040fe40003fa4070 */
[----:B------:R-:W-:-:S03]  /*f4f0*/  ISETP.GT.U32.AND P2, PT, R249, R230, PT ;  /* 0x000000e6f900720c */ /* 0x000fc60003f44070 */
[--C-:B------:R-:W-:Y:S01]  /*f500*/  @!P4 IMAD.IADD R222, R222, 0x1, -R249.reuse ;  /* 0x00000001dedec824 */ /* 0x100fe200078e0af9 */
[C---:B------:R-:W-:Y:S01]  /*f510*/  ISETP.GT.U32.AND P4, PT, R249.reuse, R244, PT ;  /* 0x000000f4f900720c */ /* 0x040fe20003f84070 */
[----:B------:R-:W-:Y:S01]  /*f520*/  @!P1 IMAD.IADD R242, R242, 0x1, -R249 ;  /* 0x00000001f2f29824 */ /* 0x000fe200078e0af9 */
[C---:B------:R-:W-:Y:S02]  /*f530*/  ISETP.GT.U32.AND P0, PT, R249.reuse, R229, PT ;  /* 0x000000e5f900720c */ /* 0x040fe40003f04070 */
[----:B------:R-:W-:-:S03]  /*f540*/  ISETP.GT.U32.AND P6, PT, R249, R222, PT ;  /* 0x000000def900720c */ /* 0x000fc60003fc4070 */
[--C-:B------:R-:W-:Y:S02]  /*f550*/  @!P5 IMAD.IADD R232, R232, 0x1, -R249.reuse ;  /* 0x00000001e8e8d824 */ /* 0x100fe400078e0af9 */
[--C-:B------:R-:W-:Y:S02]  /*f560*/  @!P3 IMAD.IADD R231, R231, 0x1, -R249.reuse ;  /* 0x00000001e7e7b824 */ /* 0x100fe400078e0af9 */
[--C-:B------:R-:W-:Y:S02]  /*f570*/  @!P2 IMAD.IADD R230, R230, 0x1, -R249.reuse ;  /* 0x00000001e6e6a824 */ /* 0x100fe400078e0af9 */
[--C-:B------:R-:W-:Y:S01]  /*f580*/  @!P4 IMAD.IADD R244, R244, 0x1, -R249.reuse ;  /* 0x00000001f4f4c824 */ /* 0x100fe200078e0af9 */
[----:B------:R1:W-:Y:S01]  /*f590*/  STL [R1+0x2f0], R242 ;  /* 0x0002f0f201007387 */ /* 0x0003e20000100800 */
[----:B------:R-:W-:Y:S01]  /*f5a0*/  IABS R239, R221 ;  /* 0x000000dd00ef7213 */ /* 0x000fe20000000000 */
[--C-:B------:R-:W-:Y:S02]  /*f5b0*/  @!P0 IMAD.IADD R229, R229, 0x1, -R249.reuse ;  /* 0x00000001e5e58824 */ /* 0x100fe400078e0af9 */
[----:B------:R-:W-:Y:S01]  /*f5c0*/  @!P6 IMAD.IADD R222, R222, 0x1, -R249 ;  /* 0x00000001dedee824 */ /* 0x000fe200078e0af9 */
[----:B-1----:R-:W4:Y:S04]  /*f5d0*/  LDL.LU R242, [R1+0x2a4] ;  /* 0x0002a40001f27983 */ /* 0x002f280000300800 */
[----:B------:R1:W-:Y:S01]  /*f5e0*/  STL [R1+0x2ec], R232 ;  /* 0x0002ece801007387 */ /* 0x0003e20000100800 */
[----:B------:R-:W-:-:S03]  /*f5f0*/  ISETP.GT.U32.AND P4, PT, R249, R220, PT ;  /* 0x000000dcf900720c */ /* 0x000fc60003f84070 */
[----:B-1----:R-:W4:Y:S01]  /*f600*/  LDL.LU R232, [R1+0x2a0] ;  /* 0x0002a00001e87983 */ /* 0x002f220000300800 */
[----:B------:R-:W-:-:S03]  /*f610*/  ISETP.GT.U32.AND P3, PT, R249, R225, PT ;  /* 0x000000e1f900720c */ /* 0x000fc60003f64070 */
[----:B------:R-:W4:Y:S01]  /*f620*/  LDL.LU R221, [R1+0x29c] ;  /* 0x00029c0001dd7983 */ /* 0x000f220000300800 */
[C---:B------:R-:W-:Y:S02]  /*f630*/  ISETP.GT.U32.AND P2, PT, R249.reuse, R224, PT ;  /* 0x000000e0f900720c */ /* 0x040fe40003f44070 */
[C---:B------:R-:W-:Y:S02]  /*f640*/  ISETP.GT.U32.AND P1, PT, R249.reuse, R228, PT ;  /* 0x000000e4f900720c */ /* 0x040fe40003f24070 */
[C---:B------:R-:W-:Y:S01]  /*f650*/  ISETP.GT.U32.AND P0, PT, R249.reuse, R223, PT ;  /* 0x000000dff900720c */ /* 0x040fe20003f04070 */
[----:B------:R-:W-:Y:S01]  /*f660*/  @!P4 IMAD.IADD R220, R220, 0x1, -R249 ;  /* 0x00000001dcdcc824 */ /* 0x000fe200078e0af9 */
[----:B------:R-:W-:-:S03]  /*f670*/  ISETP.GT.U32.AND P5, PT, R249, R226, PT ;  /* 0x000000e2f900720c */ /* 0x000fc60003fa4070 */
[----:B------:R-:W-:-:S04]  /*f680*/  @!P3 IMAD.IADD R225, R225, 0x1, -R249 ;  /* 0x00000001e1e1b824 */ /* 0x000fc800078e0af9 */
[--C-:B------:R-:W-:Y:S01]  /*f690*/  @!P2 IMAD.IADD R224, R224, 0x1, -R249.reuse ;  /* 0x00000001e0e0a824 */ /* 0x100fe200078e0af9 */
[----:B------:R-:W-:Y:S01]  /*f6a0*/  STL [R1+0x2e8], R244 ;  /* 0x0002e8f401007387 */ /* 0x000fe20000100800 */
[--C-:B------:R-:W-:Y:S02]  /*f6b0*/  @!P1 IMAD.IADD R228, R228, 0x1, -R249.reuse ;  /* 0x00000001e4e49824 */ /* 0x100fe400078e0af9 */
[----:B------:R-:W-:Y:S01]  /*f6c0*/  @!P0 IMAD.IADD R223, R223, 0x1, -R249 ;  /* 0x00000001dfdf8824 */ /* 0x000fe200078e0af9 */
[----:B------:R1:W-:Y:S01]  /*f6d0*/  STL [R1+0x2e4], R231 ;  /* 0x0002e4e701007387 */ /* 0x0003e20000100800 */
[----:B------:R-:W-:-:S03]  /*f6e0*/  @!P5 IADD3 R226, R226, -R249, RZ ;  /* 0x800000f9e2e2d210 */ /* 0x000fc60007ffe0ff */
[----:B------:R1:W-:Y:S04]  /*f6f0*/  STL [R1+0x2e0], R230 ;  /* 0x0002e0e601007387 */ /* 0x0003e80000100800 */
[----:B------:R1:W-:Y:S04]  /*f700*/  STL [R1+0x2dc], R229 ;  /* 0x0002dce501007387 */ /* 0x0003e80000100800 */
[----:B------:R1:W-:Y:S04]  /*f710*/  STL [R1+0x2d8], R228 ;  /* 0x0002d8e401007387 */ /* 0x0003e80000100800 */
[----:B------:R-:W-:Y:S04]  /*f720*/  STL [R1+0x2d4], R226 ;  /* 0x0002d4e201007387 */ /* 0x000fe80000100800 */
[----:B------:R1:W-:Y:S04]  /*f730*/  STL [R1+0x2d0], R222 ;  /* 0x0002d0de01007387 */ /* 0x0003e80000100800 */
        /* <DEDUP_REMOVED lines=13> */
[----:B------:R-:W-:Y:S01]  /*f810*/  @!P3 IMAD.IADD R243, R243, 0x1, -R249 ;  /* 0x00000001f3f3b824 */ /* 0x000fe200078e0af9 */
[----:B------:R-:W-:Y:S02]  /*f820*/  ISETP.GT.U32.AND P3, PT, R249, R224, PT ;  /* 0x000000e0f900720c */ /* 0x000fe40003f64070 */
[----:B------:R-:W-:Y:S02]  /*f830*/  @!P2 IADD3 R233, R233, -R249, RZ ;  /* 0x800000f9e9e9a210 */ /* 0x000fe40007ffe0ff */
[----:B------:R-:W-:-:S05]  /*f840*/  ISETP.GT.U32.AND P2, PT, R249, R223, PT ;  /* 0x000000dff900720c */ /* 0x000fca0003f44070 */
        /* <DEDUP_REMOVED lines=17> */
[--C-:B------:R-:W-:Y:S02]  /*f960*/  @!P5 IMAD.IADD R218, R218, 0x1, -R249.reuse ;  /* 0x00000001dadad824 */ /* 0x100fe400078e0af9 */
[--C-:B------:R-:W-:Y:S01]  /*f970*/  @!P1 IMAD.IADD R219, R219, 0x1, -R249.reuse ;  /* 0x00000001dbdb9824 */ /* 0x100fe200078e0af9 */
[C---:B------:R-:W-:Y:S02]  /*f980*/  ISETP.GT.U32.AND P1, PT, R249.reuse, R232, PT ;  /* 0x000000e8f900720c */ /* 0x040fe40003f24070 */
[C---:B------:R-:W-:Y:S01]  /*f990*/  ISETP.GT.U32.AND P5, PT, R249.reuse, R221, PT ;  /* 0x000000ddf900720c */ /* 0x040fe20003fa4070 */
[----:B------:R-:W-:Y:S01]  /*f9a0*/  @!P0 IMAD.IADD R242, R242, 0x1, -R249 ;  /* 0x00000001f2f28824 */ /* 0x000fe200078e0af9 */
[C---:B------:R-:W-:Y:S02]  /*f9b0*/  ISETP.GT.U32.AND P0, PT, R249.reuse, R219, PT ;  /* 0x000000dbf900720c */ /* 0x040fe40003f04070 */
[C---:B------:R-:W-:Y:S02]  /*f9c0*/  ISETP.GT.U32.AND P4, PT, R249.reuse, R234, PT ;  /* 0x000000eaf900720c */ /* 0x040fe40003f84070 */
[----:B------:R-:W-:-:S02]  /*f9d0*/  ISETP.GT.U32.AND P3, PT, R249, R243, PT ;  /* 0x000000f3f900720c */ /* 0x000fc40003f64070 */
[----:B------:R-:W-:-:S03]  /*f9e0*/  ISETP.GT.U32.AND P2, PT, R249, R233, PT ;  /* 0x000000e9f900720c */ /* 0x000fc60003f44070 */
[--C-:B------:R-:W-:Y:S02]  /*f9f0*/  @!P1 IMAD.IADD R232, R232, 0x1, -R249.reuse ;  /* 0x00000001e8e89824 */ /* 0x100fe400078e0af9 */
[--C-:B------:R-:W-:Y:S01]  /*fa00*/  @!P5 IMAD.IADD R221, R221, 0x1, -R249.reuse ;  /* 0x00000001ddddd824 */ /* 0x100fe200078e0af9 */
[C---:B------:R-:W-:Y:S02]  /*fa10*/  ISETP.GT.U32.AND P5, PT, R249.reuse, R235, PT ;  /* 0x000000ebf900720c */ /* 0x040fe40003fa4070 */
[----:B------:R-:W-:Y:S01]  /*fa20*/  ISETP.GT.U32.AND P1, PT, R249, R218, PT ;  /* 0x000000daf900720c */ /* 0x000fe20003f24070 */
[--C-:B------:R-:W-:Y:S01]  /*fa30*/  @!P0 IMAD.IADD R219, R219, 0x1, -R249.reuse ;  /* 0x00000001dbdb8824 */ /* 0x100fe200078e0af9 */
[C---:B------:R-:W-:Y:S02]  /*fa40*/  ISETP.GT.U32.AND P6, PT, R249.reuse, R221, PT ;  /* 0x000000ddf900720c */ /* 0x040fe40003fc4070 */
[----:B------:R-:W-:Y:S01]  /*fa50*/  ISETP.GT.U32.AND P0, PT, R249, R242, PT ;  /* 0x000000f2f900720c */ /* 0x000fe20003f04070 */
[--C-:B------:R-:W-:Y:S01]  /*fa60*/  @!P3 IMAD.IADD R243, R243, 0x1, -R249.reuse ;  /* 0x00000001f3f3b824 */ /* 0x100fe200078e0af9 */
[----:B------:R-:W-:Y:S01]  /*fa70*/  @!P4 IADD3 R234, R234, -R249, RZ ;  /* 0x800000f9eaeac210 */ /* 0x000fe20007ffe0ff */
[----:B------:R-:W-:-:S04]  /*fa80*/  @!P2 IMAD.IADD R233, R233, 0x1, -R249 ;  /* 0x00000001e9e9a824 */ /* 0x000fc800078e0af9 */
[--C-:B------:R-:W-:Y:S02]  /*fa90*/  @!P5 IMAD.IADD R235, R235, 0x1, -R249.reuse ;  /* 0x00000001ebebd824 */ /* 0x100fe400078e0af9 */
[--C-:B------:R-:W-:Y:S01]  /*faa0*/  @!P1 IMAD.IADD R218, R218, 0x1, -R249.reuse ;  /* 0x00000001dada9824 */ /* 0x100fe200078e0af9 */
[----:B------:R1:W-:Y:S01]  /*fab0*/  STL [R1+0x2bc], R219 ;  /* 0x0002bcdb01007387 */ /* 0x0003e20000100800 */
[--C-:B------:R-:W-:Y:S02]  /*fac0*/  @!P6 IMAD.IADD R221, R221, 0x1, -R249.reuse ;  /* 0x00000001dddde824 */ /* 0x100fe400078e0af9 */
[----:B------:R-:W-:Y:S01]  /*fad0*/  @!P0 IMAD.IADD R242, R242, 0x1, -R249 ;  /* 0x00000001f2f28824 */ /* 0x000fe200078e0af9 */
[----:B-1----:R-:W4:Y:S01]  /*fae0*/  LDL.LU R219, [R1+0x26c] ;  /* 0x00026c0001db7983 */ /* 0x002f220000300800 */
[C---:B------:R-:W-:Y:S02]  /*faf0*/  ISETP.GT.U32.AND P5, PT, R249.reuse, R231, PT ;  /* 0x000000e7f900720c */ /* 0x040fe40003fa4070 */
[----:B------:R-:W-:-:S02]  /*fb00*/  ISETP.GT.U32.AND P4, PT, R249, R230, PT ;  /* 0x000000e6f900720c */ /* 0x000fc40003f84070 */
        /* <DEDUP_REMOVED lines=30> */
[C---:B------:R-:W-:Y:S01]  /*fcf0*/  ISETP.GT.U32.AND P6, PT, R249.reuse, R231, PT ;  /* 0x000000e7f900720c */ /* 0x040fe20003fc4070 */
[--C-:B------:R-:W-:Y:S01]  /*fd00*/  @!P5 IMAD.IADD R226, R226, 0x1, -R249.reuse ;  /* 0x00000001e2e2d824 */ /* 0x100fe200078e0af9 */
[----:B------:R-:W-:Y:S01]  /*fd10*/  ISETP.GT.U32.AND P5, PT, R249, R230, PT ;  /* 0x000000e6f900720c */ /* 0x000fe20003fa4070 */
[--C-:B------:R-:W-:Y:S01]  /*fd20*/  @!P4 IMAD.IADD R225, R225, 0x1, -R249.reuse ;  /* 0x00000001e1e1c824 */ /* 0x100fe200078e0af9 */
[C---:B------:R-:W-:Y:S01]  /*fd30*/  ISETP.GT.U32.AND P4, PT, R249.reuse, R229, PT ;  /* 0x000000e5f900720c */ /* 0x040fe20003f84070 */
[--C-:B------:R-:W-:Y:S01]  /*fd40*/  @!P3 IMAD.IADD R224, R224, 0x1, -R249.reuse ;  /* 0x00000001e0e0b824 */ /* 0x100fe200078e0af9 */
[----:B------:R-:W-:Y:S01]  /*fd50*/  ISETP.GT.U32.AND P3, PT, R249, R228, PT ;  /* 0x000000e4f900720c */ /* 0x000fe20003f64070 */
[----:B------:R-:W-:Y:S01]  /*fd60*/  @!P2 IMAD.IADD R223, R223, 0x1, -R249 ;  /* 0x00000001dfdfa824 */ /* 0x000fe200078e0af9 */
[----:B------:R-:W-:-:S05]  /*fd70*/  ISETP.GT.U32.AND P2, PT, R249, R222, PT ;  /* 0x000000def900720c */ /* 0x000fca0003f44070 */
[--C-:B------:R-:W-:Y:S02]  /*fd80*/  @!P6 IMAD.IADD R231, R231, 0x1, -R249.reuse ;  /* 0x00000001e7e7e824 */ /* 0x100fe400078e0af9 */
[--C-:B------:R-:W-:Y:S02]  /*fd90*/  @!P5 IMAD.IADD R230, R230, 0x1, -R249.reuse ;  /* 0x00000001e6e6d824 */ /* 0x100fe400078e0af9 */
[----:B------:R-:W-:Y:S01]  /*fda0*/  @!P4 IADD3 R229, R229, -R249, RZ ;  /* 0x800000f9e5e5c210 */ /* 0x000fe20007ffe0ff */
[----:B------:R1:W-:Y:S01]  /*fdb0*/  STL [R1+0x298], R231 ;  /* 0x000298e701007387 */ /* 0x0003e20000100800 */
[----:B------:R-:W-:-:S03]  /*fdc0*/  @!P3 IMAD.IADD R228, R228, 0x1, -R249 ;  /* 0x00000001e4e4b824 */ /* 0x000fc600078e0af9 */
        /* <DEDUP_REMOVED lines=11> */
[----:B----4-:R-:W-:Y:S01]  /*fe80*/  ISETP.GT.U32.AND P0, PT, R249, R219, PT ;  /* 0x000000dbf900720c */ /* 0x010fe20003f04070 */
[----:B------:R-:W4:Y:S10]  /*fe90*/  LDL.LU R228, [R1+0x23c] ;  /* 0x00023c0001e47983 */ /* 0x000f340000300800 */
[----:B------:R-:W-:-:S02]  /*fea0*/  @!P1 IADD3 R220, R220, -R249, RZ ;  /* 0x800000f9dcdc9210 */ /* 0x000fc40007ffe0ff */
[C---:B------:R-:W-:Y:S01]  /*feb0*/  ISETP.GT.U32.AND P5, PT, R249.reuse, R226, PT ;  /* 0x000000e2f900720c */ /* 0x040fe20003fa4070 */
[----:B------:R-:W4:Y:S01]  /*fec0*/  LDL.LU R222, [R1+0x238] ;  /* 0x0002380001de7983 */ /* 0x000f220000300800 */
[C---:B------:R-:W-:Y:S02]  /*fed0*/  ISETP.GT.U32.AND P4, PT, R249.reuse, R225, PT ;  /* 0x000000e1f900720c */ /* 0x040fe40003f84070 */
[----:B------:R-:W-:Y:S01]  /*fee0*/  ISETP.GT.U32.AND P1, PT, R249, R218, PT ;  /* 0x000000daf900720c */ /* 0x000fe20003f24070 */
[----:B------:R-:W-:Y:S01]  /*fef0*/  @!P0 IMAD.IADD R219, R219, 0x1, -R249 ;  /* 0x00000001dbdb8824 */ /* 0x000fe200078e0af9 */
[----:B------:R-:W-:-:S11]  /*ff00*/  ISETP.GT.U32.AND P0, PT, R249, R220, PT ;  /* 0x000000dcf900720c */ /* 0x000fd60003f04070 */
        /* <DEDUP_REMOVED lines=11> */
[C---:B------:R-:W-:Y:S01]  /*ffc0*/  ISETP.GT.U32.AND P4, PT, R249.reuse, R243, PT ;  /* 0x000000f3f900720c */ /* 0x040fe20003f84070 */
[----:B------:R1:W-:Y:S01]  /*ffd0*/  STL [R1+0x284], R220 ;  /* 0x000284dc01007387 */ /* 0x0003e20000100800 */
[----:B------:R-:W-:Y:S01]  /*ffe0*/  @!P6 IMAD.IADD R218, R218, 0x1, -R249 ;  /* 0x00000001dadae824 */ /* 0x000fe200078e0af9 */
[----:B------:R-:W-:-:S06]  /*fff0*/  ISETP.GT.U32.AND P3, PT, R249, R233, PT ;  /* 0x000000e9f900720c */ /* 0x000fcc0003f64070 */
[----:B------:R-:W-:Y:S01]  /*10000*/  @!P1 IADD3 R221, R221, -R249, RZ ;  /* 0x800000f9dddd9210 */ /* 0x000fe20007ffe0ff */
[----:B-1----:R-:W4:Y:S01]  /*10010*/  LDL.LU R220, [R1+0x234] ;  /* 0x0002340001dc7983 */ /* 0x002f220000300800 */
[--C-:B------:R-:W-:Y:S02]  /*10020*/  @!P5 IMAD.IADD R234, R234, 0x1, -R249.reuse ;  /* 0x00000001eaead824 */ /* 0x100fe400078e0af9 */
[----:B------:R-:W-:Y:S01]  /*10030*/  @!P4 IMAD.IADD R243, R243, 0x1, -R249 ;  /* 0x00000001f3f3c824 */ /* 0x000fe200078e0af9 */
[C---:B------:R-:W-:Y:S01]  /*10040*/  ISETP.GT.U32.AND P2, PT, R249.reuse, R223, PT ;  /* 0x000000dff900720c */ /* 0x040fe20003f44070 */
[----:B------:R-:W-:Y:S01]  /*10050*/  IMAD.HI.U32 R240, R250, R239, RZ ;  /* 0x000000effaf07227 */ /* 0x000fe200078e00ff */
[----:B------:R-:W-:-:S03]  /*10060*/  ISETP.GT.U32.AND P0, PT, R249, R219, PT ;  /* 0x000000dbf900720c */ /* 0x000fc60003f04070 */
[----:B------:R-:W-:Y:S02]  /*10070*/  IMAD.MOV R240, RZ, RZ, -R240 ;  /* 0x000000fffff07224 */ /* 0x000fe400078e0af0 */
[----:B------:R-:W-:Y:S02]  /*10080*/  @!P3 IMAD.IADD R233, R233, 0x1, -R249 ;  /* 0x00000001e9e9b824 */ /* 0x000fe400078e0af9 */
[----:B------:R-:W-:-:S04]  /*10090*/  IMAD R239, R249, R240, R239 ;  /* 0x000000f0f9ef7224 */ /* 0x000fc800078e02ef */
[--C-:B------:R-:W-:Y:S01]  /*100a0*/  @!P2 IMAD.IADD R223, R223, 0x1, -R249.reuse ;  /* 0x00000001dfdfa824 */ /* 0x100fe200078e0af9 */
[----:B------:R-:W-:Y:S01]  /*100b0*/  STL [R1+0x551c], R239 ;  /* 0x00551cef01007387 */ /* 0x000fe20000100800 */
[----:B------:R-:W-:-:S03]  /*100c0*/  @!P0 IMAD.IADD R219, R219, 0x1, -R249 ;  /* 0x00000001dbdb8824 */ /* 0x000fc600078e0af9 */
[----:B------:R-:W-:Y:S04]  /*100d0*/  STL [R1+0x280], R244 ;  /* 0x000280f401007387 */ /* 0x000fe80000100800 */
[----:B------:R-:W-:Y:S04]  /*100e0*/  STL [R1+0x27c], R226 ;  /* 0x00027ce201007387 */ /* 0x000fe80000100800 */
[----:B------:R-:W-:Y:S04]  /*100f0*/  STL [R1+0x278], R225 ;  /* 0x000278e101007387 */ /* 0x000fe80000100800 */
[----:B------:R-:W-:Y:S04]  /*10100*/  STL [R1+0x274], R224 ;  /* 0x000274e001007387 */ /* 0x000fe80000100800 */
[----:B------:R-:W-:Y:S04]  /*10110*/  STL [R1+0x270], R223 ;  /* 0x000270df01007387 */ /* 0x000fe80000100800 */
[----:B------:R1:W-:Y:S04]  /*10120*/  STL [R1+0x26c], R219 ;  /* 0x00026cdb01007387 */ /* 0x0003e80000100800 */
[----:B------:R1:W-:Y:S04]  /*10130*/  STL [R1+0x268], R218 ;  /* 0x000268da01007387 */ /* 0x0003e80000100800 */
[----:B-1----:R-:W4:Y:S01]  /*10140*/  LDL.LU R219, [R1+0x230] ;  /* 0x0002300001db7983 */ /* 0x002f220000300800 */
[----:B------:R-:W-:-:S03]  /*10150*/  IADD3 R218, R227, 0x1f4, RZ ;  /* 0x000001f4e3da7810 */ /* 0x000fc60007ffe0ff */
        /* <DEDUP_REMOVED lines=39> */
[C---:B------:R-:W-:Y:S02]  /*103d0*/  ISETP.GT.U32.AND P5, PT, R249.reuse, R230, PT ;  /* 0x000000e6f900720c */ /* 0x040fe40003fa4070 */
[----:B------:R-:W-:-:S05]  /*103e0*/  ISETP.GT.U32.AND P0, PT, R249, R220, PT ;  /* 0x000000dcf900720c */ /* 0x000fca0003f04070 */
[----:B------:R-:W-:Y:S02]  /*103f0*/  @!P2 IADD3 R222, R222, -R249, RZ ;  /* 0x800000f9dedea210 */ /* 0x000fe40007ffe0ff */
[----:B------:R-:W-:-:S06]  /*10400*/  ISETP.GT.U32.AND P2, PT, R249, R232, PT ;  /* 0x000000e8f900720c */ /* 0x000fcc0003f44070 */
[--C-:B------:R-:W-:Y:S01]  /*10410*/  @!P0 IMAD.IADD R220, R220, 0x1, -R249.reuse ;  /* 0x00000001dcdc8824 */ /* 0x100fe200078e0af9 */
[C---:B------:R-:W-:Y:S01]  /*10420*/  ISETP.GT.U32.AND P0, PT, R249.reuse, R235, PT ;  /* 0x000000ebf900720c */ /* 0x040fe20003f04070 */
[--C-:B------:R-:W-:Y:S01]  /*10430*/  @!P3 IMAD.IADD R242, R242, 0x1, -R249.reuse ;  /* 0x00000001f2f2b824 */ /* 0x100fe200078e0af9 */
[C---:B------:R-:W-:Y:S02]  /*10440*/  ISETP.GT.U32.AND P4, PT, R249.reuse, R229, PT ;  /* 0x000000e5f900720c */ /* 0x040fe40003f84070 */
[----:B------:R-:W-:Y:S02]  /*10450*/  ISETP.GT.U32.AND P6, PT, R249, R220, PT ;  /* 0x000000dcf900720c */ /* 0x000fe40003fc4070 */
[--C-:B------:R-:W-:Y:S02]  /*10460*/  @!P2 IMAD.IADD R232, R232, 0x1, -R249.reuse ;  /* 0x00000001e8e8a824 */ /* 0x100fe400078e0af9 */
[--C-:B------:R-:W-:Y:S02]  /*10470*/  @!P1 IMAD.IADD R231, R231, 0x1, -R249.reuse ;  /* 0x00000001e7e79824 */ /* 0x100fe400078e0af9 */
[----:B------:R-:W-:-:S03]  /*10480*/  @!P5 IMAD.IADD R230, R230, 0x1, -R249 ;  /* 0x00000001e6e6d824 */ /* 0x000fc600078e0af9 */
[--C-:B------:R-:W-:Y:S01]  /*10490*/  @!P0 IMAD.IADD R235, R235, 0x1, -R249.reuse ;  /* 0x00000001ebeb8824 */ /* 0x100fe200078e0af9 */
[----:B------:R1:W-:Y:S01]  /*104a0*/  STL [R1+0x254], R242 ;  /* 0x000254f201007387 */ /* 0x0003e20000100800 */
[----:B------:R-:W-:Y:S02]  /*104b0*/  IABS R240, R218 ;  /* 0x000000da00f07213 */ /* 0x000fe40000000000 */
[----:B------:R-:W-:Y:S01]  /*104c0*/  @!P6 IMAD.IADD R220, R220, 0x1, -R249 ;  /* 0x00000001dcdce824 */ /* 0x000fe200078e0af9 */
[----:B-1----:R-:W4:Y:S04]  /*104d0*/  LDL.LU R242, [R1+0x208] ;  /* 0x0002080001f27983 */ /* 0x002f280000300800 */
[----:B------:R1:W-:Y:S01]  /*104e0*/  STL [R1+0x250], R232 ;  /* 0x000250e801007387 */ /* 0x0003e20000100800 */
[----:B------:R-:W-:-:S03]  /*104f0*/  ISETP.GT.U32.AND P0, PT, R249, R219, PT ;  /* 0x000000dbf900720c */ /* 0x000fc60003f04070 */
[----:B-1----:R-:W4:Y:S01]  /*10500*/  LDL.LU R232, [R1+0x204] ;  /* 0x0002040001e87983 */ /* 0x002f220000300800 */
[----:B------:R-:W-:-:S03]  /*10510*/  ISETP.GT.U32.AND P1, PT, R249, R226, PT ;  /* 0x000000e2f900720c */ /* 0x000fc60003f24070 */
[----:B------:R-:W4:Y:S01]  /*10520*/  LDL.LU R218, [R1+0x200] ;  /* 0x0002000001da7983 */ /* 0x000f220000300800 */
[----:B------:R-:W-:Y:S02]  /*10530*/  ISETP.GT.U32.AND P5, PT, R249, R225, PT ;  /* 0x000000e1f900720c */ /* 0x000fe40003fa4070 */
[----:B------:R-:W-:Y:S02]  /*10540*/  @!P4 IADD3 R229, R229, -R249, RZ ;  /* 0x800000f9e5e5c210 */ /* 0x000fe40007ffe0ff */
[----:B------:R-:W-:Y:S01]  /*10550*/  ISETP.GT.U32.AND P4, PT, R249, R224, PT ;  /* 0x000000e0f900720c */ /* 0x000fe20003f84070 */
[--C-:B------:R-:W-:Y:S01]  /*10560*/  @!P0 IMAD.IADD R219, R219, 0x1, -R249.reuse ;  /* 0x00000001dbdb8824 */ /* 0x100fe200078e0af9 */
[C---:B------:R-:W-:Y:S02]  /*10570*/  ISETP.GT.U32.AND P3, PT, R249.reuse, R228, PT ;  /* 0x000000e4f900720c */ /* 0x040fe40003f64070 */
[----:B------:R-:W-:Y:S01]  /*10580*/  ISETP.GT.U32.AND P2, PT, R249, R222, PT ;  /* 0x000000def900720c */ /* 0x000fe20003f44070 */
[----:B------:R-:W-:-:S04]  /*10590*/  @!P1 IMAD.IADD R226, R226, 0x1, -R249 ;  /* 0x00000001e2e29824 */ /* 0x000fc800078e0af9 */
[--C-:B------:R-:W-:Y:S01]  /*105a0*/  @!P5 IMAD.IADD R225, R225, 0x1, -R249.reuse ;  /* 0x00000001e1e1d824 */ /* 0x100fe200078e0af9 */
[----:B------:R-:W-:Y:S03]  /*105b0*/  STL [R1+0x24c], R235 ;  /* 0x00024ceb01007387 */ /* 0x000fe60000100800 */
[--C-:B------:R-:W-:Y:S02]  /*105c0*/  @!P4 IMAD.IADD R224, R224, 0x1, -R249.reuse ;  /* 0x00000001e0e0c824 */ /* 0x100fe400078e0af9 */
[--C-:B------:R-:W-:Y:S01]  /*105d0*/  @!P3 IMAD.IADD R228, R228, 0x1, -R249.reuse ;  /* 0x00000001e4e4b824 */ /* 0x100fe200078e0af9 */
[----:B------:R-:W-:Y:S01]  /*105e0*/  STL [R1+0x248], R231 ;  /* 0x000248e701007387 */ /* 0x000fe20000100800 */
[----:B------:R-:W-:-:S03]  /*105f0*/  @!P2 IMAD.IADD R222, R222, 0x1, -R249 ;  /* 0x00000001dedea824 */ /* 0x000fc600078e0af9 */
[----:B------:R1:W-:Y:S04]  /*10600*/  STL [R1+0x244], R230 ;  /* 0x000244e601007387 */ /* 0x0003e80000100800 */
[----:B------:R-:W-:Y:S04]  /*10610*/  STL [R1+0x240], R229 ;  /* 0x000240e501007387 */ /* 0x000fe80000100800 */
[----:B------:R-:W-:Y:S04]  /*10620*/  STL [R1+0x23c], R228 ;  /* 0x00023ce401007387 */ /* 0x000fe80000100800 */
[----:B------:R1:W-:Y:S04]  /*10630*/  STL [R1+0x238], R222 ;  /* 0x000238de01007387 */ /* 0x0003e80000100800 */
        /* <DEDUP_REMOVED lines=11> */
[C---:B------:R-:W-:Y:S02]  /*106f0*/  ISETP.GT.U32.AND P6, PT, R249.reuse, R219, PT ;  /* 0x000000dbf900720c */ /* 0x040fe40003fc4070 */
[----:B------:R-:W-:Y:S02]  /*10700*/  @!P0 IADD3 R234, R234, -R249, RZ ;  /* 0x800000f9eaea8210 */ /* 0x000fe40007ffe0ff */
[----:B------:R-:W-:Y:S01]  /*10710*/  ISETP.GT.U32.AND P0, PT, R249, R226, PT ;  /* 0x000000e2f900720c */ /* 0x000fe20003f04070 */
[--C-:B------:R-:W-:Y:S01]  /*10720*/  @!P1 IMAD.IADD R243, R243, 0x1, -R249.reuse ;  /* 0x00000001f3f39824 */ /* 0x100fe200078e0af9 */
[----:B------:R-:W-:Y:S01]  /*10730*/  ISETP.GT.U32.AND P1, PT, R249, R225, PT ;  /* 0x000000e1f900720c */ /* 0x000fe20003f24070 */
[----:B------:R-:W-:Y:S01]  /*10740*/  @!P5 IMAD.IADD R233, R233, 0x1, -R249 ;  /* 0x00000001e9e9d824 */ /* 0x000fe200078e0af9 */
[----:B------:R-:W-:-:S05]  /*10750*/  ISETP.GT.U32.AND P5, PT, R249, R224, PT ;  /* 0x000000e0f900720c */ /* 0x000fca0003fa4070 */
[----:B------:R-:W-:-:S04]  /*10760*/  @!P6 IMAD.IADD R219, R219, 0x1, -R249 ;  /* 0x00000001dbdbe824 */ /* 0x000fc800078e0af9 */
[--C-:B------:R-:W-:Y:S01]  /*10770*/  @!P0 IMAD.IADD R226, R226, 0x1, -R249.reuse ;  /* 0x00000001e2e28824 */ /* 0x100fe200078e0af9 */
        /* <DEDUP_REMOVED lines=13> */
[----:B------:R-:W-:-:S11]  /*10850*/  ISETP.GT.U32.AND P3, PT, R249, R223, PT ;  /* 0x000000dff900720c */ /* 0x000fd60003f64070 */
[--C-:B------:R-:W-:Y:S01]  /*10860*/  @!P2 IMAD.IADD R221, R221, 0x1, -R249.reuse ;  /* 0x00000001dddda824 */ /* 0x100fe200078e0af9 */
[----:B----4-:R-:W-:Y:S01]  /*10870*/  ISETP.GT.U32.AND P4, PT, R249, R242, PT ;  /* 0x000000f2f900720c */ /* 0x010fe20003f84070 */
[----:B------:R-:W-:Y:S01]  /*10880*/  @!P3 IMAD.IADD R223, R223, 0x1, -R249 ;  /* 0x00000001dfdfb824 */ /* 0x000fe200078e0af9 */
[C---:B------:R-:W-:Y:S02]  /*10890*/  ISETP.GT.U32.AND P0, PT, R249.reuse, R234, PT ;  /* 0x000000eaf900720c */ /* 0x040fe40003f04070 */
[C---:B------:R-:W-:Y:S02]  /*108a0*/  ISETP.GT.U32.AND P3, PT, R249.reuse, R232, PT ;  /* 0x000000e8f900720c */ /* 0x040fe40003f64070 */
[----:B------:R-:W-:-:S07]  /*108b0*/  ISETP.GT.U32.AND P2, PT, R249, R218, PT ;  /* 0x000000daf900720c */ /* 0x000fce0003f44070 */
[--C-:B------:R-:W-:Y:S01]  /*108c0*/  @!P4 IMAD.IADD R242, R242, 0x1, -R249.reuse ;  /* 0x00000001f2f2c824 */ /* 0x100fe200078e0af9 */
[C---:B------:R-:W-:Y:S02]  /*108d0*/  ISETP.GT.U32.AND P4, PT, R249.reuse, R223, PT ;  /* 0x000000dff900720c */ /* 0x040fe40003f84070 */
[C---:B------:R-:W-:Y:S02]  /*108e0*/  ISETP.GT.U32.AND P1, PT, R249.reuse, R243, PT ;  /* 0x000000f3f900720c */ /* 0x040fe40003f24070 */
[C---:B------:R-:W-:Y:S01]  /*108f0*/  ISETP.GT.U32.AND P5, PT, R249.reuse, R233, PT ;  /* 0x000000e9f900720c */ /* 0x040fe20003fa4070 */
[--C-:B------:R-:W-:Y:S02]  /*10900*/  @!P3 IMAD.IADD R232, R232, 0x1, -R249.reuse ;  /* 0x00000001e8e8b824 */ /* 0x100fe400078e0af9 */
[----:B------:R-:W-:Y:S01]  /*10910*/  @!P2 IMAD.IADD R218, R218, 0x1, -R249 ;  /* 0x00000001dadaa824 */ /* 0x000fe200078e0af9 */
[C---:B------:R-:W-:Y:S02]  /*10920*/  ISETP.GT.U32.AND P2, PT, R249.reuse, R244, PT ;  /* 0x000000f4f900720c */ /* 0x040fe40003f44070 */
[----:B------:R-:W-:-:S02]  /*10930*/  ISETP.GT.U32.AND P3, PT, R249, R221, PT ;  /* 0x000000ddf900720c */ /* 0x000fc40003f64070 */
[----:B------:R-:W-:Y:S01]  /*10940*/  ISETP.GT.U32.AND P6, PT, R249, R218, PT ;  /* 0x000000daf900720c */ /* 0x000fe20003fc4070 */
[--C-:B------:R-:W-:Y:S01]  /*10950*/  @!P4 IMAD.IADD R223, R223, 0x1, -R249.reuse ;  /* 0x00000001dfdfc824 */ /* 0x100fe200078e0af9 */
[----:B------:R-:W-:Y:S01]  /*10960*/  ISETP.GT.U32.AND P4, PT, R249, R242, PT ;  /* 0x000000f2f900720c */ /* 0x000fe20003f84070 */
[--C-:B------:R-:W-:Y:S02]  /*10970*/  @!P0 IMAD.IADD R234, R234, 0x1, -R249.reuse ;  /* 0x00000001eaea8824 */ /* 0x100fe400078e0af9 */
[----:B------:R-:W-:-:S04]  /*10980*/  @!P1 IMAD.IADD R243, R243, 0x1, -R249 ;  /* 0x00000001f3f39824 */ /* 0x000fc800078e0af9 */
[--C-:B------:R-:W-:Y:S02]  /*10990*/  @!P2 IMAD.IADD R244, R244, 0x1, -R249.reuse ;  /* 0x00000001f4f4a824 */ /* 0x100fe400078e0af9 */
[----:B------:R-:W-:Y:S01]  /*109a0*/  @!P3 IADD3 R221, R221, -R249, RZ ;  /* 0x800000f9ddddb210 */ /* 0x000fe20007ffe0ff */
        /* <DEDUP_REMOVED lines=8> */
[C---:B------:R-:W-:Y:S01]  /*10a30*/  ISETP.GT.U32.AND P5, PT, R249.reuse, R229, PT ;  /* 0x000000e5f900720c */ /* 0x040fe20003fa4070 */
[----:B------:R1:W-:Y:S06]  /*10a40*/  STL [R1+0x21c], R221 ;  /* 0x00021cdd01007387 */ /* 0x0003ec0000100800 */
[--C-:B------:R-:W-:Y:S01]  /*10a50*/  @!P2 IMAD.IADD R230, R230, 0x1, -R249.reuse ;  /* 0x00000001e6e6a824 */ /* 0x100fe200078e0af9 */
[----:B------:R-:W-:Y:S01]  /*10a60*/  ISETP.GT.U32.AND P4, PT, R249, R220, PT ;  /* 0x000000dcf900720c */ /* 0x000fe20003f84070 */
[----:B-1----:R-:W4:Y:S01]  /*10a70*/  LDL.LU R221, [R1+0x1cc] ;  /* 0x0001cc0001dd7983 */ /* 0x002f220000300800 */
[----:B------:R-:W-:Y:S01]  /*10a80*/  @!P0 IADD3 R222, R222, -R249, RZ ;  /* 0x800000f9dede8210 */ /* 0x000fe20007ffe0ff */
[--C-:B------:R-:W-:Y:S01]  /*10a90*/  @!P1 IMAD.IADD R231, R231, 0x1, -R249.reuse ;  /* 0x00000001e7e79824 */ /* 0x100fe200078e0af9 */
[----:B------:R-:W-:Y:S01]  /*10aa0*/  ISETP.GT.U32.AND P3, PT, R249, R232, PT ;  /* 0x000000e8f900720c */ /* 0x000fe20003f64070 */
[----:B------:R-:W-:-:S08]  /*10ab0*/  @!P5 IMAD.IADD R229, R229, 0x1, -R249 ;  /* 0x00000001e5e5d824 */ /* 0x000fd000078e0af9 */
[--C-:B------:R-:W-:Y:S01]  /*10ac0*/  @!P4 IMAD.IADD R220, R220, 0x1, -R249.reuse ;  /* 0x00000001dcdcc824 */ /* 0x100fe200078e0af9 */
[----:B------:R-:W-:Y:S04]  /*10ad0*/  STL [R1+0x218], R244 ;  /* 0x000218f401007387 */ /* 0x000fe80000100800 */
[----:B------:R-:W-:Y:S04]  /*10ae0*/  STL [R1+0x214], R234 ;  /* 0x000214ea01007387 */ /* 0x000fe80000100800 */
[----:B------:R-:W-:Y:S01]  /*10af0*/  STL [R1+0x210], R243 ;  /* 0x000210f301007387 */ /* 0x000fe20000100800 */
[----:B------:R-:W-:-:S03]  /*10b00*/  @!P3 IMAD.IADD R232, R232, 0x1, -R249 ;  /* 0x00000001e8e8b824 */ /* 0x000fc600078e0af9 */
[----:B------:R-:W-:Y:S04]  /*10b10*/  STL [R1+0x20c], R233 ;  /* 0x00020ce901007387 */ /* 0x000fe80000100800 */
[----:B------:R-:W-:Y:S04]  /*10b20*/  STL [R1+0x208], R242 ;  /* 0x000208f201007387 */ /* 0x000fe80000100800 */
[----:B------:R1:W-:Y:S04]  /*10b30*/  STL [R1+0x200], R218 ;  /* 0x000200da01007387 */ /* 0x0003e80000100800 */
[----:B------:R-:W-:Y:S01]  /*10b40*/  STL [R1+0x204], R232 ;  /* 0x000204e801007387 */ /* 0x000fe20000100800 */
[----:B-1----:R-:W-:-:S02]  /*10b50*/  IMAD.MOV.U32 R218, RZ, RZ, R217 ;  /* 0x000000ffffda7224 */ /* 0x002fc400078e00d9 */
[----:B------:R-:W-:Y:S02]  /*10b60*/  IMAD.MOV.U32 R217, RZ, RZ, R216 ;  /* 0x000000ffffd97224 */ /* 0x000fe400078e00d8 */
        /* <DEDUP_REMOVED lines=12> */
[C---:B------:R-:W-:Y:S01]  /*10c30*/  ISETP.GT.U32.AND P2, PT, R249.reuse, R222, PT ;  /* 0x000000def900720c */ /* 0x040fe20003f44070 */
[--C-:B------:R-:W-:Y:S01]  /*10c40*/  @!P0 IMAD.IADD R226, R226, 0x1, -R249.reuse ;  /* 0x00000001e2e28824 */ /* 0x100fe200078e0af9 */
[----:B------:R-:W-:Y:S01]  /*10c50*/  ISETP.GT.U32.AND P0, PT, R249, R231, PT ;  /* 0x000000e7f900720c */ /* 0x000fe20003f04070 */
[--C-:B------:R-:W-:Y:S01]  /*10c60*/  @!P1 IMAD.IADD R225, R225, 0x1, -R249.reuse ;  /* 0x00000001e1e19824 */ /* 0x100fe200078e0af9 */
[C---:B------:R-:W-:Y:S01]  /*10c70*/  ISETP.GT.U32.AND P1, PT, R249.reuse, R229, PT ;  /* 0x000000e5f900720c */ /* 0x040fe20003f24070 */
[----:B------:R-:W-:Y:S01]  /*10c80*/  @!P5 IMAD.IADD R224, R224, 0x1, -R249 ;  /* 0x00000001e0e0d824 */ /* 0x000fe200078e0af9 */
[----:B------:R-:W-:-:S05]  /*10c90*/  ISETP.GT.U32.AND P5, PT, R249, R220, PT ;  /* 0x000000dcf900720c */ /* 0x000fca0003fa4070 */
[--C-:B------:R-:W-:Y:S02]  /*10ca0*/  @!P6 IMAD.IADD R230, R230, 0x1, -R249.reuse ;  /* 0x00000001e6e6e824 */ /* 0x100fe400078e0af9 */
[--C-:B------:R-:W-:Y:S02]  /*10cb0*/  @!P2 IMAD.IADD R222, R222, 0x1, -R249.reuse ;  /* 0x00000001dedea824 */ /* 0x100fe400078e0af9 */
[--C-:B------:R-:W-:Y:S01]  /*10cc0*/  @!P0 IMAD.IADD R231, R231, 0x1, -R249.reuse ;  /* 0x00000001e7e78824 */ /* 0x100fe200078e0af9 */
[----:B------:R1:W-:Y:S01]  /*10cd0*/  STL [R1+0x1fc], R230 ;  /* 0x0001fce601007387 */ /* 0x0003e20000100800 */
[--C-:B------:R-:W-:Y:S02]  /*10ce0*/  @!P1 IMAD.IADD R229, R229, 0x1, -R249.reuse ;  /* 0x00000001e5e59824 */ /* 0x100fe400078e0af9 */
[----:B------:R-:W-:Y:S01]  /*10cf0*/  @!P5 IMAD.IADD R220, R220, 0x1, -R249 ;  /* 0x00000001dcdcd824 */ /* 0x000fe200078e0af9 */
[----:B-1----:R-:W2:Y:S04]  /*10d00*/  LDL.LU R230, [R1+0x1b8] ;  /* 0x0001b80001e67983 */ /* 0x002ea80000300800 */
[----:B------:R1:W-:Y:S04]  /*10d10*/  STL [R1+0x1f8], R222 ;  /* 0x0001f8de01007387 */ /* 0x0003e80000100800 */
[----:B-1----:R-:W3:Y:S04]  /*10d20*/  LDL.LU R222, [R1+0x1b4] ;  /* 0x0001b40001de7983 */ /* 0x002ee80000300800 */
[----:B------:R-:W2:Y:S04]  /*10d30*/  LDL.LU R233, [R1+0x1b0] ;  /* 0x0001b00001e97983 */ /* 0x000ea80000300800 */
[----:B------:R1:W-:Y:S04]  /*10d40*/  STL [R1+0x1f4], R231 ;  /* 0x0001f4e701007387 */ /* 0x0003e80000100800 */
[----:B------:R1:W-:Y:S04]  /*10d50*/  STL [R1+0x1f0], R229 ;  /* 0x0001f0e501007387 */ /* 0x0003e80000100800 */
[----:B------:R1:W-:Y:S04]  /*10d60*/  STL [R1+0x1ec], R220 ;  /* 0x0001ecdc01007387 */ /* 0x0003e80000100800 */
[----:B------:R-:W3:Y:S04]  /*10d70*/  LDL.LU R242, [R1+0x1ac] ;  /* 0x0001ac0001f27983 */ /* 0x000ee80000300800 */
[----:B------:R-:W3:Y:S04]  /*10d80*/  LDL.LU R232, [R1+0x1a8] ;  /* 0x0001a80001e87983 */ /* 0x000ee80000300800 */
[----:B-1----:R-:W3:Y:S01]  /*10d90*/  LDL.LU R231, [R1+0x1a4] ;  /* 0x0001a40001e77983 */ /* 0x002ee20000300800 */
        /* <DEDUP_REMOVED lines=17> */
[--C-:B------:R-:W-:Y:S01]  /*10eb0*/  @!P4 IMAD.IADD R219, R219, 0x1, -R249.reuse ;  /* 0x00000001dbdbc824 */ /* 0x100fe200078e0af9 */
[----:B------:R-:W-:Y:S02]  /*10ec0*/  @!P1 IADD3 R225, R225, -R249, RZ ;  /* 0x800000f9e1e19210 */ /* 0x000fe40007ffe0ff */
[C---:B------:R-:W-:Y:S02]  /*10ed0*/  ISETP.GT.U32.AND P3, PT, R249.reuse, R216, PT ;  /* 0x000000d8f900720c */ /* 0x040fe40003f64070 */
[C---:B------:R-:W-:Y:S02]  /*10ee0*/  ISETP.GT.U32.AND P2, PT, R249.reuse, R244, PT ;  /* 0x000000f4f900720c */ /* 0x040fe40003f44070 */
[----:B------:R-:W-:Y:S01]  /*10ef0*/  ISETP.GT.U32.AND P0, PT, R249, R234, PT ;  /* 0x000000eaf900720c */ /* 0x000fe20003f04070 */
[----:B------:R1:W-:Y:S01]  /*10f00*/  STL [R1+0x1e8], R219 ;  /* 0x0001e8db01007387 */ /* 0x0003e20000100800 */
[----:B------:R-:W-:Y:S01]  /*10f10*/  @!P6 IMAD.IADD R221, R221, 0x1, -R249 ;  /* 0x00000001dddde824 */ /* 0x000fe200078e0af9 */
[----:B------:R-:W-:-:S06]  /*10f20*/  ISETP.GT.U32.AND P1, PT, R249, R243, PT ;  /* 0x000000f3f900720c */ /* 0x000fcc0003f24070 */
[--C-:B------:R-:W-:Y:S02]  /*10f30*/  @!P3 IMAD.IADD R216, R216, 0x1, -R249.reuse ;  /* 0x00000001d8d8b824 */ /* 0x100fe400078e0af9 */
[----:B------:R-:W-:Y:S01]  /*10f40*/  IMAD.HI.U32 R241, R250, R240, RZ ;  /* 0x000000f0faf17227 */ /* 0x000fe200078e00ff */
[----:B-1----:R-:W4:Y:S03]  /*10f50*/  LDL.LU R219, [R1+0x198] ;  /* 0x0001980001db7983 */ /* 0x002f260000300800 */
[--C-:B------:R-:W-:Y:S02]  /*10f60*/  @!P2 IMAD.IADD R244, R244, 0x1, -R249.reuse ;  /* 0x00000001f4f4a824 */ /* 0x100fe400078e0af9 */
[----:B------:R-:W-:Y:S01]  /*10f70*/  @!P0 IMAD.IADD R234, R234, 0x1, -R249 ;  /* 0x00000001eaea8824 */ /* 0x000fe200078e0af9 */
[C---:B------:R-:W-:Y:S02]  /*10f80*/  ISETP.GT.U32.AND P5, PT, R249.reuse, R224, PT ;  /* 0x000000e0f900720c */ /* 0x040fe40003fa4070 */
[----:B------:R-:W-:-:S02]  /*10f90*/  ISETP.GT.U32.AND P4, PT, R249, R223, PT ;  /* 0x000000dff900720c */ /* 0x000fc40003f84070 */
[----:B------:R-:W-:Y:S01]  /*10fa0*/  IADD3 R241, -R241, RZ, RZ ;  /* 0x000000fff1f17210 */ /* 0x000fe20007ffe1ff */
[----:B------:R-:W-:-:S04]  /*10fb0*/  @!P1 IMAD.IADD R243, R243, 0x1, -R249 ;  /* 0x00000001f3f39824 */ /* 0x000fc800078e0af9 */
[----:B------:R-:W-:-:S04]  /*10fc0*/  IMAD R240, R249, R241, R240 ;  /* 0x000000f1f9f07224 */ /* 0x000fc800078e02f0 */
[--C-:B------:R-:W-:Y:S01]  /*10fd0*/  @!P5 IMAD.IADD R224, R224, 0x1, -R249.reuse ;  /* 0x00000001e0e0d824 */ /* 0x100fe200078e0af9 */
[----:B------:R-:W-:Y:S01]  /*10fe0*/  STL [R1+0x5520], R240 ;  /* 0x005520f001007387 */ /* 0x000fe20000100800 */
[----:B------:R-:W-:-:S03]  /*10ff0*/  @!P4 IMAD.IADD R223, R223, 0x1, -R249 ;  /* 0x00000001dfdfc824 */ /* 0x000fc600078e0af9 */
[----:B------:R-:W-:Y:S04]  /*11000*/  STL [R1+0x1e4], R235 ;  /* 0x0001e4eb01007387 */ /* 0x000fe80000100800 */
[----:B------:R1:W-:Y:S04]  /*11010*/  STL [R1+0x1e0], R228 ;  /* 0x0001e0e401007387 */ /* 0x0003e80000100800 */
[----:B------:R1:W-:Y:S04]  /*11020*/  STL [R1+0x1dc], R226 ;  /* 0x0001dce201007387 */ /* 0x0003e80000100800 */
[----:B------:R-:W-:Y:S04]  /*11030*/  STL [R1+0x1d8], R225 ;  /* 0x0001d8e101007387 */ /* 0x000fe80000100800 */
        /* <DEDUP_REMOVED lines=11> */
[C---:B---3--:R-:W-:Y:S02]  /*110f0*/  ISETP.GT.U32.AND P3, PT, R249.reuse, R242, PT ;  /* 0x000000f2f900720c */ /* 0x048fe40003f64070 */
[C---:B------:R-:W-:Y:S02]  /*11100*/  ISETP.GT.U32.AND P2, PT, R249.reuse, R232, PT ;  /* 0x000000e8f900720c */ /* 0x040fe40003f44070 */
[----:B------:R-:W-:-:S07]  /*11110*/  ISETP.GT.U32.AND P0, PT, R249, R231, PT ;  /* 0x000000e7f900720c */ /* 0x000fce0003f04070 */
[--C-:B------:R-:W-:Y:S01]  /*11120*/  @!P6 IMAD.IADD R233, R233, 0x1, -R249.reuse ;  /* 0x00000001e9e9e824 */ /* 0x100fe200078e0af9 */
[C---:B------:R-:W-:Y:S02]  /*11130*/  ISETP.GT.U32.AND P6, PT, R249.reuse, R216, PT ;  /* 0x000000d8f900720c */ /* 0x040fe40003fc4070 */
[----:B------:R-:W-:Y:S02]  /*11140*/  @!P3 IADD3 R242, R242, -R249, RZ ;  /* 0x800000f9f2f2b210 */ /* 0x000fe40007ffe0ff */
[C---:B------:R-:W-:Y:S01]  /*11150*/  ISETP.GT.U32.AND P3, PT, R249.reuse, R244, PT ;  /* 0x000000f4f900720c */ /* 0x040fe20003f64070 */
        /* <DEDUP_REMOVED lines=22> */
[----:B------:R-:W-:Y:S01]  /*112c0*/  ISETP.GT.U32.AND P5, PT, R249, R220, PT ;  /* 0x000000dcf900720c */ /* 0x000fe20003fa4070 */
        /* <DEDUP_REMOVED lines=9> */
[--C-:B------:R-:W-:Y:S01]  /*11360*/  @!P1 IMAD.IADD R230, R230, 0x1, -R249.reuse ;  /* 0x00000001e6e69824 */ /* 0x100fe200078e0af9 */
[C---:B------:R-:W-:Y:S02]  /*11370*/  ISETP.GT.U32.AND P0, PT, R249.reuse, R231, PT ;  /* 0x000000e7f900720c */ /* 0x040fe40003f04070 */
[----:B------:R-:W-:Y:S01]  /*11380*/  ISETP.GT.U32.AND P6, PT, R249, R219, PT ;  /* 0x000000dbf900720c */ /* 0x000fe20003fc4070 */
[--C-:B------:R-:W-:Y:S02]  /*11390*/  @!P3 IMAD.IADD R242, R242, 0x1, -R249.reuse ;  /* 0x00000001f2f2b824 */ /* 0x100fe400078e0af9 */
[----:B------:R-:W-:Y:S02]  /*113a0*/  @!P5 IADD3 R222, R222, -R249, RZ ;  /* 0x800000f9deded210 */ /* 0x000fe40007ffe0ff */
        /* <DEDUP_REMOVED lines=8> */
[----:B-1----:R-:W4:Y:S01]  /*11430*/  LDL.LU R222, [R1+0x168] ;  /* 0x0001680001de7983 */ /* 0x002f220000300800 */
[----:B------:R-:W-:-:S03]  /*11440*/  ISETP.GT.U32.AND P4, PT, R249, R228, PT ;  /* 0x000000e4f900720c */ /* 0x000fc60003f84070 */
[----:B------:R-:W4:Y:S01]  /*11450*/  LDL.LU R221, [R1+0x164] ;  /* 0x0001640001dd7983 */ /* 0x000f220000300800 */
[C---:B------:R-:W-:Y:S02]  /*11460*/  ISETP.GT.U32.AND P3, PT, R249.reuse, R226, PT ;  /* 0x000000e2f900720c */ /* 0x040fe40003f64070 */
[C---:B------:R-:W-:Y:S02]  /*11470*/  ISETP.GT.U32.AND P2, PT, R249.reuse, R225, PT ;  /* 0x000000e1f900720c */ /* 0x040fe40003f44070 */
[C---:B------:R-:W-:Y:S02]  /*11480*/  ISETP.GT.U32.AND P1, PT, R249.reuse, R229, PT ;  /* 0x000000e5f900720c */ /* 0x040fe40003f24070 */
[----:B------:R-:W-:-:S03]  /*11490*/  ISETP.GT.U32.AND P0, PT, R249, R224, PT ;  /* 0x000000e0f900720c */ /* 0x000fc60003f04070 */
[----:B------:R-:W-:Y:S01]  /*114a0*/  @!P4 IMAD.IADD R228, R228, 0x1, -R249 ;  /* 0x00000001e4e4c824 */ /* 0x000fe200078e0af9 */
[----:B------:R-:W-:-:S03]  /*114b0*/  ISETP.GT.U32.AND P5, PT, R249, R220, PT ;  /* 0x000000dcf900720c */ /* 0x000fc60003fa4070 */
[----:B------:R-:W-:Y:S02]  /*114c0*/  @!P3 IADD3 R226, R226, -R249, RZ ;  /* 0x800000f9e2e2b210 */ /* 0x000fe40007ffe0ff */
[--C-:B------:R-:W-:Y:S01]  /*114d0*/  @!P2 IMAD.IADD R225, R225, 0x1, -R249.reuse ;  /* 0x00000001e1e1a824 */ /* 0x100fe200078e0af9 */
[----:B------:R-:W-:Y:S01]  /*114e0*/  STL [R1+0x1b0], R233 ;  /* 0x0001b0e901007387 */ /* 0x000fe20000100800 */
[--C-:B------:R-:W-:Y:S02]  /*114f0*/  @!P1 IMAD.IADD R229, R229, 0x1, -R249.reuse ;  /* 0x00000001e5e59824 */ /* 0x100fe400078e0af9 */
[--C-:B------:R-:W-:Y:S01]  /*11500*/  @!P0 IMAD.IADD R224, R224, 0x1, -R249.reuse ;  /* 0x00000001e0e08824 */ /* 0x100fe200078e0af9 */
[----:B------:R-:W-:Y:S03]  /*11510*/  STL [R1+0x1ac], R242 ;  /* 0x0001acf201007387 */ /* 0x000fe60000100800 */
[----:B------:R-:W-:Y:S01]  /*11520*/  @!P5 IMAD.IADD R220, R220, 0x1, -R249 ;  /* 0x00000001dcdcd824 */ /* 0x000fe200078e0af9 */
[----:B------:R-:W-:Y:S04]  /*11530*/  STL [R1+0x1a8], R232 ;  /* 0x0001a8e801007387 */ /* 0x000fe80000100800 */
[----:B------:R-:W-:Y:S04]  /*11540*/  STL [R1+0x1a4], R231 ;  /* 0x0001a4e701007387 */ /* 0x000fe80000100800 */
[----:B------:R-:W-:Y:S04]  /*11550*/  STL [R1+0x1a0], R229 ;  /* 0x0001a0e501007387 */ /* 0x000fe80000100800 */
[----:B------:R1:W-:Y:S04]  /*11560*/  STL [R1+0x19c], R220 ;  /* 0x00019cdc01007387 */ /* 0x0003e80000100800 */
[----:B------:R1:W-:Y:S02]  /*11570*/  STL [R1+0x198], R219 ;  /* 0x000198db01007387 */ /* 0x0003e40000100800 */
[----:B-1----:R-:W-:-:S02]  /*11580*/  IMAD.MOV.U32 R220, RZ, RZ, R218 ;  /* 0x000000ffffdc7224 */ /* 0x002fc400078e00da */
[----:B------:R-:W4:Y:S01]  /*11590*/  LDL.LU R218, [R1+0x160] ;  /* 0x0001600001da7983 */ /* 0x000f220000300800 */
[----:B------:R-:W-:-:S03]  /*115a0*/  IMAD.MOV.U32 R219, RZ, RZ, R217 ;  /* 0x000000ffffdb7224 */ /* 0x000fc600078e00d9 */
[----:B------:R-:W4:Y:S04]  /*115b0*/  LDL.LU R217, [R1+0x15c] ;  /* 0x00015c0001d97983 */ /* 0x000f280000300800 */
[----:B------:R-:W4:Y:S04]  /*115c0*/  LDL.LU R233, [R1+0x158] ;  /* 0x0001580001e97983 */ /* 0x000f280000300800 */
[----:B------:R-:W4:Y:S01]  /*115d0*/  LDL.LU R229, [R1+0x154] ;  /* 0x0001540001e57983 */ /* 0x000f220000300800 */
[C---:B--2---:R-:W-:Y:S02]  /*115e0*/  ISETP.GT.U32.AND P6, PT, R249.reuse, R245, PT ;  /* 0x000000f5f900720c */ /* 0x044fe40003fc4070 */
[----:B------:R-:W-:-:S02]  /*115f0*/  ISETP.GT.U32.AND P4, PT, R249, R244, PT ;  /* 0x000000f4f900720c */ /* 0x000fc40003f84070 */
[C---:B---3--:R-:W-:Y:S02]  /*11600*/  ISETP.GT.U32.AND P3, PT, R249.reuse, R234, PT ;  /* 0x000000eaf900720c */ /* 0x048fe40003f64070 */
[----:B------:R-:W-:-:S07]  /*11610*/  ISETP.GT.U32.AND P2, PT, R249, R243, PT ;  /* 0x000000f3f900720c */ /* 0x000fce0003f44070 */
[--C-:B------:R-:W-:Y:S01]  /*11620*/  @!P6 IMAD.IADD R245, R245, 0x1, -R249.reuse ;  /* 0x00000001f5f5e824 */ /* 0x100fe200078e0af9 */
[C---:B------:R-:W-:Y:S01]  /*11630*/  ISETP.GT.U32.AND P6, PT, R249.reuse, R228, PT ;  /* 0x000000e4f900720c */ /* 0x040fe20003fc4070 */
        /* <DEDUP_REMOVED lines=13> */
[----:B------:R-:W2:Y:S04]  /*11710*/  LDL.LU R232, [R1+0x148] ;  /* 0x0001480001e87983 */ /* 0x000ea80000300800 */
[----:B------:R1:W-:Y:S04]  /*11720*/  STL [R1+0x190], R226 ;  /* 0x000190e201007387 */ /* 0x0003e80000100800 */
[----:B------:R1:W-:Y:S04]  /*11730*/  STL [R1+0x18c], R225 ;  /* 0x00018ce101007387 */ /* 0x0003e80000100800 */
[----:B------:R4:W-:Y:S04]  /*11740*/  STL [R1+0x188], R224 ;  /* 0x000188e001007387 */ /* 0x0009e80000100800 */
[----:B------:R-:W3:Y:S04]  /*11750*/  LDL.LU R231, [R1+0x144] ;  /* 0x0001440001e77983 */ /* 0x000ee80000300800 */
[----:B-1----:R-:W3:Y:S04]  /*11760*/  LDL.LU R226, [R1+0x140] ;  /* 0x0001400001e27983 */ /* 0x002ee80000300800 */
[----:B------:R-:W3:Y:S01]  /*11770*/  LDL.LU R225, [R1+0x13c] ;  /* 0x00013c0001e17983 */ /* 0x000ee20000300800 */
[----:B------:R-:W-:-:S02]  /*11780*/  ISETP.GT.U32.AND P5, PT, R249, R216, PT ;  /* 0x000000d8f900720c */ /* 0x000fc40003fa4070 */
[C---:B------:R-:W-:Y:S01]  /*11790*/  ISETP.GT.U32.AND P1, PT, R249.reuse, R223, PT ;  /* 0x000000dff900720c */ /* 0x040fe20003f24070 */
[----:B----4-:R-:W4:Y:S01]  /*117a0*/  LDL.LU R224, [R1+0x138] ;  /* 0x0001380001e07983 */ /* 0x010f220000300800 */
[----:B------:R-:W-:-:S09]  /*117b0*/  ISETP.GT.U32.AND P0, PT, R249, R230, PT ;  /* 0x000000e6f900720c */ /* 0x000fd20003f04070 */
[--C-:B------:R-:W-:Y:S02]  /*117c0*/  @!P5 IMAD.IADD R216, R216, 0x1, -R249.reuse ;  /* 0x00000001d8d8d824 */ /* 0x100fe400078e0af9 */
[--C-:B------:R-:W-:Y:S01]  /*117d0*/  @!P1 IMAD.IADD R223, R223, 0x1, -R249.reuse ;  /* 0x00000001dfdf9824 */ /* 0x100fe200078e0af9 */
[C---:B------:R-:W-:Y:S02]  /*117e0*/  ISETP.GT.U32.AND P1, PT, R249.reuse, R222, PT ;  /* 0x000000def900720c */ /* 0x040fe40003f24070 */
[C---:B------:R-:W-:Y:S01]  /*117f0*/  ISETP.GT.U32.AND P5, PT, R249.reuse, R221, PT ;  /* 0x000000ddf900720c */ /* 0x040fe20003fa4070 */
[----:B------:R-:W-:Y:S01]  /*11800*/  @!P0 IMAD.IADD R230, R230, 0x1, -R249 ;  /* 0x00000001e6e68824 */ /* 0x000fe200078e0af9 */
[----:B------:R-:W-:-:S09]  /*11810*/  ISETP.GT.U32.AND P0, PT, R249, R223, PT ;  /* 0x000000dff900720c */ /* 0x000fd20003f04070 */
[--C-:B------:R-:W-:Y:S01]  /*11820*/  @!P1 IMAD.IADD R222, R222, 0x1, -R249.reuse ;  /* 0x00000001dede9824 */ /* 0x100fe200078e0af9 */
[----:B------:R-:W-:Y:S02]  /*11830*/  ISETP.GT.U32.AND P1, PT, R249, R216, PT ;  /* 0x000000d8f900720c */ /* 0x000fe40003f24070 */
[----:B------:R-:W-:Y:S02]  /*11840*/  @!P5 IADD3 R221, R221, -R249, RZ ;  /* 0x800000f9ddddd210 */ /* 0x000fe40007ffe0ff */
[C---:B------:R-:W-:Y:S02]  /*11850*/  ISETP.GT.U32.AND P5, PT, R249.reuse, R245, PT ;  /* 0x000000f5f900720c */ /* 0x040fe40003fa4070 */
[----:B------:R-:W-:Y:S01]  /*11860*/  ISETP.GT.U32.AND P4, PT, R249, R244, PT ;  /* 0x000000f4f900720c */ /* 0x000fe20003f84070 */
[----:B------:R-:W-:Y:S01]  /*11870*/  @!P0 IMAD.IADD R223, R223, 0x1, -R249 ;  /* 0x00000001dfdf8824 */ /* 0x000fe200078e0af9 */
[C---:B------:R-:W-:Y:S02]  /*11880*/  ISETP.GT.U32.AND P6, PT, R249.reuse, R221, PT ;  /* 0x000000ddf900720c */ /* 0x040fe40003fc4070 */
[----:B------:R-:W-:-:S03]  /*11890*/  ISETP.GT.U32.AND P3, PT, R249, R234, PT ;  /* 0x000000eaf900720c */ /* 0x000fc60003f64070 */
[--C-:B------:R-:W-:Y:S01]  /*118a0*/  @!P1 IMAD.IADD R216, R216, 0x1, -R249.reuse ;  /* 0x00000001d8d89824 */ /* 0x100fe200078e0af9 */
[----:B------:R1:W-:Y:S03]  /*118b0*/  STL [R1+0x184], R223 ;  /* 0x000184df01007387 */ /* 0x0003e60000100800 */
[--C-:B------:R-:W-:Y:S01]  /*118c0*/  @!P5 IMAD.IADD R245, R245, 0x1, -R249.reuse ;  /* 0x00000001f5f5d824 */ /* 0x100fe200078e0af9 */
[----:B-1----:R-:W4:Y:S04]  /*118d0*/  LDL.LU R223, [R1+0x134] ;  /* 0x0001340001df7983 */ /* 0x002f280000300800 */
[----:B------:R1:W-:Y:S01]  /*118e0*/  STL [R1+0x180], R216 ;  /* 0x000180d801007387 */ /* 0x0003e20000100800 */
[--C-:B------:R-:W-:Y:S01]  /*118f0*/  @!P4 IMAD.IADD R244, R244, 0x1, -R249.reuse ;  /* 0x00000001f4f4c824 */ /* 0x100fe200078e0af9 */
[----:B------:R-:W-:Y:S01]  /*11900*/  ISETP.GT.U32.AND P2, PT, R249, R243, PT ;  /* 0x000000f3f900720c */ /* 0x000fe20003f44070 */
[--C-:B------:R-:W-:Y:S01]  /*11910*/  @!P6 IMAD.IADD R221, R221, 0x1, -R249.reuse ;  /* 0x00000001dddde824 */ /* 0x100fe200078e0af9 */
[----:B-1----:R-:W4:Y:S01]  /*11920*/  LDL.LU R216, [R1+0x130] ;  /* 0x0001300001d87983 */ /* 0x002f220000300800 */
[C---:B------:R-:W-:Y:S01]  /*11930*/  ISETP.GT.U32.AND P5, PT, R249.reuse, R218, PT ;  /* 0x000000daf900720c */ /* 0x040fe20003fa4070 */
[----:B------:R-:W-:Y:S01]  /*11940*/  @!P3 IMAD.IADD R234, R234, 0x1, -R249 ;  /* 0x00000001eaeab824 */ /* 0x000fe200078e0af9 */
[----:B------:R-:W-:-:S02]  /*11950*/  ISETP.GT.U32.AND P4, PT, R249, R217, PT ;  /* 0x000000d9f900720c */ /* 0x000fc40003f84070 */
[C---:B------:R-:W-:Y:S02]  /*11960*/  ISETP.GT.U32.AND P0, PT, R249.reuse, R230, PT ;  /* 0x000000e6f900720c */ /* 0x040fe40003f04070 */
[C---:B------:R-:W-:Y:S02]  /*11970*/  ISETP.GT.U32.AND P1, PT, R249.reuse, R222, PT ;  /* 0x000000def900720c */ /* 0x040fe40003f24070 */
[----:B------:R-:W-:-:S05]  /*11980*/  ISETP.GT.U32.AND P3, PT, R249, R233, PT ;  /* 0x000000e9f900720c */ /* 0x000fca0003f64070 */
[--C-:B------:R-:W-:Y:S02]  /*11990*/  @!P5 IMAD.IADD R218, R218, 0x1, -R249.reuse ;  /* 0x00000001dadad824 */ /* 0x100fe400078e0af9 */
[--C-:B------:R-:W-:Y:S01]  /*119a0*/  @!P2 IMAD.IADD R243, R243, 0x1, -R249.reuse ;  /* 0x00000001f3f3a824 */ /* 0x100fe200078e0af9 */
[----:B------:R-:W-:Y:S01]  /*119b0*/  ISETP.GT.U32.AND P2, PT, R249, R229, PT ;  /* 0x000000e5f900720c */ /* 0x000fe20003f44070 */
[--C-:B------:R-:W-:Y:S01]  /*119c0*/  @!P4 IMAD.IADD R217, R217, 0x1, -R249.reuse ;  /* 0x00000001d9d9c824 */ /* 0x100fe200078e0af9 */
[----:B------:R-:W-:Y:S01]  /*119d0*/  STL [R1+0x17c], R245 ;  /* 0x00017cf501007387 */ /* 0x000fe20000100800 */
[----:B------:R-:W-:Y:S01]  /*119e0*/  @!P0 IADD3 R230, R230, -R249, RZ ;  /* 0x800000f9e6e68210 */ /* 0x000fe20007ffe0ff */
[--C-:B------:R-:W-:Y:S02]  /*119f0*/  @!P1 IMAD.IADD R222, R222, 0x1, -R249.reuse ;  /* 0x00000001dede9824 */ /* 0x100fe400078e0af9 */
[----:B------:R-:W-:Y:S01]  /*11a00*/  STL [R1+0x178], R244 ;  /* 0x000178f401007387 */ /* 0x000fe20000100800 */
[----:B------:R-:W-:-:S03]  /*11a10*/  @!P3 IMAD.IADD R233, R233, 0x1, -R249 ;  /* 0x00000001e9e9b824 */ /* 0x000fc600078e0af9 */
[----:B------:R-:W-:Y:S04]  /*11a20*/  STL [R1+0x174], R234 ;  /* 0x000174ea01007387 */ /* 0x000fe80000100800 */
[----:B------:R-:W-:Y:S04]  /*11a30*/  STL [R1+0x170], R243 ;  /* 0x000170f301007387 */ /* 0x000fe80000100800 */
[----:B------:R-:W-:Y:S04]  /*11a40*/  STL [R1+0x16c], R230 ;  /* 0x00016ce601007387 */ /* 0x000fe80000100800 */
[----:B------:R1:W-:Y:S04]  /*11a50*/  STL [R1+0x168], R222 ;  /* 0x000168de01007387 */ /* 0x0003e80000100800 */
[----:B------:R1:W-:Y:S01]  /*11a60*/  STL [R1+0x164], R221 ;  /* 0x000164dd01007387 */ /* 0x0003e20000100800 */
[----:B------:R-:W-:-:S03]  /*11a70*/  @!P2 IMAD.IADD R229, R229, 0x1, -R249 ;  /* 0x00000001e5e5a824 */ /* 0x000fc600078e0af9 */
[----:B-1----:R-:W4:Y:S04]  /*11a80*/  LDL.LU R222, [R1+0x12c] ;  /* 0x00012c0001de7983 */ /* 0x002f280000300800 */
[----:B------:R-:W4:Y:S01]  /*11a90*/  LDL.LU R221, [R1+0x128] ;  /* 0x0001280001dd7983 */ /* 0x000f220000300800 */
[----:B------:R-:W-:Y:S02]  /*11aa0*/  IMAD.MOV.U32 R230, RZ, RZ, R220 ;  /* 0x000000ffffe67224 */ /* 0x000fe400078e00dc */
[----:B------:R-:W-:Y:S01]  /*11ab0*/  IMAD.MOV.U32 R243, RZ, RZ, R219 ;  /* 0x000000fffff37224 */ /* 0x000fe200078e00db */
[----:B------:R-:W4:Y:S04]  /*11ac0*/  LDL.LU R220, [R1+0x124] ;  /* 0x0001240001dc7983 */ /* 0x000f280000300800 */
[----:B------:R-:W4:Y:S01]  /*11ad0*/  LDL.LU R219, [R1+0x120] ;  /* 0x0001200001db7983 */ /* 0x000f220000300800 */
[----:B------:R-:W-:-:S02]  /*11ae0*/  IMAD.MOV.U32 R244, RZ, RZ, R243 ;  /* 0x000000fffff47224 */ /* 0x000fc400078e00f3 */
[----:B------:R-:W-:Y:S01]  /*11af0*/  IMAD.MOV.U32 R243, RZ, RZ, R230 ;  /* 0x000000fffff37224 */ /* 0x000fe200078e00e6 */
[C---:B--2---:R-:W-:Y:S02]  /*11b00*/  ISETP.GT.U32.AND P6, PT, R249.reuse, R232, PT ;  /* 0x000000e8f900720c */ /* 0x044fe40003fc4070 */
[----:B---3--:R-:W-:-:S11]  /*11b10*/  ISETP.GT.U32.AND P5, PT, R249, R231, PT ;  /* 0x000000e7f900720c */ /* 0x008fd60003fa4070 */
[----:B------:R-:W-:Y:S02]  /*11b20*/  @!P6 IADD3 R232, R232, -R249, RZ ;  /* 0x800000f9e8e8e210 */ /* 0x000fe40007ffe0ff */
[C---:B------:R-:W-:Y:S02]  /*11b30*/  ISETP.GT.U32.AND P4, PT, R249.reuse, R226, PT ;  /* 0x000000e2f900720c */ /* 0x040fe40003f84070 */
[C---:B------:R-:W-:Y:S02]  /*11b40*/  ISETP.GT.U32.AND P6, PT, R249.reuse, R218, PT ;  /* 0x000000daf900720c */ /* 0x040fe40003fc4070 */
[----:B------:R-:W-:Y:S01]  /*11b50*/  ISETP.GT.U32.AND P3, PT, R249, R225, PT ;  /* 0x000000e1f900720c */ /* 0x000fe20003f64070 */
[----:B------:R-:W-:Y:S01]  /*11b60*/  @!P5 IMAD.IADD R231, R231, 0x1, -R249 ;  /* 0x00000001e7e7d824 */ /* 0x000fe200078e0af9 */
[----:B------:R-:W-:-:S07]  /*11b70*/  ISETP.GT.U32.AND P5, PT, R249, R217, PT ;  /* 0x000000d9f900720c */ /* 0x000fce0003fa4070 */
[--C-:B------:R-:W-:Y:S01]  /*11b80*/  @!P4 IMAD.IADD R226, R226, 0x1, -R249.reuse ;  /* 0x00000001e2e2c824 */ /* 0x100fe200078e0af9 */
[----:B------:R-:W-:Y:S01]  /*11b90*/  ISETP.GT.U32.AND P4, PT, R249, R233, PT ;  /* 0x000000e9f900720c */ /* 0x000fe20003f84070 */
[--C-:B------:R-:W-:Y:S02]  /*11ba0*/  @!P6 IMAD.IADD R218, R218, 0x1, -R249.reuse ;  /* 0x00000001dadae824 */ /* 0x100fe400078e0af9 */
[--C-:B------:R-:W-:Y:S01]  /*11bb0*/  @!P3 IMAD.IADD R225, R225, 0x1, -R249.reuse ;  /* 0x00000001e1e1b824 */ /* 0x100fe200078e0af9 */
[----:B------:R-:W-:Y:S02]  /*11bc0*/  ISETP.GT.U32.AND P3, PT, R249, R229, PT ;  /* 0x000000e5f900720c */ /* 0x000fe40003f64070 */
[----:B------:R1:W-:Y:S01]  /*11bd0*/  STL [R1+0x160], R218 ;  /* 0x000160da01007387 */ /* 0x0003e20000100800 */
[----:B------:R-:W-:-:S03]  /*11be0*/  @!P5 IMAD.IADD R217, R217, 0x1, -R249 ;  /* 0x00000001d9d9d824 */ /* 0x000fc600078e0af9 */
[----:B-1----:R-:W2:Y:S04]  /*11bf0*/  LDL.LU R218, [R1+0x11c] ;  /* 0x00011c0001da7983 */ /* 0x002ea80000300800 */
[----:B------:R1:W-:Y:S01]  /*11c00*/  STL [R1+0x15c], R217 ;  /* 0x00015cd901007387 */ /* 0x0003e20000100800 */
[----:B------:R-:W-:Y:S02]  /*11c10*/  @!P4 IADD3 R233, R233, -R249, RZ ;  /* 0x800000f9e9e9c210 */ /* 0x000fe40007ffe0ff */
[----:B------:R-:W-:Y:S01]  /*11c20*/  @!P3 IMAD.IADD R229, R229, 0x1, -R249 ;  /* 0x00000001e5e5b824 */ /* 0x000fe200078e0af9 */
[----:B-1----:R-:W3:Y:S04]  /*11c30*/  LDL.LU R217, [R1+0x118] ;  /* 0x0001180001d97983 */ /* 0x002ee80000300800 */
[----:B------:R-:W3:Y:S04]  /*11c40*/  LDL.LU R234, [R1+0x110] ;  /* 0x0001100001ea7983 */ /* 0x000ee80000300800 */
[----:B------:R1:W-:Y:S04]  /*11c50*/  STL [R1+0x158], R233 ;  /* 0x000158e901007387 */ /* 0x0003e80000100800 */
[----:B-1----:R-:W3:Y:S04]  /*11c60*/  LDL.LU R233, [R1+0x108] ;  /* 0x0001080001e97983 */ /* 0x002ee80000300800 */
[----:B------:R-:W3:Y:S04]  /*11c70*/  LDL.LU R230, [R1+0x104] ;  /* 0x0001040001e67983 */ /* 0x000ee80000300800 */
[----:B------:R1:W-:Y:S04]  /*11c80*/  STL [R1+0x154], R229 ;  /* 0x000154e501007387 */ /* 0x0003e80000100800 */
[----:B-1----:R-:W3:Y:S01]  /*11c90*/  LDL.LU R229, [R1+0x100] ;  /* 0x0001000001e57983 */ /* 0x002ee20000300800 */
[----:B------:R-:W-:-:S02]  /*11ca0*/  ISETP.GT.U32.AND P1, PT, R249, R235, PT ;  /* 0x000000ebf900720c */ /* 0x000fc40003f24070 */
[C---:B------:R-:W-:Y:S02]  /*11cb0*/  ISETP.GT.U32.AND P0, PT, R249.reuse, R228, PT ;  /* 0x000000e4f900720c */ /* 0x040fe40003f04070 */
[----:B----4-:R-:W-:-:S09]  /*11cc0*/  ISETP.GT.U32.AND P2, PT, R249, R224, PT ;  /* 0x000000e0f900720c */ /* 0x010fd20003f44070 */
[--C-:B------:R-:W-:Y:S01]  /*11cd0*/  @!P1 IMAD.IADD R235, R235, 0x1, -R249.reuse ;  /* 0x00000001ebeb9824 */ /* 0x100fe200078e0af9 */
[C---:B------:R-:W-:Y:S01]  /*11ce0*/  ISETP.GT.U32.AND P1, PT, R249.reuse, R216, PT ;  /* 0x000000d8f900720c */ /* 0x040fe20003f24070 */
[--C-:B------:R-:W-:Y:S01]  /*11cf0*/  @!P0 IMAD.IADD R228, R228, 0x1, -R249.reuse ;  /* 0x00000001e4e48824 */ /* 0x100fe200078e0af9 */
[----:B------:R-:W-:Y:S01]  /*11d00*/  ISETP.GT.U32.AND P0, PT, R249, R223, PT ;  /* 0x000000dff900720c */ /* 0x000fe20003f04070 */
[----:B------:R-:W-:-:S03]  /*11d10*/  @!P2 IMAD.IADD R224, R224, 0x1, -R249 ;  /* 0x00000001e0e0a824 */ /* 0x000fc600078e0af9 */
[C---:B------:R-:W-:Y:S02]  /*11d20*/  ISETP.GT.U32.AND P2, PT, R249.reuse, R228, PT ;  /* 0x000000e4f900720c */ /* 0x040fe40003f44070 */
[----:B------:R-:W-:-:S05]  /*11d30*/  ISETP.GT.U32.AND P5, PT, R249, R231, PT ;  /* 0x000000e7f900720c */ /* 0x000fca0003fa4070 */
[--C-:B------:R-:W-:Y:S01]  /*11d40*/  @!P1 IMAD.IADD R216, R216, 0x1, -R249.reuse ;  /* 0x00000001d8d89824 */ /* 0x100fe200078e0af9 */
[----:B------:R-:W-:Y:S01]  /*11d50*/  ISETP.GT.U32.AND P1, PT, R249, R232, PT ;  /* 0x000000e8f900720c */ /* 0x000fe20003f24070 */
[--C-:B------:R-:W-:Y:S01]  /*11d60*/  @!P0 IMAD.IADD R223, R223, 0x1, -R249.reuse ;  /* 0x00000001dfdf8824 */ /* 0x100fe200078e0af9 */
[C---:B------:R-:W-:Y:S02]  /*11d70*/  ISETP.GT.U32.AND P0, PT, R249.reuse, R235, PT ;  /* 0x000000ebf900720c */ /* 0x040fe40003f04070 */
[C---:B------:R-:W-:Y:S01]  /*11d80*/  ISETP.GT.U32.AND P4, PT, R249.reuse, R226, PT ;  /* 0x000000e2f900720c */ /* 0x040fe20003f84070 */
[----:B------:R-:W-:Y:S01]  /*11d90*/  @!P2 IMAD.IADD R228, R228, 0x1, -R249 ;  /* 0x00000001e4e4a824 */ /* 0x000fe200078e0af9 */
[C---:B------:R-:W-:Y:S02]  /*11da0*/  ISETP.GT.U32.AND P3, PT, R249.reuse, R225, PT ;  /* 0x000000e1f900720c */ /* 0x040fe40003f64070 */
[C---:B------:R-:W-:Y:S02]  /*11db0*/  ISETP.GT.U32.AND P6, PT, R249.reuse, R216, PT ;  /* 0x000000d8f900720c */ /* 0x040fe40003fc4070 */
[----:B------:R-:W-:-:S03]  /*11dc0*/  ISETP.GT.U32.AND P2, PT, R249, R224, PT ;  /* 0x000000e0f900720c */ /* 0x000fc60003f44070 */
[--C-:B------:R-:W-:Y:S02]  /*11dd0*/  @!P1 IMAD.IADD R232, R232, 0x1, -R249.reuse ;  /* 0x00000001e8e89824 */ /* 0x100fe400078e0af9 */
[--C-:B------:R-:W-:Y:S01]  /*11de0*/  @!P5 IMAD.IADD R231, R231, 0x1, -R249.reuse ;  /* 0x00000001e7e7d824 */ /* 0x100fe200078e0af9 */
[C---:B------:R-:W-:Y:S02]  /*11df0*/  ISETP.GT.U32.AND P1, PT, R249.reuse, R222, PT ;  /* 0x000000def900720c */ /* 0x040fe40003f24070 */
[----:B------:R-:W-:Y:S01]  /*11e00*/  ISETP.GT.U32.AND P5, PT, R249, R221, PT ;  /* 0x000000ddf900720c */ /* 0x000fe20003fa4070 */
[--C-:B------:R-:W-:Y:S01]  /*11e10*/  @!P0 IMAD.IADD R235, R235, 0x1, -R249.reuse ;  /* 0x00000001ebeb8824 */ /* 0x100fe200078e0af9 */
[C---:B------:R-:W-:Y:S01]  /*11e20*/  ISETP.GT.U32.AND P0, PT, R249.reuse, R223, PT ;  /* 0x000000dff900720c */ /* 0x040fe20003f04070 */
[--C-:B------:R-:W-:Y:S01]  /*11e30*/  @!P4 IMAD.IADD R226, R226, 0x1, -R249.reuse ;  /* 0x00000001e2e2c824 */ /* 0x100fe200078e0af9 */
[----:B------:R-:W-:Y:S01]  /*11e40*/  ISETP.GT.U32.AND P4, PT, R249, R220, PT ;  /* 0x000000dcf900720c */ /* 0x000fe20003f84070 */
[--C-:B------:R-:W-:Y:S01]  /*11e50*/  @!P3 IMAD.IADD R225, R225, 0x1, -R249.reuse ;  /* 0x00000001e1e1b824 */ /* 0x100fe200078e0af9 */
[----:B------:R-:W-:Y:S01]  /*11e60*/  @!P6 IADD3 R216, R216, -R249, RZ ;  /* 0x800000f9d8d8e210 */ /* 0x000fe20007ffe0ff */
[----:B------:R-:W-:Y:S01]  /*11e70*/  @!P2 IMAD.IADD R224, R224, 0x1, -R249 ;  /* 0x00000001e0e0a824 */ /* 0x000fe200078e0af9 */
[----:B------:R-:W-:-:S03]  /*11e80*/  ISETP.GT.U32.AND P3, PT, R249, R219, PT ;  /* 0x000000dbf900720c */ /* 0x000fc60003f64070 */
[--C-:B------:R-:W-:Y:S01]  /*11e90*/  @!P1 IMAD.IADD R222, R222, 0x1, -R249.reuse ;  /* 0x00000001dede9824 */ /* 0x100fe200078e0af9 */
[----:B------:R-:W-:Y:S01]  /*11ea0*/  ISETP.GT.U32.AND P6, PT, R249, R244, PT ;  /* 0x000000f4f900720c */ /* 0x000fe20003fc4070 */
[----:B------:R-:W-:Y:S01]  /*11eb0*/  IMAD.HI.U32 R242, R250, R241, RZ ;  /* 0x000000f1faf27227 */ /* 0x000fe200078e00ff */
[----:B------:R1:W-:Y:S03]  /*11ec0*/  STL [R1+0x150], R228 ;  /* 0x000150e401007387 */ /* 0x0003e60000100800 */
[--C-:B------:R-:W-:Y:S01]  /*11ed0*/  @!P5 IMAD.IADD R221, R221, 0x1, -R249.reuse ;  /* 0x00000001ddddd824 */ /* 0x100fe200078e0af9 */
[----:B------:R-:W-:Y:S01]  /*11ee0*/  ISETP.GT.U32.AND P5, PT, R249, R243, PT ;  /* 0x000000f3f900720c */ /* 0x000fe20003fa4070 */
[----:B------:R-:W-:Y:S02]  /*11ef0*/  IMAD.MOV R242, RZ, RZ, -R242 ;  /* 0x000000fffff27224 */ /* 0x000fe400078e0af2 */
[--C-:B------:R-:W-:Y:S01]  /*11f00*/  @!P0 IMAD.IADD R223, R223, 0x1, -R249.reuse ;  /* 0x00000001dfdf8824 */ /* 0x100fe200078e0af9 */
[----:B-1----:R-:W4:Y:S01]  /*11f10*/  LDL.LU R228, [R1+0xfc] ;  /* 0x0000fc0001e47983 */ /* 0x002f220000300800 */
[----:B------:R-:W-:-:S02]  /*11f20*/  @!P4 IMAD.IADD R220, R220, 0x1, -R249 ;  /* 0x00000001dcdcc824 */ /* 0x000fc400078e0af9 */
[----:B------:R-:W-:Y:S02]  /*11f30*/  IMAD R241, R249, R242, R241 ;  /* 0x000000f2f9f17224 */ /* 0x000fe400078e02f1 */
[--C-:B------:R-:W-:Y:S02]  /*11f40*/  @!P3 IMAD.IADD R219, R219, 0x1, -R249.reuse ;  /* 0x00000001dbdbb824 */ /* 0x100fe400078e0af9 */
[--C-:B------:R-:W-:Y:S01]  /*11f50*/  @!P6 IMAD.IADD R244, R244, 0x1, -R249.reuse ;  /* 0x00000001f4f4e824 */ /* 0x100fe200078e0af9 */
[----:B------:R-:W-:Y:S01]  /*11f60*/  ISETP.GT.U32.AND P6, PT, R249, R222, PT ;  /* 0x000000def900720c */ /* 0x000fe20003fc4070 */
[----:B------:R-:W-:Y:S01]  /*11f70*/  STL [R1+0x5524], R241 ;  /* 0x005524f101007387 */ /* 0x000fe20000100800 */
[--C-:B------:R-:W-:Y:S01]  /*11f80*/  @!P5 IMAD.IADD R243, R243, 0x1, -R249.reuse ;  /* 0x00000001f3f3d824 */ /* 0x100fe200078e0af9 */
[----:B------:R-:W-:Y:S02]  /*11f90*/  ISETP.GT.U32.AND P5, PT, R249, R220, PT ;  /* 0x000000dcf900720c */ /* 0x000fe40003fa4070 */
[----:B------:R-:W-:Y:S04]  /*11fa0*/  STL [R1+0x14c], R235 ;  /* 0x00014ceb01007387 */ /* 0x000fe80000100800 */
[----:B------:R-:W-:Y:S04]  /*11fb0*/  STL [R1+0x148], R232 ;  /* 0x000148e801007387 */ /* 0x000fe80000100800 */
[----:B------:R-:W-:Y:S04]  /*11fc0*/  STL [R1+0x144], R231 ;  /* 0x000144e701007387 */ /* 0x000fe80000100800 */
[----:B------:R-:W-:Y:S04]  /*11fd0*/  STL [R1+0x140], R226 ;  /* 0x000140e201007387 */ /* 0x000fe80000100800 */
[----:B------:R-:W-:Y:S04]  /*11fe0*/  STL [R1+0x13c], R225 ;  /* 0x00013ce101007387 */ /* 0x000fe80000100800 */
[----:B------:R-:W-:Y:S01]  /*11ff0*/  STL [R1+0x138], R224 ;  /* 0x000138e001007387 */ /* 0x000fe20000100800 */
[----:B------:R-:W-:-:S03]  /*12000*/  @!P6 IMAD.IADD R222, R222, 0x1, -R249 ;  /* 0x00000001dedee824 */ /* 0x000fc600078e0af9 */
[----:B------:R-:W-:Y:S04]  /*12010*/  STL [R1+0x134], R223 ;  /* 0x000134df01007387 */ /* 0x000fe80000100800 */
[----:B------:R1:W-:Y:S01]  /*12020*/  STL [R1+0x130], R216 ;  /* 0x000130d801007387 */ /* 0x0003e20000100800 */
[----:B------:R-:W-:Y:S01]  /*12030*/  @!P5 IMAD.IADD R220, R220, 0x1, -R249 ;  /* 0x00000001dcdcd824 */ /* 0x000fe200078e0af9 */
[----:B-1----:R-:W-:-:S05]  /*12040*/  IADD3 R216, R227, 0x1f6, RZ ;  /* 0x000001f6e3d87810 */ /* 0x002fca0007ffe0ff */
[----:B------:R-:W-:Y:S04]  /*12050*/  STL [R1+0x4e08], R216 ;  /* 0x004e08d801007387 */ /* 0x000fe80000100800 */
[----:B------:R1:W-:Y:S04]  /*12060*/  STL [R1+0x12c], R222 ;  /* 0x00012cde01007387 */ /* 0x0003e80000100800 */
[----:B------:R-:W4:Y:S01]  /*12070*/  LDL.LU R232, [R1+0xf8] ;  /* 0x0000f80001e87983 */ /* 0x000f220000300800 */
[----:B------:R-:W-:Y:S01]  /*12080*/  IABS R242, R216 ;  /* 0x000000d800f27213 */ /* 0x000fe20000000000 */
[----:B------:R-:W-:-:S02]  /*12090*/  IMAD.MOV.U32 R225, RZ, RZ, R215 ;  /* 0x000000ffffe17224 */ /* 0x000fc400078e00d7 */
[----:B------:R-:W-:Y:S01]  /*120a0*/  IMAD.MOV.U32 R224, RZ, RZ, R214 ;  /* 0x000000ffffe07224 */ /* 0x000fe200078e00d6 */
[----:B------:R-:W-:Y:S02]  /*120b0*/  MOV R226, R213 ;  /* 0x000000d500e27202 */ /* 0x000fe40000000f00 */
[C---:B--2---:R-:W-:Y:S02]  /*120c0*/  ISETP.GT.U32.AND P2, PT, R249.reuse, R218, PT ;  /* 0x000000daf900720c */ /* 0x044fe40003f44070 */
[C---:B---3--:R-:W-:Y:S02]  /*120d0*/  ISETP.GT.U32.AND P1, PT, R249.reuse, R234, PT ;  /* 0x000000eaf900720c */ /* 0x048fe40003f24070 */
[----:B------:R-:W-:-:S09]  /*120e0*/  ISETP.GT.U32.AND P0, PT, R249, R217, PT ;  /* 0x000000d9f900720c */ /* 0x000fd20003f04070 */
[--C-:B------:R-:W-:Y:S01]  /*120f0*/  @!P2 IMAD.IADD R218, R218, 0x1, -R249.reuse ;  /* 0x00000001dadaa824 */ /* 0x100fe200078e0af9 */
[C---:B------:R-:W-:Y:S01]  /*12100*/  ISETP.GT.U32.AND P4, PT, R249.reuse, R233, PT ;  /* 0x000000e9f900720c */ /* 0x040fe20003f84070 */
[--C-:B------:R-:W-:Y:S01]  /*12110*/  @!P1 IMAD.IADD R234, R234, 0x1, -R249.reuse ;  /* 0x00000001eaea9824 */ /* 0x100fe200078e0af9 */
[C---:B------:R-:W-:Y:S02]  /*12120*/  ISETP.GT.U32.AND P3, PT, R249.reuse, R230, PT ;  /* 0x000000e6f900720c */ /* 0x040fe40003f64070 */
[----:B------:R-:W-:Y:S01]  /*12130*/  ISETP.GT.U32.AND P1, PT, R249, R221, PT ;  /* 0x000000ddf900720c */ /* 0x000fe20003f24070 */
[----:B------:R-:W-:Y:S01]  /*12140*/  @!P0 IMAD.IADD R217, R217, 0x1, -R249 ;  /* 0x00000001d9d98824 */ /* 0x000fe200078e0af9 */
[----:B------:R-:W-:-:S07]  /*12150*/  ISETP.GT.U32.AND P2, PT, R249, R229, PT ;  /* 0x000000e5f900720c */ /* 0x000fce0003f44070 */
[--C-:B------:R-:W-:Y:S01]  /*12160*/  @!P4 IMAD.IADD R233, R233, 0x1, -R249.reuse ;  /* 0x00000001e9e9c824 */ /* 0x100fe200078e0af9 */
[C---:B------:R-:W-:Y:S02]  /*12170*/  ISETP.GT.U32.AND P4, PT, R249.reuse, R219, PT ;  /* 0x000000dbf900720c */ /* 0x040fe40003f84070 */
[----:B------:R-:W-:Y:S02]  /*12180*/  @!P3 IADD3 R230, R230, -R249, RZ ;  /* 0x800000f9e6e6b210 */ /* 0x000fe40007ffe0ff */
[----:B------:R-:W-:Y:S01]  /*12190*/  ISETP.GT.U32.AND P3, PT, R249, R218, PT ;  /* 0x000000daf900720c */ /* 0x000fe20003f64070 */
[--C-:B------:R-:W-:Y:S02]  /*121a0*/  @!P1 IMAD.IADD R221, R221, 0x1, -R249.reuse ;  /* 0x00000001dddd9824 */ /* 0x100fe400078e0af9 */
[--C-:B------:R-:W-:Y:S01]  /*121b0*/  @!P2 IMAD.IADD R229, R229, 0x1, -R249.reuse ;  /* 0x00000001e5e5a824 */ /* 0x100fe200078e0af9 */
[----:B------:R-:W-:Y:S02]  /*121c0*/  ISETP.GT.U32.AND P2, PT, R249, R217, PT ;  /* 0x000000d9f900720c */ /* 0x000fe40003f44070 */
[----:B------:R2:W-:Y:S04]  /*121d0*/  STL [R1+0x128], R221 ;  /* 0x000128dd01007387 */ /* 0x0005e80000100800 */
[----:B------:R-:W3:Y:S01]  /*121e0*/  LDL.LU R231, [R1+0xf4] ;  /* 0x0000f40001e77983 */ /* 0x000ee20000300800 */
[----:B------:R-:W-:-:S03]  /*121f0*/  @!P4 IMAD.IADD R219, R219, 0x1, -R249 ;  /* 0x00000001dbdbc824 */ /* 0x000fc600078e0af9 */
[----:B------:R-:W3:Y:S01]  /*12200*/  LDL.LU R223, [R1+0xf0] ;  /* 0x0000f00001df7983 */ /* 0x000ee20000300800 */
[----:B------:R-:W-:-:S03]  /*12210*/  @!P3 IMAD.IADD R218, R218, 0x1, -R249 ;  /* 0x00000001dadab824 */ /* 0x000fc600078e0af9 */
[----:B------:R2:W-:Y:S04]  /*12220*/  STL [R1+0x124], R220 ;  /* 0x000124dc01007387 */ /* 0x0005e80000100800 */
[----:B-1----:R-:W3:Y:S01]  /*12230*/  LDL.LU R222, [R1+0xec] ;  /* 0x0000ec0001de7983 */ /* 0x002ee20000300800 */
[----:B------:R-:W-:-:S03]  /*12240*/  @!P2 IMAD.IADD R217, R217, 0x1, -R249 ;  /* 0x00000001d9d9a824 */ /* 0x000fc600078e0af9 */
[----:B--2---:R-:W2:Y:S04]  /*12250*/  LDL.LU R221, [R1+0xe8] ;  /* 0x0000e80001dd7983 */ /* 0x004ea80000300800 */
[----:B------:R-:W-:Y:S01]  /*12260*/  STL [R1+0x120], R219 ;  /* 0x000120db01007387 */ /* 0x000fe20000100800 */
[----:B------:R-:W-:-:S03]  /*12270*/  IMAD.MOV.U32 R220, RZ, RZ, R210 ;  /* 0x000000ffffdc7224 */ /* 0x000fc600078e00d2 */
[----:B------:R1:W-:Y:S04]  /*12280*/  STL [R1+0x11c], R218 ;  /* 0x00011cda01007387 */ /* 0x0003e80000100800 */
[----:B-1----:R-:W2:Y:S04]  /*12290*/  LDL.LU R218, [R1+0xe4] ;  /* 0x0000e40001da7983 */ /* 0x002ea80000300800 */
[----:B------:R1:W-:Y:S04]  /*122a0*/  STL [R1+0x118], R217 ;  /* 0x000118d901007387 */ /* 0x0003e80000100800 */
[----:B------:R-:W2:Y:S04]  /*122b0*/  LDL.LU R210, [R1+0xe0] ;  /* 0x0000e00001d27983 */ /* 0x000ea80000300800 */
[----:B-1----:R-:W2:Y:S04]  /*122c0*/  LDL.LU R217, [R1+0xdc] ;  /* 0x0000dc0001d97983 */ /* 0x002ea80000300800 */
[----:B------:R-:W2:Y:S04]  /*122d0*/  LDL.LU R216, [R1+0xd8] ;  /* 0x0000d80001d87983 */ /* 0x000ea80000300800 */
[----:B------:R-:W2:Y:S04]  /*122e0*/  LDL.LU R215, [R1+0xd4] ;  /* 0x0000d40001d77983 */ /* 0x000ea80000300800 */
[----:B------:R-:W2:Y:S04]  /*122f0*/  LDL.LU R214, [R1+0xd0] ;  /* 0x0000d00001d67983 */ /* 0x000ea80000300800 */
[----:B------:R-:W2:Y:S01]  /*12300*/  LDL.LU R213, [R1+0xcc] ;  /* 0x0000cc0001d57983 */ /* 0x000ea20000300800 */
[----:B----4-:R-:W-:-:S02]  /*12310*/  ISETP.GT.U32.AND P0, PT, R249, R228, PT ;  /* 0x000000e4f900720c */ /* 0x010fc40003f04070 */
[C---:B------:R-:W-:Y:S02]  /*12320*/  ISETP.GT.U32.AND P1, PT, R249.reuse, R234, PT ;  /* 0x000000eaf900720c */ /* 0x040fe40003f24070 */
[C---:B------:R-:W-:Y:S02]  /*12330*/  ISETP.GT.U32.AND P5, PT, R249.reuse, R243, PT ;  /* 0x000000f3f900720c */ /* 0x040fe40003fa4070 */
[----:B------:R-:W-:-:S07]  /*12340*/  ISETP.GT.U32.AND P4, PT, R249, R233, PT ;  /* 0x000000e9f900720c */ /* 0x000fce0003f84070 */
[--C-:B------:R-:W-:Y:S01]  /*12350*/  @!P0 IMAD.IADD R228, R228, 0x1, -R249.reuse ;  /* 0x00000001e4e48824 */ /* 0x100fe200078e0af9 */
[C---:B------:R-:W-:Y:S02]  /*12360*/  ISETP.GT.U32.AND P0, PT, R249.reuse, R244, PT ;  /* 0x000000f4f900720c */ /* 0x040fe40003f04070 */
[C---:B------:R-:W-:Y:S01]  /*12370*/  ISETP.GT.U32.AND P3, PT, R249.reuse, R230, PT ;  /* 0x000000e6f900720c */ /* 0x040fe20003f64070 */
[--C-:B------:R-:W-:Y:S01]  /*12380*/  @!P1 IMAD.IADD R234, R234, 0x1, -R249.reuse ;  /* 0x00000001eaea9824 */ /* 0x100fe200078e0af9 */
[----:B------:R-:W-:Y:S01]  /*12390*/  ISETP.GT.U32.AND P6, PT, R249, R228, PT ;  /* 0x000000e4f900720c */ /* 0x000fe20003fc4070 */
[--C-:B------:R-:W-:Y:S01]  /*123a0*/  @!P5 IMAD.IADD R243, R243, 0x1, -R249.reuse ;  /* 0x00000001f3f3d824 */ /* 0x100fe200078e0af9 */
[----:B------:R-:W-:Y:S01]  /*123b0*/  ISETP.GT.U32.AND P2, PT, R249, R229, PT ;  /* 0x000000e5f900720c */ /* 0x000fe20003f44070 */
[----:B------:R-:W-:-:S06]  /*123c0*/  @!P4 IMAD.IADD R233, R233, 0x1, -R249 ;  /* 0x00000001e9e9c824 */ /* 0x000fcc00078e0af9 */
[--C-:B------:R-:W-:Y:S02]  /*123d0*/  @!P0 IMAD.IADD R244, R244, 0x1, -R249.reuse ;  /* 0x00000001f4f48824 */ /* 0x100fe400078e0af9 */
[----:B------:R-:W-:Y:S02]  /*123e0*/  IMAD.MOV.U32 R219, RZ, RZ, R212 ;  /* 0x000000ffffdb7224 */ /* 0x000fe400078e00d4 */
[--C-:B------:R-:W-:Y:S01]  /*123f0*/  @!P3 IMAD.IADD R230, R230, 0x1, -R249.reuse ;  /* 0x00000001e6e6b824 */ /* 0x100fe200078e0af9 */
[----:B------:R-:W4:Y:S01]  /*12400*/  LDL.LU R212, [R1+0xc8] ;  /* 0x0000c80001d47983 */ /* 0x000f220000300800 */
[--C-:B------:R-:W-:Y:S02]  /*12410*/  @!P6 IMAD.IADD R228, R228, 0x1, -R249.reuse ;  /* 0x00000001e4e4e824 */ /* 0x100fe400078e0af9 */
[----:B------:R-:W-:Y:S01]  /*12420*/  @!P2 IMAD.IADD R229, R229, 0x1, -R249 ;  /* 0x00000001e5e5a824 */ /* 0x000fe200078e0af9 */
[----:B------:R-:W4:Y:S04]  /*12430*/  LDL.LU R241, [R1+0x64] ;  /* 0x0000640001f17983 */ /* 0x000f280000300800 */
[----:B------:R-:W4:Y:S04]  /*12440*/  LDL.LU R240, [R1+0x60] ;  /* 0x0000600001f07983 */ /* 0x000f280000300800 */
[----:B------:R-:W4:Y:S04]  /*12450*/  LDL.LU R239, [R1+0x5c] ;  /* 0x00005c0001ef7983 */ /* 0x000f280000300800 */
[----:B------:R-:W4:Y:S04]  /*12460*/  LDL.LU R238, [R1+0x58] ;  /* 0x0000580001ee7983 */ /* 0x000f280000300800 */
[----:B------:R-:W4:Y:S01]  /*12470*/  LDL.LU R237, [R1+0x54] ;  /* 0x0000540001ed7983 */ /* 0x000f220000300800 */
[----:B------:R-:W-:-:S03]  /*12480*/  ISETP.GT.U32.AND P0, PT, R249, R232, PT ;  /* 0x000000e8f900720c */ /* 0x000fc60003f04070 */
[----:B------:R-:W4:Y:S04]  /*12490*/  LDL.LU R236, [R1+0x50] ;  /* 0x0000500001ec7983 */ /* 0x000f280000300800 */
[----:B------:R-:W4:Y:S06]  /*124a0*/  LDL.LU R235, [R1+0x4c] ;  /* 0x00004c0001eb7983 */ /* 0x000f2c0000300800 */
[----:B------:R-:W-:Y:S01]  /*124b0*/  @!P0 IMAD.IADD R232, R232, 0x1, -R249 ;  /* 0x00000001e8e88824 */ /* 0x000fe200078e0af9 */
[----:B------:R-:W-:Y:S04]  /*124c0*/  STL [R1+0x114], R244 ;  /* 0x000114f401007387 */ /* 0x000fe80000100800 */
[----:B------:R-:W-:Y:S04]  /*124d0*/  STL [R1+0x110], R234 ;  /* 0x000110ea01007387 */ /* 0x000fe80000100800 */
[----:B------:R-:W-:Y:S04]  /*124e0*/  STL [R1+0x10c], R243 ;  /* 0x00010cf301007387 */ /* 0x000fe80000100800 */
[----:B------:R-:W-:Y:S04]  /*124f0*/  STL [R1+0x108], R233 ;  /* 0x000108e901007387 */ /* 0x000fe80000100800 */
[----:B------:R1:W-:Y:S04]  /*12500*/  STL [R1+0x104], R230 ;  /* 0x000104e601007387 */ /* 0x0003e80000100800 */
[----:B------:R1:W-:Y:S04]  /*12510*/  STL [R1+0x100], R229 ;  /* 0x000100e501007387 */ /* 0x0003e80000100800 */
[----:B------:R1:W-:Y:S04]  /*12520*/  STL [R1+0xfc], R228 ;  /* 0x0000fce401007387 */ /* 0x0003e80000100800 */
[----:B-1----:R-:W4:Y:S04]  /*12530*/  LDL.LU R230, [R1+0xc4] ;  /* 0x0000c40001e67983 */ /* 0x002f280000300800 */
[----:B------:R-:W4:Y:S04]  /*12540*/  LDL.LU R229, [R1+0xc0] ;  /* 0x0000c00001e57983 */ /* 0x000f280000300800 */
[----:B------:R-:W4:Y:S01]  /*12550*/  LDL.LU R228, [R1+0xbc] ;  /* 0x0000bc0001e47983 */ /* 0x000f220000300800 */
[----:B---3--:R-:W-:-:S02]  /*12560*/  ISETP.GT.U32.AND P1, PT, R249, R231, PT ;  /* 0x000000e7f900720c */ /* 0x008fc40003f24070 */
[C---:B------:R-:W-:Y:S02]  /*12570*/  ISETP.GT.U32.AND P5, PT, R249.reuse, R223, PT ;  /* 0x000000dff900720c */ /* 0x040fe40003fa4070 */
[C---:B------:R-:W-:Y:S02]  /*12580*/  ISETP.GT.U32.AND P4, PT, R249.reuse, R222, PT ;  /* 0x000000def900720c */ /* 0x040fe40003f84070 */
[----:B--2---:R-:W-:-:S09]  /*12590*/  ISETP.GT.U32.AND P3, PT, R249, R221, PT ;  /* 0x000000ddf900720c */ /* 0x004fd20003f64070 */
[--C-:B------:R-:W-:Y:S01]  /*125a0*/  @!P5 IMAD.IADD R223, R223, 0x1, -R249.reuse ;  /* 0x00000001dfdfd824 */ /* 0x100fe200078e0af9 */
[----:B------:R-:W-:Y:S01]  /*125b0*/  @!P1 IADD3 R231, R231, -R249, RZ ;  /* 0x800000f9e7e79210 */ /* 0x000fe20007ffe0ff */
[--C-:B------:R-:W-:Y:S02]  /*125c0*/  @!P4 IMAD.IADD R222, R222, 0x1, -R249.reuse ;  /* 0x00000001dedec824 */ /* 0x100fe400078e0af9 */
[----:B------:R-:W-:Y:S01]  /*125d0*/  @!P3 IMAD.IADD R221, R221, 0x1, -R249 ;  /* 0x00000001ddddb824 */ /* 0x000fe200078e0af9 */
[C---:B------:R-:W-:Y:S02]  /*125e0*/  ISETP.GT.U32.AND P2, PT, R249.reuse, R218, PT ;  /* 0x000000daf900720c */ /* 0x040fe40003f44070 */
[C---:B------:R-:W-:Y:S02]  /*125f0*/  ISETP.GT.U32.AND P6, PT, R249.reuse, R210, PT ;  /* 0x000000d2f900720c */ /* 0x040fe40003fc4070 */
[C---:B------:R-:W-:Y:S02]  /*12600*/  ISETP.GT.U32.AND P0, PT, R249.reuse, R217, PT ;  /* 0x000000d9f900720c */ /* 0x040fe40003f04070 */
[----:B------:R-:W-:-:S02]  /*12610*/  ISETP.GT.U32.AND P1, PT, R249, R216, PT ;  /* 0x000000d8f900720c */ /* 0x000fc40003f24070 */
[C---:B------:R-:W-:Y:S02]  /*12620*/  ISETP.GT.U32.AND P5, PT, R249.reuse, R215, PT ;  /* 0x000000d7f900720c */ /* 0x040fe40003fa4070 */
[C---:B------:R-:W-:Y:S02]  /*12630*/  ISETP.GT.U32.AND P4, PT, R249.reuse, R214, PT ;  /* 0x000000d6f900720c */ /* 0x040fe40003f84070 */
[----:B------:R-:W-:-:S03]  /*12640*/  ISETP.GT.U32.AND P3, PT, R249, R213, PT ;  /* 0x000000d5f900720c */ /* 0x000fc60003f64070 */
[--C-:B------:R-:W-:Y:S01]  /*12650*/  @!P6 IMAD.IADD R210, R210, 0x1, -R249.reuse ;  /* 0x00000001d2d2e824 */ /* 0x100fe200078e0af9 */
[----:B------:R-:W-:Y:S01]  /*12660*/  ISETP.GT.U32.AND P6, PT, R249, R232, PT ;  /* 0x000000e8f900720c */ /* 0x000fe20003fc4070 */
[--C-:B------:R-:W-:Y:S01]  /*12670*/  @!P0 IMAD.IADD R217, R217, 0x1, -R249.reuse ;  /* 0x00000001d9d98824 */ /* 0x100fe200078e0af9 */
[C---:B------:R-:W-:Y:S01]  /*12680*/  ISETP.GT.U32.AND P0, PT, R249.reuse, R231, PT ;  /* 0x000000e7f900720c */ /* 0x040fe20003f04070 */
[--C-:B------:R-:W-:Y:S01]  /*12690*/  @!P1 IMAD.IADD R216, R216, 0x1, -R249.reuse ;  /* 0x00000001d8d89824 */ /* 0x100fe200078e0af9 */
[----:B------:R-:W-:Y:S01]  /*126a0*/  ISETP.GT.U32.AND P1, PT, R249, R223, PT ;  /* 0x000000dff900720c */ /* 0x000fe20003f24070 */
[--C-:B------:R-:W-:Y:S01]  /*126b0*/  @!P5 IMAD.IADD R215, R215, 0x1, -R249.reuse ;  /* 0x00000001d7d7d824 */ /* 0x100fe200078e0af9 */
[C---:B------:R-:W-:Y:S01]  /*126c0*/  ISETP.GT.U32.AND P5, PT, R249.reuse, R222, PT ;  /* 0x000000def900720c */ /* 0x040fe20003fa4070 */
[--C-:B------:R-:W-:Y:S02]  /*126d0*/  @!P2 IMAD.IADD R218, R218, 0x1, -R249.reuse ;  /* 0x00000001dadaa824 */ /* 0x100fe400078e0af9 */
[--C-:B------:R-:W-:Y:S01]  /*126e0*/  @!P4 IMAD.IADD R214, R214, 0x1, -R249.reuse ;  /* 0x00000001d6d6c824 */ /* 0x100fe200078e0af9 */
[----:B------:R-:W-:Y:S01]  /*126f0*/  ISETP.GT.U32.AND P4, PT, R249, R221, PT ;  /* 0x000000ddf900720c */ /* 0x000fe20003f84070 */
[--C-:B------:R-:W-:Y:S01]  /*12700*/  @!P3 IMAD.IADD R213, R213, 0x1, -R249.reuse ;  /* 0x00000001d5d5b824 */ /* 0x100fe200078e0af9 */
[----:B------:R-:W-:Y:S01]  /*12710*/  ISETP.GT.U32.AND P3, PT, R249, R218, PT ;  /* 0x000000daf900720c */ /* 0x000fe20003f64070 */
[----:B------:R-:W-:-:S02]  /*12720*/  @!P6 IMAD.IADD R232, R232, 0x1, -R249 ;  /* 0x00000001e8e8e824 */ /* 0x000fc400078e0af9 */
[--C-:B------:R-:W-:Y:S02]  /*12730*/  @!P0 IMAD.IADD R231, R231, 0x1, -R249.reuse ;  /* 0x00000001e7e78824 */ /* 0x100fe400078e0af9 */
[--C-:B------:R-:W-:Y:S02]  /*12740*/  @!P1 IMAD.IADD R223, R223, 0x1, -R249.reuse ;  /* 0x00000001dfdf9824 */ /* 0x100fe400078e0af9 */
[--C-:B------:R-:W-:Y:S01]  /*12750*/  @!P5 IMAD.IADD R222, R222, 0x1, -R249.reuse ;  /* 0x00000001deded824 */ /* 0x100fe200078e0af9 */
[----:B------:R-:W-:Y:S03]  /*12760*/  STL [R1+0xf8], R232 ;  /* 0x0000f8e801007387 */ /* 0x000fe60000100800 */
[--C-:B------:R-:W-:Y:S01]  /*12770*/  @!P4 IMAD.IADD R221, R221, 0x1, -R249.reuse ;  /* 0x00000001ddddc824 */ /* 0x100fe200078e0af9 */
[----:B------:R-:W-:Y:S01]  /*12780*/  STL [R1+0xf4], R231 ;  /* 0x0000f4e701007387 */ /* 0x000fe20000100800 */
[----:B------:R-:W-:-:S03]  /*12790*/  @!P3 IMAD.IADD R218, R218, 0x1, -R249 ;  /* 0x00000001dadab824 */ /* 0x000fc600078e0af9 */
[----:B------:R1:W-:Y:S04]  /*127a0*/  STL [R1+0xf0], R223 ;  /* 0x0000f0df01007387 */ /* 0x0003e80000100800 */
[----:B------:R2:W-:Y:S04]  /*127b0*/  STL [R1+0xec], R222 ;  /* 0x0000ecde01007387 */ /* 0x0005e80000100800 */
[----:B------:R3:W-:Y:S01]  /*127c0*/  STL [R1+0xe8], R221 ;  /* 0x0000e8dd01007387 */ /* 0x0007e20000100800 */
[----:B-1----:R-:W-:Y:S02]  /*127d0*/  IMAD.MOV.U32 R223, RZ, RZ, R220 ;  /* 0x000000ffffdf7224 */ /* 0x002fe400078e00dc */
[----:B--2---:R-:W-:Y:S01]  /*127e0*/  IMAD.MOV.U32 R222, RZ, RZ, R219 ;  /* 0x000000ffffde7224 */ /* 0x004fe200078e00db */
[----:B---3--:R-:W2:Y:S04]  /*127f0*/  LDL.LU R221, [R1+0xa4] ;  /* 0x0000a40001dd7983 */ /* 0x008ea80000300800 */
[----:B------:R-:W3:Y:S04]  /*12800*/  LDL.LU R220, [R1+0xa0] ;  /* 0x0000a00001dc7983 */ /* 0x000ee80000300800 */
[----:B------:R-:W3:Y:S04]  /*12810*/  LDL.LU R219, [R1+0x9c] ;  /* 0x00009c0001db7983 */ /* 0x000ee80000300800 */
[----:B------:R1:W-:Y:S04]  /*12820*/  STL [R1+0xe4], R218 ;  /* 0x0000e4da01007387 */ /* 0x0003e80000100800 */
[----:B-1----:R-:W3:Y:S01]  /*12830*/  LDL.LU R218, [R1+0x98] ;  /* 0x0000980001da7983 */ /* 0x002ee20000300800 */
[----:B----4-:R-:W-:-:S02]  /*12840*/  ISETP.GT.U32.AND P2, PT, R249, R212, PT ;  /* 0x000000d4f900720c */ /* 0x010fc40003f44070 */
[C---:B------:R-:W-:Y:S02]  /*12850*/  ISETP.GT.U32.AND P0, PT, R249.reuse, R217, PT ;  /* 0x000000d9f900720c */ /* 0x040fe40003f04070 */
[C---:B------:R-:W-:Y:S02]  /*12860*/  ISETP.GT.U32.AND P1, PT, R249.reuse, R216, PT ;  /* 0x000000d8f900720c */ /* 0x040fe40003f24070 */
[----:B------:R-:W-:-:S07]  /*12870*/  ISETP.GT.U32.AND P5, PT, R249, R215, PT ;  /* 0x000000d7f900720c */ /* 0x000fce0003fa4070 */
[----:B------:R-:W-:Y:S02]  /*12880*/  @!P2 IADD3 R212, R212, -R249, RZ ;  /* 0x800000f9d4d4a210 */ /* 0x000fe40007ffe0ff */
[C---:B------:R-:W-:Y:S02]  /*12890*/  ISETP.GT.U32.AND P2, PT, R249.reuse, R210, PT ;  /* 0x000000d2f900720c */ /* 0x040fe40003f44070 */
[----:B------:R-:W-:Y:S01]  /*128a0*/  ISETP.GT.U32.AND P4, PT, R249, R214, PT ;  /* 0x000000d6f900720c */ /* 0x000fe20003f84070 */
[--C-:B------:R-:W-:Y:S01]  /*128b0*/  @!P0 IMAD.IADD R217, R217, 0x1, -R249.reuse ;  /* 0x00000001d9d98824 */ /* 0x100fe200078e0af9 */
[----:B------:R-:W-:Y:S01]  /*128c0*/  ISETP.GT.U32.AND P6, PT, R249, R212, PT ;  /* 0x000000d4f900720c */ /* 0x000fe20003fc4070 */
[----:B------:R-:W-:Y:S01]  /*128d0*/  @!P5 IMAD.IADD R215, R215, 0x1, -R249 ;  /* 0x00000001d7d7d824 */ /* 0x000fe200078e0af9 */
[----:B------:R-:W-:Y:S02]  /*128e0*/  ISETP.GT.U32.AND P3, PT, R249, R213, PT ;  /* 0x000000d5f900720c */ /* 0x000fe40003f64070 */
[----:B------:R-:W-:-:S05]  /*128f0*/  @!P1 IADD3 R216, R216, -R249, RZ ;  /* 0x800000f9d8d89210 */ /* 0x000fca0007ffe0ff */
[--C-:B------:R-:W-:Y:S01]  /*12900*/  @!P2 IMAD.IADD R210, R210, 0x1, -R249.reuse ;  /* 0x00000001d2d2a824 */ /* 0x100fe200078e0af9 */
[C---:B------:R-:W-:Y:S02]  /*12910*/  ISETP.GT.U32.AND P2, PT, R249.reuse, R230, PT ;  /* 0x000000e6f900720c */ /* 0x040fe40003f44070 */
[C---:B------:R-:W-:Y:S01]  /*12920*/  ISETP.GT.U32.AND P0, PT, R249.reuse, R229, PT ;  /* 0x000000e5f900720c */ /* 0x040fe20003f04070 */
[--C-:B------:R-:W-:Y:S01]  /*12930*/  @!P4 IMAD.IADD R214, R214, 0x1, -R249.reuse ;  /* 0x00000001d6d6c824 */ /* 0x100fe200078e0af9 */
[C---:B------:R-:W-:Y:S02]  /*12940*/  ISETP.GT.U32.AND P5, PT, R249.reuse, R226, PT ;  /* 0x000000e2f900720c */ /* 0x040fe40003fa4070 */
[C---:B------:R-:W-:Y:S01]  /*12950*/  ISETP.GT.U32.AND P1, PT, R249.reuse, R228, PT ;  /* 0x000000e4f900720c */ /* 0x040fe20003f24070 */
[----:B------:R1:W-:Y:S01]  /*12960*/  STL [R1+0xe0], R210 ;  /* 0x0000e0d201007387 */ /* 0x0003e20000100800 */
[C---:B------:R-:W-:Y:S01]  /*12970*/  ISETP.GT.U32.AND P4, PT, R249.reuse, R225, PT ;  /* 0x000000e1f900720c */ /* 0x040fe20003f84070 */
[--C-:B------:R-:W-:Y:S01]  /*12980*/  @!P6 IMAD.IADD R212, R212, 0x1, -R249.reuse ;  /* 0x00000001d4d4e824 */ /* 0x100fe200078e0af9 */
[C---:B------:R-:W-:Y:S01]  /*12990*/  ISETP.GT.U32.AND P6, PT, R249.reuse, R223, PT ;  /* 0x000000dff900720c */ /* 0x040fe20003fc4070 */
[----:B-1----:R-:W4:Y:S02]  /*129a0*/  LDL.LU R210, [R1+0x94] ;  /* 0x0000940001d27983 */ /* 0x002f240000300800 */
        /* <DEDUP_REMOVED lines=8> */
[----:B------:R-:W-:Y:S02]  /*12a30*/  @!P6 IADD3 R223, R223, -R249, RZ ;  /* 0x800000f9dfdfe210 */ /* 0x000fe40007ffe0ff */
[C---:B------:R-:W-:Y:S01]  /*12a40*/  ISETP.GT.U32.AND P6, PT, R249.reuse, R230, PT ;  /* 0x000000e6f900720c */ /* 0x040fe20003fc4070 */
[--C-:B------:R-:W-:Y:S01]  /*12a50*/  @!P2 IMAD.IADD R222, R222, 0x1, -R249.reuse ;  /* 0x00000001dedea824 */ /* 0x100fe200078e0af9 */
[----:B------:R-:W-:Y:S01]  /*12a60*/  ISETP.GT.U32.AND P2, PT, R249, R229, PT ;  /* 0x000000e5f900720c */ /* 0x000fe20003f44070 */
[----:B------:R-:W-:Y:S01]  /*12a70*/  @!P3 IMAD.IADD R224, R224, 0x1, -R249 ;  /* 0x00000001e0e0b824 */ /* 0x000fe200078e0af9 */
[----:B------:R1:W-:Y:S04]  /*12a80*/  STL [R1+0xdc], R217 ;  /* 0x0000dcd901007387 */ /* 0x0003e80000100800 */
[----:B------:R1:W-:Y:S04]  /*12a90*/  STL [R1+0xd8], R216 ;  /* 0x0000d8d801007387 */ /* 0x0003e80000100800 */
[----:B------:R1:W-:Y:S04]  /*12aa0*/  STL [R1+0xd4], R215 ;  /* 0x0000d4d701007387 */ /* 0x0003e80000100800 */
[----:B------:R1:W-:Y:S04]  /*12ab0*/  STL [R1+0xd0], R214 ;  /* 0x0000d0d601007387 */ /* 0x0003e80000100800 */
[----:B-1----:R-:W4:Y:S01]  /*12ac0*/  LDL.LU R217, [R1+0x90] ;  /* 0x0000900001d97983 */ /* 0x002f220000300800 */
[----:B------:R-:W-:-:S03]  /*12ad0*/  IMAD.HI.U32 R243, R250, R242, RZ ;  /* 0x000000f2faf37227 */ /* 0x000fc600078e00ff */
[----:B------:R1:W-:Y:S04]  /*12ae0*/  STL [R1+0xcc], R213 ;  /* 0x0000ccd501007387 */ /* 0x0003e80000100800 */
[----:B------:R-:W4:Y:S04]  /*12af0*/  LDL.LU R216, [R1+0x8c] ;  /* 0x00008c0001d87983 */ /* 0x000f280000300800 */
[----:B------:R-:W4:Y:S01]  /*12b00*/  LDL.LU R215, [R1+0x88] ;  /* 0x0000880001d77983 */ /* 0x000f220000300800 */
[----:B------:R-:W-:-:S03]  /*12b10*/  @!P6 IMAD.IADD R230, R230, 0x1, -R249 ;  /* 0x00000001e6e6e824 */ /* 0x000fc600078e0af9 */
[----:B------:R1:W-:Y:S01]  /*12b20*/  STL [R1+0xc8], R212 ;  /* 0x0000c8d401007387 */ /* 0x0003e20000100800 */
[----:B------:R-:W-:-:S03]  /*12b30*/  IMAD.MOV R243, RZ, RZ, -R243 ;  /* 0x000000fffff37224 */ /* 0x000fc600078e0af3 */
[----:B------:R-:W4:Y:S01]  /*12b40*/  LDL.LU R214, [R1+0x84] ;  /* 0x0000840001d67983 */ /* 0x000f220000300800 */
[----:B------:R-:W-:-:S03]  /*12b50*/  @!P2 IMAD.IADD R229, R229, 0x1, -R249 ;  /* 0x00000001e5e5a824 */ /* 0x000fc600078e0af9 */
[----:B-1----:R-:W4:Y:S01]  /*12b60*/  LDL.LU R213, [R1+0x80] ;  /* 0x0000800001d57983 */ /* 0x002f220000300800 */
[----:B------:R-:W-:-:S03]  /*12b70*/  IMAD R242, R249, R243, R242 ;  /* 0x000000f3f9f27224 */ /* 0x000fc600078e02f2 */
[----:B------:R-:W4:Y:S04]  /*12b80*/  LDL.LU R212, [R1+0x7c] ;  /* 0x00007c0001d47983 */ /* 0x000f280000300800 */
[----:B------:R-:W-:Y:S04]  /*12b90*/  STL [R1+0xc4], R230 ;  /* 0x0000c4e601007387 */ /* 0x000fe80000100800 */
[----:B------:R-:W-:Y:S01]  /*12ba0*/  STL [R1+0xc0], R229 ;  /* 0x0000c0e501007387 */ /* 0x000fe20000100800 */
[C---:B--2---:R-:W-:Y:S02]  /*12bb0*/  ISETP.GT.U32.AND P0, PT, R249.reuse, R221, PT ;  /* 0x000000ddf900720c */ /* 0x044fe40003f04070 */
[----:B---3--:R-:W-:-:S02]  /*12bc0*/  ISETP.GT.U32.AND P1, PT, R249, R220, PT ;  /* 0x000000dcf900720c */ /* 0x008fc40003f24070 */
[----:B------:R-:W-:-:S09]  /*12bd0*/  ISETP.GT.U32.AND P5, PT, R249, R219, PT ;  /* 0x000000dbf900720c */ /* 0x000fd20003fa4070 */
[--C-:B------:R-:W-:Y:S01]  /*12be0*/  @!P0 IMAD.IADD R221, R221, 0x1, -R249.reuse ;  /* 0x00000001dddd8824 */ /* 0x100fe200078e0af9 */
[C---:B------:R-:W-:Y:S01]  /*12bf0*/  ISETP.GT.U32.AND P4, PT, R249.reuse, R218, PT ;  /* 0x000000daf900720c */ /* 0x040fe20003f84070 */
[--C-:B------:R-:W-:Y:S01]  /*12c00*/  @!P1 IMAD.IADD R220, R220, 0x1, -R249.reuse ;  /* 0x00000001dcdc9824 */ /* 0x100fe200078e0af9 */
[----:B------:R-:W-:Y:S01]  /*12c10*/  ISETP.GT.U32.AND P0, PT, R249, R228, PT ;  /* 0x000000e4f900720c */ /* 0x000fe20003f04070 */
[----:B------:R-:W-:Y:S01]  /*12c20*/  @!P5 IMAD.IADD R219, R219, 0x1, -R249 ;  /* 0x00000001dbdbd824 */ /* 0x000fe200078e0af9 */
[C---:B------:R-:W-:Y:S02]  /*12c30*/  ISETP.GT.U32.AND P1, PT, R249.reuse, R226, PT ;  /* 0x000000e2f900720c */ /* 0x040fe40003f24070 */
[----:B------:R-:W-:-:S07]  /*12c40*/  ISETP.GT.U32.AND P5, PT, R249, R225, PT ;  /* 0x000000e1f900720c */ /* 0x000fce0003fa4070 */
[--C-:B------:R-:W-:Y:S01]  /*12c50*/  @!P4 IMAD.IADD R218, R218, 0x1, -R249.reuse ;  /* 0x00000001dadac824 */ /* 0x100fe200078e0af9 */
[----:B------:R-:W-:Y:S01]  /*12c60*/  ISETP.GT.U32.AND P4, PT, R249, R224, PT ;  /* 0x000000e0f900720c */ /* 0x000fe20003f84070 */
[--C-:B------:R-:W-:Y:S02]  /*12c70*/  @!P0 IMAD.IADD R228, R228, 0x1, -R249.reuse ;  /* 0x00000001e4e48824 */ /* 0x100fe400078e0af9 */
[----:B------:R-:W-:Y:S02]  /*12c80*/  @!P1 IADD3 R226, R226, -R249, RZ ;  /* 0x800000f9e2e29210 */ /* 0x000fe40007ffe0ff */
[--C-:B------:R-:W-:Y:S01]  /*12c90*/  @!P5 IMAD.IADD R225, R225, 0x1, -R249.reuse ;  /* 0x00000001e1e1d824 */ /* 0x100fe200078e0af9 */
[----:B------:R-:W-:Y:S04]  /*12ca0*/  STL [R1+0xbc], R228 ;  /* 0x0000bce401007387 */ /* 0x000fe80000100800 */
[----:B------:R-:W-:Y:S03]  /*12cb0*/  STL [R1+0xb8], R226 ;  /* 0x0000b8e201007387 */ /* 0x000fe60000100800 */
[----:B------:R-:W-:Y:S01]  /*12cc0*/  @!P4 IMAD.IADD R224, R224, 0x1, -R249 ;  /* 0x00000001e0e0c824 */ /* 0x000fe200078e0af9 */
[----:B------:R-:W-:Y:S04]  /*12cd0*/  STL [R1+0xb4], R225 ;  /* 0x0000b4e101007387 */ /* 0x000fe80000100800 */
[----:B------:R1:W-:Y:S04]  /*12ce0*/  STL [R1+0x5528], R242 ;  /* 0x005528f201007387 */ /* 0x0003e80000100800 */
[----:B------:R-:W-:Y:S04]  /*12cf0*/  STL [R1+0xb0], R224 ;  /* 0x0000b0e001007387 */ /* 0x000fe80000100800 */
[----:B-1----:R-:W2:Y:S01]  /*12d00*/  LDL.LU R242, [R1+0x68] ;  /* 0x0000680001f27983 */ /* 0x002ea20000300800 */
        /* <DEDUP_REMOVED lines=13> */
[--C-:B------:R-:W-:Y:S01]  /*12de0*/  @!P5 IMAD.IADD R219, R219, 0x1, -R249.reuse ;  /* 0x00000001dbdbd824 */ /* 0x100fe200078e0af9 */
[C---:B------:R-:W-:Y:S02]  /*12df0*/  ISETP.GT.U32.AND P3, PT, R249.reuse, R217, PT ;  /* 0x000000d9f900720c */ /* 0x040fe40003f64070 */
[C---:B------:R-:W-:Y:S02]  /*12e00*/  ISETP.GT.U32.AND P2, PT, R249.reuse, R216, PT ;  /* 0x000000d8f900720c */ /* 0x040fe40003f44070 */
[C---:B------:R-:W-:Y:S02]  /*12e10*/  ISETP.GT.U32.AND P0, PT, R249.reuse, R215, PT ;  /* 0x000000d7f900720c */ /* 0x040fe40003f04070 */
[C---:B------:R-:W-:Y:S02]  /*12e20*/  ISETP.GT.U32.AND P1, PT, R249.reuse, R214, PT ;  /* 0x000000d6f900720c */ /* 0x040fe40003f24070 */
[C---:B------:R-:W-:Y:S01]  /*12e30*/  ISETP.GT.U32.AND P5, PT, R249.reuse, R213, PT ;  /* 0x000000d5f900720c */ /* 0x040fe20003fa4070 */
[----:B------:R-:W-:Y:S01]  /*12e40*/  @!P6 IMAD.IADD R210, R210, 0x1, -R249 ;  /* 0x00000001d2d2e824 */ /* 0x000fe200078e0af9 */
[----:B------:R-:W-:-:S03]  /*12e50*/  ISETP.GT.U32.AND P6, PT, R249, R252, PT ;  /* 0x000000fcf900720c */ /* 0x000fc60003fc4070 */
[--C-:B------:R-:W-:Y:S01]  /*12e60*/  @!P3 IMAD.IADD R217, R217, 0x1, -R249.reuse ;  /* 0x00000001d9d9b824 */ /* 0x100fe200078e0af9 */
[----:B------:R-:W-:Y:S01]  /*12e70*/  ISETP.GT.U32.AND P3, PT, R249, R251, PT ;  /* 0x000000fbf900720c */ /* 0x000fe20003f64070 */
[--C-:B------:R-:W-:Y:S01]  /*12e80*/  @!P4 IMAD.IADD R218, R218, 0x1, -R249.reuse ;  /* 0x00000001dadac824 */ /* 0x100fe200078e0af9 */
[----:B------:R-:W-:Y:S01]  /*12e90*/  @!P2 IADD3 R216, R216, -R249, RZ ;  /* 0x800000f9d8d8a210 */ /* 0x000fe20007ffe0ff */
[--C-:B------:R-:W-:Y:S01]  /*12ea0*/  @!P0 IMAD.IADD R215, R215, 0x1, -R249.reuse ;  /* 0x00000001d7d78824 */ /* 0x100fe200078e0af9 */
[C---:B------:R-:W-:Y:S01]  /*12eb0*/  ISETP.GT.U32.AND P4, PT, R249.reuse, R212, PT ;  /* 0x000000d4f900720c */ /* 0x040fe20003f84070 */
[--C-:B------:R-:W-:Y:S01]  /*12ec0*/  @!P1 IMAD.IADD R214, R214, 0x1, -R249.reuse ;  /* 0x00000001d6d69824 */ /* 0x100fe200078e0af9 */
[C---:B------:R-:W-:Y:S02]  /*12ed0*/  ISETP.GT.U32.AND P2, PT, R249.reuse, R248, PT ;  /* 0x000000f8f900720c */ /* 0x040fe40003f44070 */
[----:B------:R-:W-:Y:S01]  /*12ee0*/  ISETP.GT.U32.AND P0, PT, R249, R247, PT ;  /* 0x000000f7f900720c */ /* 0x000fe20003f04070 */
[--C-:B------:R-:W-:Y:S01]  /*12ef0*/  @!P5 IMAD.IADD R213, R213, 0x1, -R249.reuse ;  /* 0x00000001d5d5d824 */ /* 0x100fe200078e0af9 */
[C---:B------:R-:W-:Y:S01]  /*12f00*/  ISETP.GT.U32.AND P5, PT, R249.reuse, R241, PT ;  /* 0x000000f1f900720c */ /* 0x040fe20003fa4070 */
[--C-:B------:R-:W-:Y:S01]  /*12f10*/  @!P6 IMAD.IADD R252, R252, 0x1, -R249.reuse ;  /* 0x00000001fcfce824 */ /* 0x100fe200078e0af9 */
[----:B------:R-:W-:Y:S01]  /*12f20*/  ISETP.GT.U32.AND P6, PT, R249, R217, PT ;  /* 0x000000d9f900720c */ /* 0x000fe20003fc4070 */
[----:B------:R-:W-:Y:S01]  /*12f30*/  @!P3 IMAD.IADD R251, R251, 0x1, -R249 ;  /* 0x00000001fbfbb824 */ /* 0x000fe200078e0af9 */
[----:B------:R-:W-:-:S03]  /*12f40*/  ISETP.GT.U32.AND P3, PT, R249, R216, PT ;  /* 0x000000d8f900720c */ /* 0x000fc60003f64070 */
[--C-:B------:R-:W-:Y:S02]  /*12f50*/  @!P4 IMAD.IADD R212, R212, 0x1, -R249.reuse ;  /* 0x00000001d4d4c824 */ /* 0x100fe400078e0af9 */
[--C-:B------:R-:W-:Y:S01]  /*12f60*/  @!P2 IMAD.IADD R248, R248, 0x1, -R249.reuse ;  /* 0x00000001f8f8a824 */ /* 0x100fe200078e0af9 */
[----:B------:R-:W-:Y:S01]  /*12f70*/  ISETP.GT.U32.AND P2, PT, R249, R215, PT ;  /* 0x000000d7f900720c */ /* 0x000fe20003f44070 */
        /* <DEDUP_REMOVED lines=8> */
[----:B------:R-:W-:Y:S01]  /*13000*/  STL [R1+0x9c], R219 ;  /* 0x00009cdb01007387 */ /* 0x000fe20000100800 */
[----:B------:R-:W-:-:S03]  /*13010*/  @!P6 IMAD.IADD R217, R217, 0x1, -R249 ;  /* 0x00000001d9d9e824 */ /* 0x000fc600078e0af9 */
[----:B------:R-:W-:Y:S01]  /*13020*/  STL [R1+0x98], R218 ;  /* 0x000098da01007387 */ /* 0x000fe20000100800 */
[----:B------:R-:W-:-:S03]  /*13030*/  @!P3 IMAD.IADD R216, R216, 0x1, -R249 ;  /* 0x00000001d8d8b824 */ /* 0x000fc600078e0af9 */
[----:B------:R1:W-:Y:S01]  /*13040*/  STL [R1+0x94], R210 ;  /* 0x000094d201007387 */ /* 0x0003e20000100800 */
[--C-:B------:R-:W-:Y:S02]  /*13050*/  @!P2 IMAD.IADD R215, R215, 0x1, -R249.reuse ;  /* 0x00000001d7d7a824 */ /* 0x100fe400078e0af9 */
[--C-:B------:R-:W-:Y:S01]  /*13060*/  @!P0 IMAD.IADD R214, R214, 0x1, -R249.reuse ;  /* 0x00000001d6d68824 */ /* 0x100fe200078e0af9 */
[----:B-1----:R-:W-:Y:S01]  /*13070*/  IADD3 R210, R227, 0x1f7, RZ ;  /* 0x000001f7e3d27810 */ /* 0x002fe20007ffe0ff */
[----:B------:R-:W-:-:S04]  /*13080*/  @!P5 IMAD.IADD R212, R212, 0x1, -R249 ;  /* 0x00000001d4d4d824 */ /* 0x000fc800078e0af9 */
[----:B------:R-:W-:Y:S04]  /*13090*/  STL [R1+0x4e00], R210 ;  /* 0x004e00d201007387 */ /* 0x000fe80000100800 */
[----:B------:R-:W-:Y:S04]  /*130a0*/  STL [R1+0x90], R217 ;  /* 0x000090d901007387 */ /* 0x000fe80000100800 */
[----:B------:R-:W-:Y:S04]  /*130b0*/  STL [R1+0x8c], R216 ;  /* 0x00008cd801007387 */ /* 0x000fe80000100800 */
[----:B------:R-:W-:Y:S04]  /*130c0*/  STL [R1+0x88], R215 ;  /* 0x000088d701007387 */ /* 0x000fe80000100800 */
[----:B------:R-:W-:Y:S01]  /*130d0*/  STL [R1+0x84], R214 ;  /* 0x000084d601007387 */ /* 0x000fe20000100800 */
[----:B------:R-:W-:-:S02]  /*130e0*/  IABS R243, R210 ;  /* 0x000000d200f37213 */ /* 0x000fc40000000000 */
[----:B--2---:R-:W-:-:S13]  /*130f0*/  ISETP.GT.U32.AND P1, PT, R249, R242, PT ;  /* 0x000000f2f900720c */ /* 0x004fda0003f24070 */
[----:B------:R-:W-:Y:S01]  /*13100*/  @!P1 IMAD.IADD R242, R242, 0x1, -R249 ;  /* 0x00000001f2f29824 */ /* 0x000fe200078e0af9 */
[----:B------:R-:W-:-:S13]  /*13110*/  ISETP.GT.U32.AND P1, PT, R249, R213, PT ;  /* 0x000000d5f900720c */ /* 0x000fda0003f24070 */
[----:B------:R-:W-:-:S05]  /*13120*/  @!P1 IMAD.IADD R213, R213, 0x1, -R249 ;  /* 0x00000001d5d59824 */ /* 0x000fca00078e0af9 */
[----:B------:R1:W-:Y:S04]  /*13130*/  STL [R1+0x80], R213 ;  /* 0x000080d501007387 */ /* 0x0003e80000100800 */
[----:B------:R-:W2:Y:S04]  /*13140*/  LDL.LU R234, [R1+0x48] ;  /* 0x0000480001ea7983 */ /* 0x000ea80000300800 */
[----:B------:R3:W-:Y:S04]  /*13150*/  STL [R1+0x7c], R212 ;  /* 0x00007cd401007387 */ /* 0x0007e80000100800 */
[----:B------:R-:W4:Y:S04]  /*13160*/  LDL.LU R233, [R1+0x44] ;  /* 0x0000440001e97983 */ /* 0x000f280000300800 */
[----:B------:R-:W4:Y:S04]  /*13170*/  LDL.LU R225, [R1+0x40] ;  /* 0x0000400001e17983 */ /* 0x000f280000300800 */
[----:B-1----:R-:W4:Y:S04]  /*13180*/  LDL.LU R213, [R1+0x3c] ;  /* 0x00003c0001d57983 */ /* 0x002f280000300800 */
[----:B------:R-:W4:Y:S04]  /*13190*/  LDL.LU R224, [R1+0x38] ;  /* 0x0000380001e07983 */ /* 0x000f280000300800 */
        /* <DEDUP_REMOVED lines=8> */
[----:B---3--:R-:W3:Y:S04]  /*13220*/  LDL.LU R212, [R1+0x14] ;  /* 0x0000140001d47983 */ /* 0x008ee80000300800 */
[----:B------:R-:W3:Y:S04]  /*13230*/  LDL.LU R210, [R1+0x10] ;  /* 0x0000100001d27983 */ /* 0x000ee80000300800 */
[----:B------:R-:W3:Y:S04]  /*13240*/  LDL.LU R220, [R1+0xc] ;  /* 0x00000c0001dc7983 */ /* 0x000ee80000300800 */
[----:B------:R-:W3:Y:S04]  /*13250*/  LDL.LU R218, [R1+0x8] ;  /* 0x0000080001da7983 */ /* 0x000ee80000300800 */
[----:B------:R-:W3:Y:S04]  /*13260*/  LDL.LU R216, [R1+0x4] ;  /* 0x0000040001d87983 */ /* 0x000ee80000300800 */
[----:B------:R-:W3:Y:S01]  /*13270*/  LDL.LU R215, [R1] ;  /* 0x0000000001d77983 */ /* 0x000ee20000300800 */
[----:B------:R-:W-:-:S02]  /*13280*/  ISETP.GT.U32.AND P4, PT, R249, R240, PT ;  /* 0x000000f0f900720c */ /* 0x000fc40003f84070 */
[C---:B------:R-:W-:Y:S02]  /*13290*/  ISETP.GT.U32.AND P3, PT, R249.reuse, R251, PT ;  /* 0x000000fbf900720c */ /* 0x040fe40003f64070 */
[C---:B------:R-:W-:Y:S02]  /*132a0*/  ISETP.GT.U32.AND P2, PT, R249.reuse, R248, PT ;  /* 0x000000f8f900720c */ /* 0x040fe40003f44070 */
[----:B------:R-:W-:-:S07]  /*132b0*/  ISETP.GT.U32.AND P5, PT, R249, R241, PT ;  /* 0x000000f1f900720c */ /* 0x000fce0003fa4070 */
[----:B------:R-:W-:Y:S02]  /*132c0*/  @!P4 IADD3 R240, R240, -R249, RZ ;  /* 0x800000f9f0f0c210 */ /* 0x000fe40007ffe0ff */
[----:B------:R-:W-:Y:S01]  /*132d0*/  ISETP.GT.U32.AND P4, PT, R249, R252, PT ;  /* 0x000000fcf900720c */ /* 0x000fe20003f84070 */
[--C-:B------:R-:W-:Y:S01]  /*132e0*/  @!P3 IMAD.IADD R251, R251, 0x1, -R249.reuse ;  /* 0x00000001fbfbb824 */ /* 0x100fe200078e0af9 */
[C---:B------:R-:W-:Y:S02]  /*132f0*/  ISETP.GT.U32.AND P3, PT, R249.reuse, R238, PT ;  /* 0x000000eef900720c */ /* 0x040fe40003f64070 */
[C---:B------:R-:W-:Y:S01]  /*13300*/  ISETP.GT.U32.AND P0, PT, R249.reuse, R247, PT ;  /* 0x000000f7f900720c */ /* 0x040fe20003f04070 */
[--C-:B------:R-:W-:Y:S01]  /*13310*/  @!P2 IMAD.IADD R248, R248, 0x1, -R249.reuse ;  /* 0x00000001f8f8a824 */ /* 0x100fe200078e0af9 */
[C---:B------:R-:W-:Y:S02]  /*13320*/  ISETP.GT.U32.AND P6, PT, R249.reuse, R240, PT ;  /* 0x000000f0f900720c */ /* 0x040fe40003fc4070 */
[----:B------:R-:W-:Y:S01]  /*13330*/  ISETP.GT.U32.AND P2, PT, R249, R237, PT ;  /* 0x000000edf900720c */ /* 0x000fe20003f44070 */
[----:B------:R-:W-:-:S04]  /*13340*/  @!P5 IMAD.IADD R241, R241, 0x1, -R249 ;  /* 0x00000001f1f1d824 */ /* 0x000fc800078e0af9 */
[--C-:B------:R-:W-:Y:S01]  /*13350*/  @!P4 IMAD.IADD R252, R252, 0x1, -R249.reuse ;  /* 0x00000001fcfcc824 */ /* 0x100fe200078e0af9 */
[C---:B------:R-:W-:Y:S01]  /*13360*/  ISETP.GT.U32.AND P4, PT, R249.reuse, R239, PT ;  /* 0x000000eff900720c */ /* 0x040fe20003f84070 */
[--C-:B------:R-:W-:Y:S01]  /*13370*/  @!P3 IMAD.IADD R238, R238, 0x1, -R249.reuse ;  /* 0x00000001eeeeb824 */ /* 0x100fe200078e0af9 */
[----:B------:R-:W-:Y:S01]  /*13380*/  ISETP.GT.U32.AND P1, PT, R249, R242, PT ;  /* 0x000000f2f900720c */ /* 0x000fe20003f24070 */
[--C-:B------:R-:W-:Y:S01]  /*13390*/  @!P0 IMAD.IADD R247, R247, 0x1, -R249.reuse ;  /* 0x00000001f7f78824 */ /* 0x100fe200078e0af9 */
[----:B------:R-:W-:Y:S01]  /*133a0*/  ISETP.GT.U32.AND P0, PT, R249, R236, PT ;  /* 0x000000ecf900720c */ /* 0x000fe20003f04070 */
[--C-:B------:R-:W-:Y:S02]  /*133b0*/  @!P6 IMAD.IADD R240, R240, 0x1, -R249.reuse ;  /* 0x00000001f0f0e824 */ /* 0x100fe400078e0af9 */
[----:B------:R-:W-:-:S06]  /*133c0*/  @!P2 IMAD.IADD R237, R237, 0x1, -R249 ;  /* 0x00000001ededa824 */ /* 0x000fcc00078e0af9 */
[--C-:B------:R-:W-:Y:S02]  /*133d0*/  @!P4 IMAD.IADD R239, R239, 0x1, -R249.reuse ;  /* 0x00000001efefc824 */ /* 0x100fe400078e0af9 */
[----:B------:R-:W-:Y:S02]  /*133e0*/  @!P1 IADD3 R242, R242, -R249, RZ ;  /* 0x800000f9f2f29210 */ /* 0x000fe40007ffe0ff */
[----:B------:R-:W-:Y:S01]  /*133f0*/  ISETP.GT.U32.AND P1, PT, R249, R235, PT ;  /* 0x000000ebf900720c */ /* 0x000fe20003f24070 */
[----:B------:R-:W-:-:S12]  /*13400*/  @!P0 IMAD.IADD R236, R236, 0x1, -R249 ;  /* 0x00000001ecec8824 */ /* 0x000fd800078e0af9 */
[----:B------:R-:W-:Y:S01]  /*13410*/  @!P1 IMAD.IADD R235, R235, 0x1, -R249 ;  /* 0x00000001ebeb9824 */ /* 0x000fe200078e0af9 */
[C---:B--2---:R-:W-:Y:S02]  /*13420*/  ISETP.GT.U32.AND P5, PT, R249.reuse, R234, PT ;  /* 0x000000eaf900720c */ /* 0x044fe40003fa4070 */
[C---:B----4-:R-:W-:Y:S02]  /*13430*/  ISETP.GT.U32.AND P3, PT, R249.reuse, R213, PT ;  /* 0x000000d5f900720c */ /* 0x050fe40003f64070 */
[C---:B------:R-:W-:Y:S02]  /*13440*/  ISETP.GT.U32.AND P6, PT, R249.reuse, R233, PT ;  /* 0x000000e9f900720c */ /* 0x040fe40003fc4070 */
[C---:B------:R-:W-:Y:S02]  /*13450*/  ISETP.GT.U32.AND P4, PT, R249.reuse, R225, PT ;  /* 0x000000e1f900720c */ /* 0x040fe40003f84070 */
[----:B------:R-:W-:-:S05]  /*13460*/  ISETP.GT.U32.AND P2, PT, R249, R224, PT ;  /* 0x000000e0f900720c */ /* 0x000fca0003f44070 */
[--C-:B------:R-:W-:Y:S02]  /*13470*/  @!P5 IMAD.IADD R234, R234, 0x1, -R249.reuse ;  /* 0x00000001eaead824 */ /* 0x100fe400078e0af9 */
[----:B------:R-:W-:Y:S02]  /*13480*/  @!P3 IADD3 R213, R213, -R249, RZ ;  /* 0x800000f9d5d5b210 */ /* 0x000fe40007ffe0ff */
[C---:B------:R-:W-:Y:S02]  /*13490*/  ISETP.GT.U32.AND P3, PT, R249.reuse, R237, PT ;  /* 0x000000edf900720c */ /* 0x040fe40003f64070 */
[C---:B------:R-:W-:Y:S02]  /*134a0*/  ISETP.GT.U32.AND P5, PT, R249.reuse, R228, PT ;  /* 0x000000e4f900720c */ /* 0x040fe40003fa4070 */
[----:B------:R-:W-:Y:S01]  /*134b0*/  ISETP.GT.U32.AND P0, PT, R249, R231, PT ;  /* 0x000000e7f900720c */ /* 0x000fe20003f04070 */
[--C-:B------:R-:W-:Y:S02]  /*134c0*/  @!P6 IMAD.IADD R233, R233, 0x1, -R249.reuse ;  /* 0x00000001e9e9e824 */ /* 0x100fe400078e0af9 */
[--C-:B------:R-:W-:Y:S01]  /*134d0*/  @!P4 IMAD.IADD R225, R225, 0x1, -R249.reuse ;  /* 0x00000001e1e1c824 */ /* 0x100fe200078e0af9 */
[C---:B------:R-:W-:Y:S01]  /*134e0*/  ISETP.GT.U32.AND P4, PT, R249.reuse, R238, PT ;  /* 0x000000eef900720c */ /* 0x040fe20003f84070 */
[----:B------:R-:W-:Y:S01]  /*134f0*/  @!P2 IMAD.IADD R224, R224, 0x1, -R249 ;  /* 0x00000001e0e0a824 */ /* 0x000fe200078e0af9 */
[----:B------:R-:W-:-:S03]  /*13500*/  ISETP.GT.U32.AND P2, PT, R249, R236, PT ;  /* 0x000000ecf900720c */ /* 0x000fc60003f44070 */
[--C-:B------:R-:W-:Y:S02]  /*13510*/  @!P3 IMAD.IADD R237, R237, 0x1, -R249.reuse ;  /* 0x00000001ededb824 */ /* 0x100fe400078e0af9 */
[--C-:B------:R-:W-:Y:S01]  /*13520*/  @!P5 IMAD.IADD R228, R228, 0x1, -R249.reuse ;  /* 0x00000001e4e4d824 */ /* 0x100fe200078e0af9 */
[C---:B------:R-:W-:Y:S02]  /*13530*/  ISETP.GT.U32.AND P5, PT, R249.reuse, R233, PT ;  /* 0x000000e9f900720c */ /* 0x040fe40003fa4070 */
[C---:B------:R-:W-:Y:S02]  /*13540*/  ISETP.GT.U32.AND P3, PT, R249.reuse, R213, PT ;  /* 0x000000d5f900720c */ /* 0x040fe40003f64070 */
[----:B------:R-:W-:Y:S01]  /*13550*/  ISETP.GT.U32.AND P1, PT, R249, R229, PT ;  /* 0x000000e5f900720c */ /* 0x000fe20003f24070 */
[--C-:B------:R-:W-:Y:S01]  /*13560*/  @!P0 IMAD.IADD R231, R231, 0x1, -R249.reuse ;  /* 0x00000001e7e78824 */ /* 0x100fe200078e0af9 */
[C---:B------:R-:W-:Y:S01]  /*13570*/  ISETP.GT.U32.AND P0, PT, R249.reuse, R235, PT ;  /* 0x000000ebf900720c */ /* 0x040fe20003f04070 */
[--C-:B------:R-:W-:Y:S01]  /*13580*/  @!P4 IMAD.IADD R238, R238, 0x1, -R249.reuse ;  /* 0x00000001eeeec824 */ /* 0x100fe200078e0af9 */
[C---:B------:R-:W-:Y:S01]  /*13590*/  ISETP.GT.U32.AND P4, PT, R249.reuse, R225, PT ;  /* 0x000000e1f900720c */ /* 0x040fe20003f84070 */
[----:B------:R-:W-:Y:S01]  /*135a0*/  @!P2 IMAD.IADD R236, R236, 0x1, -R249 ;  /* 0x00000001ececa824 */ /* 0x000fe200078e0af9 */
[----:B------:R-:W-:-:S03]  /*135b0*/  ISETP.GT.U32.AND P2, PT, R249, R224, PT ;  /* 0x000000e0f900720c */ /* 0x000fc60003f44070 */
[----:B------:R-:W-:Y:S02]  /*135c0*/  @!P5 IADD3 R233, R233, -R249, RZ ;  /* 0x800000f9e9e9d210 */ /* 0x000fe40007ffe0ff */
[----:B------:R-:W-:Y:S01]  /*135d0*/  ISETP.GT.U32.AND P5, PT, R249, R217, PT ;  /* 0x000000d9f900720c */ /* 0x000fe20003fa4070 */
[--C-:B------:R-:W-:Y:S01]  /*135e0*/  @!P3 IMAD.IADD R213, R213, 0x1, -R249.reuse ;  /* 0x00000001d5d5b824 */ /* 0x100fe200078e0af9 */
[----:B------:R-:W-:Y:S01]  /*135f0*/  ISETP.GT.U32.AND P3, PT, R249, R214, PT ;  /* 0x000000d6f900720c */ /* 0x000fe20003f64070 */
[--C-:B------:R-:W-:Y:S01]  /*13600*/  @!P1 IMAD.IADD R229, R229, 0x1, -R249.reuse ;  /* 0x00000001e5e59824 */ /* 0x100fe200078e0af9 */
[----:B------:R-:W-:Y:S01]  /*13610*/  ISETP.GT.U32.AND P1, PT, R249, R234, PT ;  /* 0x000000eaf900720c */ /* 0x000fe20003f24070 */
[--C-:B------:R-:W-:Y:S01]  /*13620*/  @!P0 IMAD.IADD R235, R235, 0x1, -R249.reuse ;  /* 0x00000001ebeb8824 */ /* 0x100fe200078e0af9 */
[----:B------:R-:W-:Y:S01]  /*13630*/  ISETP.GT.U32.AND P0, PT, R249, R231, PT ;  /* 0x000000e7f900720c */ /* 0x000fe20003f04070 */
[--C-:B------:R-:W-:Y:S01]  /*13640*/  @!P4 IMAD.IADD R225, R225, 0x1, -R249.reuse ;  /* 0x00000001e1e1c824 */ /* 0x100fe200078e0af9 */
[C---:B------:R-:W-:Y:S01]  /*13650*/  ISETP.GT.U32.AND P4, PT, R249.reuse, R226, PT ;  /* 0x000000e2f900720c */ /* 0x040fe20003f84070 */
[----:B------:R-:W-:Y:S01]  /*13660*/  @!P2 IMAD.IADD R224, R224, 0x1, -R249 ;  /* 0x00000001e0e0a824 */ /* 0x000fe200078e0af9 */
[----:B------:R-:W-:-:S02]  /*13670*/  ISETP.GT.U32.AND P2, PT, R249, R223, PT ;  /* 0x000000dff900720c */ /* 0x000fc40003f44070 */
[----:B------:R-:W-:Y:S01]  /*13680*/  ISETP.GT.U32.AND P6, PT, R249, R239, PT ;  /* 0x000000eff900720c */ /* 0x000fe20003fc4070 */
[--C-:B------:R-:W-:Y:S01]  /*13690*/  @!P5 IMAD.IADD R217, R217, 0x1, -R249.reuse ;  /* 0x00000001d9d9d824 */ /* 0x100fe200078e0af9 */
[C---:B---3--:R-:W-:Y:S01]  /*136a0*/  ISETP.GT.U32.AND P5, PT, R249.reuse, R220, PT ;  /* 0x000000dcf900720c */ /* 0x048fe20003fa4070 */
        /* <DEDUP_REMOVED lines=8> */
[--C-:B------:R-:W-:Y:S01]  /*13730*/  @!P2 IMAD.IADD R223, R223, 0x1, -R249.reuse ;  /* 0x00000001dfdfa824 */ /* 0x100fe200078e0af9 */
[----:B------:R-:W-:Y:S01]  /*13740*/  ISETP.GT.U32.AND P2, PT, R249, R215, PT ;  /* 0x000000d7f900720c */ /* 0x000fe20003f44070 */
[--C-:B------:R-:W-:Y:S01]  /*13750*/  @!P6 IMAD.IADD R239, R239, 0x1, -R249.reuse ;  /* 0x00000001efefe824 */ /* 0x100fe200078e0af9 */
[C---:B------:R-:W-:Y:S01]  /*13760*/  ISETP.GT.U32.AND P6, PT, R249.reuse, R228, PT ;  /* 0x000000e4f900720c */ /* 0x040fe20003fc4070 */
[--C-:B------:R-:W-:Y:S01]  /*13770*/  @!P5 IMAD.IADD R220, R220, 0x1, -R249.reuse ;  /* 0x00000001dcdcd824 */ /* 0x100fe200078e0af9 */
[C---:B------:R-:W-:Y:S01]  /*13780*/  ISETP.GT.U32.AND P5, PT, R249.reuse, R226, PT ;  /* 0x000000e2f900720c */ /* 0x040fe20003fa4070 */
[--C-:B------:R-:W-:Y:S01]  /*13790*/  @!P3 IMAD.IADD R216, R216, 0x1, -R249.reuse ;  /* 0x00000001d8d8b824 */ /* 0x100fe200078e0af9 */
[----:B------:R-:W-:Y:S01]  /*137a0*/  ISETP.GT.U32.AND P3, PT, R249, R223, PT ;  /* 0x000000dff900720c */ /* 0x000fe20003f64070 */
[----:B------:R-:W-:Y:S01]  /*137b0*/  @!P1 IMAD.IADD R229, R229, 0x1, -R249 ;  /* 0x00000001e5e59824 */ /* 0x000fe200078e0af9 */
[----:B------:R-:W-:-:S02]  /*137c0*/  ISETP.GT.U32.AND P1, PT, R249, R212, PT ;  /* 0x000000d4f900720c */ /* 0x000fc40003f24070 */
[-C--:B------:R-:W-:Y:S02]  /*137d0*/  @!P0 IADD3 R222, R222, -R249.reuse, RZ ;  /* 0x800000f9dede8210 */ /* 0x080fe40007ffe0ff */
        /* <DEDUP_REMOVED lines=8> */
[----:B------:R-:W-:-:S02]  /*13860*/  @!P5 IADD3 R226, R226, -R249, RZ ;  /* 0x800000f9e2e2d210 */ /* 0x000fc40007ffe0ff */
[C---:B------:R-:W-:Y:S01]  /*13870*/  ISETP.GT.U32.AND P5, PT, R249.reuse, R220, PT ;  /* 0x000000dcf900720c */ /* 0x040fe20003fa4070 */
[--C-:B------:R-:W-:Y:S01]  /*13880*/  @!P1 IMAD.IADD R212, R212, 0x1, -R249.reuse ;  /* 0x00000001d4d49824 */ /* 0x100fe200078e0af9 */
[C---:B------:R-:W-:Y:S02]  /*13890*/  ISETP.GT.U32.AND P3, PT, R249.reuse, R216, PT ;  /* 0x000000d8f900720c */ /* 0x040fe40003f64070 */
[C---:B------:R-:W-:Y:S01]  /*138a0*/  ISETP.GT.U32.AND P1, PT, R249.reuse, R2, PT ;  /* 0x00000002f900720c */ /* 0x040fe20003f24070 */
[--C-:B------:R-:W-:Y:S01]  /*138b0*/  @!P0 IMAD.IADD R0, R0, 0x1, -R249.reuse ;  /* 0x0000000100008824 */ /* 0x100fe200078e0af9 */
[C---:B------:R-:W-:Y:S01]  /*138c0*/  ISETP.GT.U32.AND P0, PT, R249.reuse, R212, PT ;  /* 0x000000d4f900720c */ /* 0x040fe20003f04070 */
[--C-:B------:R-:W-:Y:S01]  /*138d0*/  @!P4 IMAD.IADD R214, R214, 0x1, -R249.reuse ;  /* 0x00000001d6d6c824 */ /* 0x100fe200078e0af9 */
[C---:B------:R-:W-:Y:S01]  /*138e0*/  ISETP.GT.U32.AND P4, PT, R249.reuse, R218, PT ;  /* 0x000000daf900720c */ /* 0x040fe20003f84070 */
[--C-:B------:R-:W-:Y:S01]  /*138f0*/  @!P2 IMAD.IADD R222, R222, 0x1, -R249.reuse ;  /* 0x00000001dedea824 */ /* 0x100fe200078e0af9 */
[----:B------:R-:W-:Y:S01]  /*13900*/  ISETP.GT.U32.AND P2, PT, R249, R215, PT ;  /* 0x000000d7f900720c */ /* 0x000fe20003f44070 */
[----:B------:R-:W-:-:S02]  /*13910*/  @!P6 IMAD.IADD R210, R210, 0x1, -R249 ;  /* 0x00000001d2d2e824 */ /* 0x000fc400078e0af9 */
[--C-:B------:R-:W-:Y:S01]  /*13920*/  @!P5 IMAD.IADD R220, R220, 0x1, -R249.reuse ;  /* 0x00000001dcdcd824 */ /* 0x100fe200078e0af9 */
[C---:B------:R-:W-:Y:S01]  /*13930*/  ISETP.GT.U32.AND P5, PT, R249.reuse, R4, PT ;  /* 0x00000004f900720c */ /* 0x040fe20003fa4070 */
        /* <DEDUP_REMOVED lines=22> */
[----:B------:R-:W-:Y:S01]  /*13aa0*/  ISETP.GT.U32.AND P4, PT, R249, R12, PT ;  /* 0x0000000cf900720c */ /* 0x000fe20003f84070 */
[--C-:B------:R-:W-:Y:S01]  /*13ab0*/  @!P2 IMAD.IADD R7, R7, 0x1, -R249.reuse ;  /* 0x000000010707a824 */ /* 0x100fe200078e0af9 */
[----:B------:R-:W-:Y:S01]  /*13ac0*/  ISETP.GT.U32.AND P2, PT, R249, R14, PT ;  /* 0x0000000ef900720c */ /* 0x000fe20003f44070 */
[----:B------:R-:W-:Y:S01]  /*13ad0*/  @!P5 IMAD.IADD R11, R11, 0x1, -R249 ;  /* 0x000000010b0bd824 */ /* 0x000fe200078e0af9 */
[----:B------:R-:W-:-:S02]  /*13ae0*/  ISETP.GT.U32.AND P5, PT, R249, R5, PT ;  /* 0x00000005f900720c */ /* 0x000fc40003fa4070 */
[----:B------:R-:W-:Y:S02]  /*13af0*/  @!P3 IADD3 R13, R13, -R249, RZ ;  /* 0x800000f90d0db210 */ /* 0x000fe40007ffe0ff */
[----:B------:R-:W-:Y:S01]  /*13b00*/  ISETP.GT.U32.AND P3, PT, R249, R7, PT ;  /* 0x00000007f900720c */ /* 0x000fe20003f64070 */
[--C-:B------:R-:W-:Y:S01]  /*13b10*/  @!P1 IMAD.IADD R3, R3, 0x1, -R249.reuse ;  /* 0x0000000103039824 */ /* 0x100fe200078e0af9 */
[----:B------:R-:W-:Y:S02]  /*13b20*/  @!P6 IADD3 R2, R2, -R249, RZ ;  /* 0x800000f90202e210 */ /* 0x000fe40007ffe0ff */
        /* <DEDUP_REMOVED lines=12> */
[----:B------:R-:W-:-:S02]  /*13bf0*/  @!P6 IMAD.IADD R9, R9, 0x1, -R249 ;  /* 0x000000010909e824 */ /* 0x000fc400078e0af9 */
[--C-:B------:R-:W-:Y:S01]  /*13c00*/  @!P1 IMAD.IADD R10, R10, 0x1, -R249.reuse ;  /* 0x000000010a0a9824 */ /* 0x100fe200078e0af9 */
[----:B------:R-:W-:Y:S01]  /*13c10*/  ISETP.GT.U32.AND P1, PT, R249, R4, PT ;  /* 0x00000004f900720c */ /* 0x000fe20003f24070 */
[--C-:B------:R-:W-:Y:S01]  /*13c20*/  @!P0 IMAD.IADD R15, R15, 0x1, -R249.reuse ;  /* 0x000000010f0f8824 */ /* 0x100fe200078e0af9 */
[C---:B------:R-:W-:Y:S01]  /*13c30*/  ISETP.GT.U32.AND P0, PT, R249.reuse, R9, PT ;  /* 0x00000009f900720c */ /* 0x040fe20003f04070 */
[--C-:B------:R-:W-:Y:S01]  /*13c40*/  @!P4 IMAD.IADD R6, R6, 0x1, -R249.reuse ;  /* 0x000000010606c824 */ /* 0x100fe200078e0af9 */
[C---:B------:R-:W-:Y:S01]  /*13c50*/  ISETP.GT.U32.AND P6, PT, R249.reuse, R3, PT ;  /* 0x00000003f900720c */ /* 0x040fe20003fc4070 */
[--C-:B------:R-:W-:Y:S01]  /*13c60*/  @!P2 IMAD.IADD R8, R8, 0x1, -R249.reuse ;  /* 0x000000010808a824 */ /* 0x100fe200078e0af9 */
[C---:B------:R-:W-:Y:S02]  /*13c70*/  ISETP.GT.U32.AND P4, PT, R249.reuse, R12, PT ;  /* 0x0000000cf900720c */ /* 0x040fe40003f84070 */
[----:B------:R-:W-:Y:S01]  /*13c80*/  ISETP.GT.U32.AND P2, PT, R249, R14, PT ;  /* 0x0000000ef900720c */ /* 0x000fe20003f44070 */
[----:B------:R-:W-:Y:S01]  /*13c90*/  @!P3 IMAD.IADD R13, R13, 0x1, -R249 ;  /* 0x000000010d0db824 */ /* 0x000fe200078e0af9 */
[----:B------:R-:W-:-:S02]  /*13ca0*/  @!P5 IADD3 R11, R11, -R249, RZ ;  /* 0x800000f90b0bd210 */ /* 0x000fc40007ffe0ff */
[C---:B------:R-:W-:Y:S01]  /*13cb0*/  ISETP.GT.U32.AND P5, PT, R249.reuse, R18, PT ;  /* 0x00000012f900720c */ /* 0x040fe20003fa4070 */
[--C-:B------:R-:W-:Y:S01]  /*13cc0*/  @!P1 IMAD.IADD R4, R4, 0x1, -R249.reuse ;  /* 0x0000000104049824 */ /* 0x100fe200078e0af9 */
[C---:B------:R-:W-:Y:S02]  /*13cd0*/  ISETP.GT.U32.AND P3, PT, R249.reuse, R20, PT ;  /* 0x00000014f900720c */ /* 0x040fe40003f64070 */
        /* <DEDUP_REMOVED lines=29> */
[----:B------:R-:W-:-:S02]  /*13eb0*/  @!P0 IMAD.IADD R23, R23, 0x1, -R249 ;  /* 0x0000000117178824 */ /* 0x000fc400078e0af9 */
[----:B------:R-:W-:Y:S02]  /*13ec0*/  @!P6 IADD3 R22, R22, -R249, RZ ;  /* 0x800000f91616e210 */ /* 0x000fe40007ffe0ff */
[C---:B------:R-:W-:Y:S01]  /*13ed0*/  ISETP.GT.U32.AND P0, PT, R249.reuse, R17, PT ;  /* 0x00000011f900720c */ /* 0x040fe20003f04070 */
[--C-:B------:R-:W-:Y:S01]  /*13ee0*/  @!P4 IMAD.IADD R26, R26, 0x1, -R249.reuse ;  /* 0x000000011a1ac824 */ /* 0x100fe200078e0af9 */
        /* <DEDUP_REMOVED lines=9> */
[----:B------:R-:W-:Y:S01]  /*13f80*/  ISETP.GT.U32.AND P1, PT, R249, R18, PT ;  /* 0x00000012f900720c */ /* 0x000fe20003f24070 */
[----:B------:R-:W-:Y:S01]  /*13f90*/  @!P0 IMAD.IADD R17, R17, 0x1, -R249 ;  /* 0x0000000111118824 */ /* 0x000fe200078e0af9 */
[----:B------:R-:W-:-:S02]  /*13fa0*/  ISETP.GT.U32.AND P0, PT, R249, R23, PT ;  /* 0x00000017f900720c */ /* 0x000fc40003f04070 */
[----:B------:R-:W-:Y:S01]  /*13fb0*/  @!P4 IADD3 R20, R20, -R249, RZ ;  /* 0x800000f91414c210 */ /* 0x000fe20007ffe0ff */
        /* <DEDUP_REMOVED lines=33> */
[----:B------:R-:W-:Y:S02]  /*141d0*/  ISETP.GT.U32.AND P5, PT, R249, R33, PT ;  /* 0x00000021f900720c */ /* 0x000fe40003fa4070 */
[----:B------:R-:W-:Y:S02]  /*141e0*/  @!P3 IADD3 R41, R41, -R249, RZ ;  /* 0x800000f92929b210 */ /* 0x000fe40007ffe0ff */
[----:B------:R-:W-:Y:S02]  /*141f0*/  ISETP.GT.U32.AND P3, PT, R249, R35, PT ;  /* 0x00000023f900720c */ /* 0x000fe40003f64070 */
[----:B------:R-:W-:Y:S02]  /*14200*/  @!P1 IADD3 R31, R31, -R249, RZ ;  /* 0x800000f91f1f9210 */ /* 0x000fe40007ffe0ff */
        /* <DEDUP_REMOVED lines=9> */
[----:B------:R-:W-:Y:S01]  /*142a0*/  @!P3 IMAD.IADD R35, R35, 0x1, -R249 ;  /* 0x000000012323b824 */ /* 0x000fe200078e0af9 */
[----:B------:R-:W-:-:S03]  /*142b0*/  ISETP.GT.U32.AND P3, PT, R249, R42, PT ;  /* 0x0000002af900720c */ /* 0x000fc60003f64070 */
[--C-:B------:R-:W-:Y:S01]  /*142c0*/  @!P1 IMAD.IADD R38, R38, 0x1, -R249.reuse ;  /* 0x0000000126269824 */ /* 0x100fe200078e0af9 */
[----:B------:R-:W-:Y:S01]  /*142d0*/  ISETP.GT.U32.AND P1, PT, R249, R32, PT ;  /* 0x00000020f900720c */ /* 0x000fe20003f24070 */
[--C-:B------:R-:W-:Y:S01]  /*142e0*/  @!P0 IMAD.IADD R31, R31, 0x1, -R249.reuse ;  /* 0x000000011f1f8824 */ /* 0x100fe200078e0af9 */
[C---:B------:R-:W-:Y:S02]  /*142f0*/  ISETP.GT.U32.AND P6, PT, R249.reuse, R29, PT ;  /* 0x0000001df900720c */ /* 0x040fe40003fc4070 */
[C---:B------:R-:W-:Y:S01]  /*14300*/  ISETP.GT.U32.AND P0, PT, R249.reuse, R37, PT ;  /* 0x00000025f900720c */ /* 0x040fe20003f04070 */
        /* <DEDUP_REMOVED lines=38> */
[--C-:B------:R-:W-:Y:S02]  /*14570*/  @!P6 IMAD.IADD R48, R48, 0x1, -R249.reuse ;  /* 0x000000013030e824 */ /* 0x100fe400078e0af9 */
[--C-:B------:R-:W-:Y:S01]  /*14580*/  @!P0 IMAD.IADD R51, R51, 0x1, -R249.reuse ;  /* 0x0000000133338824 */ /* 0x100fe200078e0af9 */
[C---:B------:R-:W-:Y:S01]  /*14590*/  ISETP.GT.U32.AND P0, PT, R249.reuse, R45, PT ;  /* 0x0000002df900720c */ /* 0x040fe20003f04070 */
[--C-:B------:R-:W-:Y:S01]  /*145a0*/  @!P4 IMAD.IADD R54, R54, 0x1, -R249.reuse ;  /* 0x000000013636c824 */ /* 0x100fe200078e0af9 */
[C---:B------:R-:W-:Y:S01]  /*145b0*/  ISETP.GT.U32.AND P6, PT, R249.reuse, R42, PT ;  /* 0x0000002af900720c */ /* 0x040fe20003fc4070 */
[----:B------:R-:W-:Y:S01]  /*145c0*/  @!P2 IMAD.IADD R44, R44, 0x1, -R249 ;  /* 0x000000012c2ca824 */ /* 0x000fe200078e0af9 */
[----:B------:R-:W-:-:S02]  /*145d0*/  ISETP.GT.U32.AND P4, PT, R249, R48, PT ;  /* 0x00000030f900720c */ /* 0x000fc40003f84070 */
        /* <DEDUP_REMOVED lines=9> */
[----:B------:R-:W-:Y:S01]  /*14670*/  @!P6 IMAD.IADD R42, R42, 0x1, -R249 ;  /* 0x000000012a2ae824 */ /* 0x000fe200078e0af9 */
[----:B------:R-:W-:-:S02]  /*14680*/  ISETP.GT.U32.AND P6, PT, R249, R54, PT ;  /* 0x00000036f900720c */ /* 0x000fc40003fc4070 */
[----:B------:R-:W-:Y:S01]  /*14690*/  @!P4 IADD3 R48, R48, -R249, RZ ;  /* 0x800000f93030c210 */ /* 0x000fe20007ffe0ff */
[--C-:B------:R-:W-:Y:S01]  /*146a0*/  @!P2 IMAD.IADD R50, R50, 0x1, -R249.reuse ;  /* 0x000000013232a824 */ /* 0x100fe200078e0af9 */
[C---:B------:R-:W-:Y:S02]  /*146b0*/  ISETP.GT.U32.AND P4, PT, R249.reuse, R55, PT ;  /* 0x00000037f900720c */ /* 0x040fe40003f84070 */
        /* <DEDUP_REMOVED lines=27> */
[----:B------:R-:W-:Y:S01]  /*14870*/  ISETP.GT.U32.AND P2, PT, R249, R58, PT ;  /* 0x0000003af900720c */ /* 0x000fe20003f44070 */
[----:B------:R-:W-:Y:S01]  /*14880*/  @!P5 IMAD.IADD R67, R67, 0x1, -R249 ;  /* 0x000000014343d824 */ /* 0x000fe200078e0af9 */
[----:B------:R-:W-:Y:S02]  /*14890*/  ISETP.GT.U32.AND P5, PT, R249, R61, PT ;  /* 0x0000003df900720c */ /* 0x000fe40003fa4070 */
[----:B------:R-:W-:Y:S02]  /*148a0*/  @!P3 IADD3 R57, R57, -R249, RZ ;  /* 0x800000f93939b210 */ /* 0x000fe40007ffe0ff */
[----:B------:R-:W-:Y:S02]  /*148b0*/  ISETP.GT.U32.AND P3, PT, R249, R63, PT ;  /* 0x0000003ff900720c */ /* 0x000fe40003f64070 */
[----:B------:R-:W-:-:S02]  /*148c0*/  @!P1 IADD3 R59, R59, -R249, RZ ;  /* 0x800000f93b3b9210 */ /* 0x000fc40007ffe0ff */
        /* <DEDUP_REMOVED lines=55> */
[C---:B------:R-:W-:Y:S01]  /*14c40*/  ISETP.GT.U32.AND P0, PT, R249.reuse, R73, PT ;  /* 0x00000049f900720c */ /* 0x040fe20003f04070 */
[--C-:B------:R-:W-:Y:S01]  /*14c50*/  @!P4 IMAD.IADD R70, R70, 0x1, -R249.reuse ;  /* 0x000000014646c824 */ /* 0x100fe200078e0af9 */
[C---:B------:R-:W-:Y:S01]  /*14c60*/  ISETP.GT.U32.AND P4, PT, R249.reuse, R76, PT ;  /* 0x0000004cf900720c */ /* 0x040fe20003f84070 */
[--C-:B------:R-:W-:Y:S01]  /*14c70*/  @!P2 IMAD.IADD R72, R72, 0x1, -R249.reuse ;  /* 0x000000014848a824 */ /* 0x100fe200078e0af9 */
[----:B------:R-:W-:Y:S01]  /*14c80*/  ISETP.GT.U32.AND P2, PT, R249, R78, PT ;  /* 0x0000004ef900720c */ /* 0x000fe20003f44070 */
[--C-:B------:R-:W-:Y:S02]  /*14c90*/  @!P6 IMAD.IADD R74, R74, 0x1, -R249.reuse ;  /* 0x000000014a4ae824 */ /* 0x100fe400078e0af9 */
        /* <DEDUP_REMOVED lines=8> */
[C---:B------:R-:W-:Y:S01]  /*14d20*/  ISETP.GT.U32.AND P0, PT, R249.reuse, R79, PT ;  /* 0x0000004ff900720c */ /* 0x040fe20003f04070 */
        /* <DEDUP_REMOVED lines=36> */
[----:B------:R-:W-:Y:S02]  /*14f70*/  ISETP.GT.U32.AND P3, PT, R249, R91, PT ;  /* 0x0000005bf900720c */ /* 0x000fe40003f64070 */
[----:B------:R-:W-:Y:S02]  /*14f80*/  @!P6 IADD3 R87, R87, -R249, RZ ;  /* 0x800000f95757e210 */ /* 0x000fe40007ffe0ff */
        /* <DEDUP_REMOVED lines=65> */
[----:B------:R-:W-:Y:S02]  /*153a0*/  ISETP.GT.U32.AND P5, PT, R249, R110, PT ;  /* 0x0000006ef900720c */ /* 0x000fe40003fa4070 */
[----:B------:R-:W-:Y:S01]  /*153b0*/  @!P3 IADD3 R105, R105, -R249, RZ ;  /* 0x800000f96969b210 */ /* 0x000fe20007ffe0ff */
[----:B------:R-:W-:Y:S01]  /*153c0*/  @!P1 IMAD.IADD R96, R96, 0x1, -R249 ;  /* 0x0000000160609824 */ /* 0x000fe200078e0af9 */
[----:B------:R-:W-:-:S02]  /*153d0*/  ISETP.GT.U32.AND P3, PT, R249, R112, PT ;  /* 0x00000070f900720c */ /* 0x000fc40003f64070 */
        /* <DEDUP_REMOVED lines=28> */
[----:B------:R-:W-:-:S03]  /*155a0*/  @!P0 IMAD.IADD R115, R115, 0x1, -R249 ;  /* 0x0000000173738824 */ /* 0x000fc600078e0af9 */
[C---:B------:R-:W-:Y:S01]  /*155b0*/  ISETP.GT.U32.AND P0, PT, R249.reuse, R109, PT ;  /* 0x0000006df900720c */ /* 0x040fe20003f04070 */
[--C-:B------:R-:W-:Y:S01]  /*155c0*/  @!P4 IMAD.IADD R118, R118, 0x1, -R249.reuse ;  /* 0x000000017676c824 */ /* 0x100fe200078e0af9 */
[C---:B------:R-:W-:Y:S01]  /*155d0*/  ISETP.GT.U32.AND P4, PT, R249.reuse, R112, PT ;  /* 0x00000070f900720c */ /* 0x040fe20003f84070 */
[--C-:B------:R-:W-:Y:S01]  /*155e0*/  @!P2 IMAD.IADD R108, R108, 0x1, -R249.reuse ;  /* 0x000000016c6ca824 */ /* 0x100fe200078e0af9 */
[----:B------:R-:W-:Y:S01]  /*155f0*/  ISETP.GT.U32.AND P2, PT, R249, R114, PT ;  /* 0x00000072f900720c */ /* 0x000fe20003f44070 */
[----:B------:R-:W-:Y:S01]  /*15600*/  @!P5 IMAD.IADD R111, R111, 0x1, -R249 ;  /* 0x000000016f6fd824 */ /* 0x000fe200078e0af9 */
[----:B------:R-:W-:Y:S02]  /*15610*/  ISETP.GT.U32.AND P5, PT, R249, R117, PT ;  /* 0x00000075f900720c */ /* 0x000fe40003fa4070 */
[----:B------:R-:W-:Y:S02]  /*15620*/  @!P3 IADD3 R113, R113, -R249, RZ ;  /* 0x800000f97171b210 */ /* 0x000fe40007ffe0ff */
[----:B------:R-:W-:-:S02]  /*15630*/  ISETP.GT.U32.AND P3, PT, R249, R120, PT ;  /* 0x00000078f900720c */ /* 0x000fc40003f64070 */
        /* <DEDUP_REMOVED lines=47> */
[C---:B------:R-:W-:Y:S02]  /*15930*/  ISETP.GT.U32.AND P6, PT, R249.reuse, R120, PT ;  /* 0x00000078f900720c */ /* 0x040fe40003fc4070 */
[C---:B------:R-:W-:Y:S02]  /*15940*/  ISETP.GT.U32.AND P4, PT, R249.reuse, R126, PT ;  /* 0x0000007ef900720c */ /* 0x040fe40003f84070 */
[----:B------:R-:W-:Y:S02]  /*15950*/  @!P2 IADD3 R122, R122, -R249, RZ ;  /* 0x800000f97a7aa210 */ /* 0x000fe40007ffe0ff */
        /* <DEDUP_REMOVED lines=57> */
[----:B------:R-:W-:Y:S02]  /*15cf0*/  ISETP.GT.U32.AND P3, PT, R249, R148, PT ;  /* 0x00000094f900720c */ /* 0x000fe40003f64070 */
[----:B------:R-:W-:-:S02]  /*15d00*/  @!P1 IADD3 R144, R144, -R249, RZ ;  /* 0x800000f990909210 */ /* 0x000fc40007ffe0ff */
[----:B------:R-:W-:Y:S01]  /*15d10*/  ISETP.GT.U32.AND P1, PT, R249, R138, PT ;  /* 0x0000008af900720c */ /* 0x000fe20003f24070 */
[--C-:B------:R-:W-:Y:S01]  /*15d20*/  @!P0 IMAD.IADD R137, R137, 0x1, -R249.reuse ;  /* 0x0000000189898824 */ /* 0x100fe200078e0af9 */
[C---:B------:R-:W-:Y:S01]  /*15d30*/  ISETP.GT.U32.AND P0, PT, R249.reuse, R143, PT ;  /* 0x0000008ff900720c */ /* 0x040fe20003f04070 */
[--C-:B------:R-:W-:Y:S01]  /*15d40*/  @!P4 IMAD.IADD R140, R140, 0x1, -R249.reuse ;  /* 0x000000018c8cc824 */ /* 0x100fe200078e0af9 */
[C---:B------:R-:W-:Y:S02]  /*15d50*/  ISETP.GT.U32.AND P4, PT, R249.reuse, R147, PT ;  /* 0x00000093f900720c */ /* 0x040fe40003f84070 */
[----:B------:R-:W-:Y:S02]  /*15d60*/  @!P2 IADD3 R142, R142, -R249, RZ ;  /* 0x800000f98e8ea210 */ /* 0x000fe40007ffe0ff */
[C---:B------:R-:W-:Y:S01]  /*15d70*/  ISETP.GT.U32.AND P2, PT, R249.reuse, R149, PT ;  /* 0x00000095f900720c */ /* 0x040fe20003f44070 */
        /* <DEDUP_REMOVED lines=10> */
[----:B------:R-:W-:Y:S01]  /*15e20*/  ISETP.GT.U32.AND P4, PT, R249, R154, PT ;  /* 0x0000009af900720c */ /* 0x000fe20003f84070 */
[--C-:B------:R-:W-:Y:S01]  /*15e30*/  @!P2 IMAD.IADD R149, R149, 0x1, -R249.reuse ;  /* 0x000000019595a824 */ /* 0x100fe200078e0af9 */
[----:B------:R-:W-:Y:S02]  /*15e40*/  ISETP.GT.U32.AND P2, PT, R249, R156, PT ;  /* 0x0000009cf900720c */ /* 0x000fe40003f44070 */
[----:B------:R-:W-:Y:S01]  /*15e50*/  @!P5 IADD3 R153, R153, -R249, RZ ;  /* 0x800000f99999d210 */ /* 0x000fe20007ffe0ff */
[--C-:B------:R-:W-:Y:S01]  /*15e60*/  @!P3 IMAD.IADD R155, R155, 0x1, -R249.reuse ;  /* 0x000000019b9bb824 */ /* 0x100fe200078e0af9 */
[C---:B------:R-:W-:Y:S01]  /*15e70*/  ISETP.GT.U32.AND P5, PT, R249.reuse, R147, PT ;  /* 0x00000093f900720c */ /* 0x040fe20003fa4070 */
[--C-:B------:R-:W-:Y:S01]  /*15e80*/  @!P1 IMAD.IADD R144, R144, 0x1, -R249.reuse ;  /* 0x0000000190909824 */ /* 0x100fe200078e0af9 */
[----:B------:R-:W-:Y:S01]  /*15e90*/  ISETP.GT.U32.AND P3, PT, R249, R149, PT ;  /* 0x00000095f900720c */ /* 0x000fe20003f64070 */
[----:B------:R-:W-:Y:S01]  /*15ea0*/  @!P6 IMAD.IADD R133, R133, 0x1, -R249 ;  /* 0x000000018585e824 */ /* 0x000fe200078e0af9 */
[----:B------:R-:W-:-:S02]  /*15eb0*/  ISETP.GT.U32.AND P1, PT, R249, R151, PT ;  /* 0x00000097f900720c */ /* 0x000fc40003f24070 */
        /* <DEDUP_REMOVED lines=17> */
[C---:B------:R-:W-:Y:S02]  /*15fd0*/  ISETP.GT.U32.AND P4, PT, R249.reuse, R154, PT ;  /* 0x0000009af900720c */ /* 0x040fe40003f84070 */
[----:B------:R-:W-:Y:S02]  /*15fe0*/  @!P2 IADD3 R150, R150, -R249, RZ ;  /* 0x800000f99696a210 */ /* 0x000fe40007ffe0ff */
[----:B------:R-:W-:Y:S01]  /*15ff0*/  ISETP.GT.U32.AND P2, PT, R249, R156, PT ;  /* 0x0000009cf900720c */ /* 0x000fe20003f44070 */
[--C-:B------:R-:W-:Y:S01]  /*16000*/  @!P5 IMAD.IADD R153, R153, 0x1, -R249.reuse ;  /* 0x000000019999d824 */ /* 0x100fe200078e0af9 */
[----:B------:R-:W-:Y:S01]  /*16010*/  ISETP.GT.U32.AND P1, PT, R249, R158, PT ;  /* 0x0000009ef900720c */ /* 0x000fe20003f24070 */
[----:B------:R-:W-:Y:S01]  /*16020*/  @!P3 IMAD.IADD R155, R155, 0x1, -R249 ;  /* 0x000000019b9bb824 */ /* 0x000fe200078e0af9 */
[----:B------:R-:W-:-:S02]  /*16030*/  ISETP.GT.U32.AND P5, PT, R249, R160, PT ;  /* 0x000000a0f900720c */ /* 0x000fc40003fa4070 */
        /* <DEDUP_REMOVED lines=43> */
[----:B------:R-:W-:-:S03]  /*162f0*/  ISETP.GT.U32.AND P6, PT, R249, R159, PT ;  /* 0x0000009ff900720c */ /* 0x000fc60003fc4070 */
        /* <DEDUP_REMOVED lines=9> */
[----:B------:R-:W-:Y:S02]  /*16390*/  ISETP.GT.U32.AND P3, PT, R249, R176, PT ;  /* 0x000000b0f900720c */ /* 0x000fe40003f64070 */
[----:B------:R-:W-:-:S02]  /*163a0*/  @!P6 IADD3 R159, R159, -R249, RZ ;  /* 0x800000f99f9fe210 */ /* 0x000fc40007ffe0ff */
[C---:B------:R-:W-:Y:S01]  /*163b0*/  ISETP.GT.U32.AND P6, PT, R249.reuse, R171, PT ;  /* 0x000000abf900720c */ /* 0x040fe20003fc4070 */
[--C-:B------:R-:W-:Y:S01]  /*163c0*/  @!P4 IMAD.IADD R168, R168, 0x1, -R249.reuse ;  /* 0x00000001a8a8c824 */ /* 0x100fe200078e0af9 */
[C---:B------:R-:W-:Y:S02]  /*163d0*/  ISETP.GT.U32.AND P4, PT, R249.reuse, R175, PT ;  /* 0x000000aff900720c */ /* 0x040fe40003f84070 */
        /* <DEDUP_REMOVED lines=10> */
[----:B------:R-:W-:-:S04]  /*16480*/  @!P4 IMAD.IADD R175, R175, 0x1, -R249 ;  /* 0x00000001afafc824 */ /* 0x000fc800078e0af9 */
[--C-:B------:R-:W-:Y:S01]  /*16490*/  @!P2 IMAD.IADD R177, R177, 0x1, -R249.reuse ;  /* 0x00000001b1b1a824 */ /* 0x100fe200078e0af9 */
[----:B------:R-:W-:Y:S01]  /*164a0*/  ISETP.GT.U32.AND P2, PT, R249, R184, PT ;  /* 0x000000b8f900720c */ /* 0x000fe20003f44070 */
[--C-:B------:R-:W-:Y:S02]  /*164b0*/  @!P0 IMAD.IADD R172, R172, 0x1, -R249.reuse ;  /* 0x00000001acac8824 */ /* 0x100fe400078e0af9 */
[----:B------:R-:W-:Y:S02]  /*164c0*/  @!P5 IADD3 R181, R181, -R249, RZ ;  /* 0x800000f9b5b5d210 */ /* 0x000fe40007ffe0ff */
[----:B------:R-:W-:Y:S01]  /*164d0*/  ISETP.GT.U32.AND P5, PT, R249, R175, PT ;  /* 0x000000aff900720c */ /* 0x000fe20003fa4070 */
[--C-:B------:R-:W-:Y:S01]  /*164e0*/  @!P3 IMAD.IADD R183, R183, 0x1, -R249.reuse ;  /* 0x00000001b7b7b824 */ /* 0x100fe200078e0af9 */
[C---:B------:R-:W-:Y:S01]  /*164f0*/  ISETP.GT.U32.AND P3, PT, R249.reuse, R177, PT ;  /* 0x000000b1f900720c */ /* 0x040fe20003f64070 */
[----:B------:R-:W-:Y:S01]  /*16500*/  @!P6 IMAD.IADD R178, R178, 0x1, -R249 ;  /* 0x00000001b2b2e824 */ /* 0x000fe200078e0af9 */
[----:B------:R-:W-:-:S04]  /*16510*/  ISETP.GT.U32.AND P6, PT, R249, R172, PT ;  /* 0x000000acf900720c */ /* 0x000fc80003fc4070 */
[----:B------:R-:W-:Y:S01]  /*16520*/  @!P2 IMAD.IADD R184, R184, 0x1, -R249 ;  /* 0x00000001b8b8a824 */ /* 0x000fe200078e0af9 */
[----:B------:R-:W-:-:S04]  /*16530*/  ISETP.GT.U32.AND P2, PT, R249, R178, PT ;  /* 0x000000b2f900720c */ /* 0x000fc80003f44070 */
[--C-:B------:R-:W-:Y:S01]  /*16540*/  @!P5 IMAD.IADD R175, R175, 0x1, -R249.reuse ;  /* 0x00000001afafd824 */ /* 0x100fe200078e0af9 */
[----:B------:R-:W-:Y:S01]  /*16550*/  ISETP.GT.U32.AND P5, PT, R249, R181, PT ;  /* 0x000000b5f900720c */ /* 0x000fe20003fa4070 */
[--C-:B------:R-:W-:Y:S01]  /*16560*/  @!P3 IMAD.IADD R177, R177, 0x1, -R249.reuse ;  /* 0x00000001b1b1b824 */ /* 0x100fe200078e0af9 */
[C---:B------:R-:W-:Y:S01]  /*16570*/  ISETP.GT.U32.AND P3, PT, R249.reuse, R183, PT ;  /* 0x000000b7f900720c */ /* 0x040fe20003f64070 */
[----:B------:R-:W-:Y:S01]  /*16580*/  @!P6 IMAD.IADD R172, R172, 0x1, -R249 ;  /* 0x00000001acace824 */ /* 0x000fe200078e0af9 */
[----:B------:R-:W-:Y:S01]  /*16590*/  ISETP.GT.U32.AND P6, PT, R249, R184, PT ;  /* 0x000000b8f900720c */ /* 0x000fe20003fc4070 */
[----:B------:R-:W-:Y:S01]  /*165a0*/  IMAD.HI.U32 R244, R250, R243, RZ ;  /* 0x000000f3faf47227 */ /* 0x000fe200078e00ff */
[----:B------:R-:W-:-:S03]  /*165b0*/  IADD3 R219, R227, 0x1f8, RZ ;  /* 0x000001f8e3db7810 */ /* 0x000fc60007ffe0ff */
[----:B------:R-:W-:Y:S02]  /*165c0*/  IMAD.MOV R244, RZ, RZ, -R244 ;  /* 0x000000fffff47224 */ /* 0x000fe400078e0af4 */
[--C-:B------:R-:W-:Y:S01]  /*165d0*/  @!P2 IMAD.IADD R178, R178, 0x1, -R249.reuse ;  /* 0x00000001b2b2a824 */ /* 0x100fe200078e0af9 */
[----:B------:R-:W-:Y:S01]  /*165e0*/  ISETP.GT.U32.AND P2, PT, R249, R185, PT ;  /* 0x000000b9f900720c */ /* 0x000fe20003f44070 */
[--C-:B------:R-:W-:Y:S01]  /*165f0*/  @!P5 IMAD.IADD R181, R181, 0x1, -R249.reuse ;  /* 0x00000001b5b5d824 */ /* 0x100fe200078e0af9 */
[----:B------:R-:W-:Y:S01]  /*16600*/  ISETP.GT.U32.AND P5, PT, R249, R188, PT ;  /* 0x000000bcf900720c */ /* 0x000fe20003fa4070 */
[----:B------:R-:W-:Y:S01]  /*16610*/  @!P3 IMAD.IADD R183, R183, 0x1, -R249 ;  /* 0x00000001b7b7b824 */ /* 0x000fe200078e0af9 */
[C---:B------:R-:W-:Y:S01]  /*16620*/  ISETP.GT.U32.AND P3, PT, R249.reuse, R190, PT ;  /* 0x000000bef900720c */ /* 0x040fe20003f64070 */
[C---:B------:R-:W-:Y:S01]  /*16630*/  IMAD R243, R249.reuse, R244, R243 ;  /* 0x000000f4f9f37224 */ /* 0x040fe200078e02f3 */
[----:B------:R-:W-:Y:S01]  /*16640*/  IABS R244, R219 ;  /* 0x000000db00f47213 */ /* 0x000fe20000000000 */
[----:B------:R-:W-:Y:S01]  /*16650*/  @!P6 IMAD.IADD R184, R184, 0x1, -R249 ;  /* 0x00000001b8b8e824 */ /* 0x000fe200078e0af9 */
[----:B------:R-:W-:Y:S01]  /*16660*/  ISETP.GT.U32.AND P6, PT, R249, R191, PT ;  /* 0x000000bff900720c */ /* 0x000fe20003fc4070 */
[----:B------:R-:W-:Y:S02]  /*16670*/  STL [R1+0x78], R252 ;  /* 0x000078fc01007387 */ /* 0x000fe40000100800 */
[----:B------:R-:W-:-:S02]  /*16680*/  IMAD.HI.U32 R245, R250, R244, RZ ;  /* 0x000000f4faf57227 */ /* 0x000fc400078e00ff */
[----:B------:R-:W-:Y:S04]  /*16690*/  STL [R1+0x74], R251 ;  /* 0x000074fb01007387 */ /* 0x000fe80000100800 */
[----:B------:R-:W-:Y:S01]  /*166a0*/  STL [R1+0x70], R248 ;  /* 0x000070f801007387 */ /* 0x000fe20000100800 */
[----:B------:R-:W-:-:S03]  /*166b0*/  IMAD.MOV R245, RZ, RZ, -R245 ;  /* 0x000000fffff57224 */ /* 0x000fc600078e0af5 */
[----:B------:R-:W-:Y:S01]  /*166c0*/  STL [R1+0x5530], R242 ;  /* 0x005530f201007387 */ /* 0x000fe20000100800 */
[----:B------:R-:W-:-:S03]  /*166d0*/  @!P2 IMAD.IADD R185, R185, 0x1, -R249 ;  /* 0x00000001b9b9a824 */ /* 0x000fc600078e0af9 */
[----:B------:R-:W-:Y:S01]  /*166e0*/  STL [R1+0x6c], R247 ;  /* 0x00006cf701007387 */ /* 0x000fe20000100800 */
[----:B------:R-:W-:Y:S01]  /*166f0*/  @!P5 IMAD.IADD R188, R188, 0x1, -R249 ;  /* 0x00000001bcbcd824 */ /* 0x000fe200078e0af9 */
[----:B------:R-:W-:Y:S02]  /*16700*/  ISETP.GT.U32.AND P5, PT, R249, R195, PT ;  /* 0x000000c3f900720c */ /* 0x000fe40003fa4070 */
[----:B------:R-:W-:Y:S01]  /*16710*/  STL [R1+0x552c], R241 ;  /* 0x00552cf101007387 */ /* 0x000fe20000100800 */
[----:B------:R-:W-:-:S03]  /*16720*/  @!P3 IADD3 R190, R190, -R249, RZ ;  /* 0x800000f9bebeb210 */ /* 0x000fc60007ffe0ff */
[----:B------:R1:W-:Y:S01]  /*16730*/  STL [R1+0x4df8], R219 ;  /* 0x004df8db01007387 */ /* 0x0003e20000100800 */
[C---:B------:R-:W-:Y:S01]  /*16740*/  ISETP.GT.U32.AND P3, PT, R249.reuse, R197, PT ;  /* 0x000000c5f900720c */ /* 0x040fe20003f64070 */
[----:B------:R-:W-:Y:S02]  /*16750*/  IMAD R244, R249, R245, R244 ;  /* 0x000000f5f9f47224 */ /* 0x000fe400078e02f4 */
[----:B------:R-:W-:Y:S01]  /*16760*/  @!P6 IMAD.IADD R191, R191, 0x1, -R249 ;  /* 0x00000001bfbfe824 */ /* 0x000fe200078e0af9 */
[----:B------:R-:W-:Y:S02]  /*16770*/  ISETP.GT.U32.AND P6, PT, R249, R185, PT ;  /* 0x000000b9f900720c */ /* 0x000fe40003fc4070 */
[----:B-1----:R-:W-:-:S04]  /*16780*/  IADD3 R219, R227, 0x1f9, RZ ;  /* 0x000001f9e3db7810 */ /* 0x002fc80007ffe0ff */
[----:B------:R-:W-:Y:S01]  /*16790*/  IABS R245, R219 ;  /* 0x000000db00f57213 */ /* 0x000fe20000000000 */
[----:B------:R1:W-:Y:S04]  /*167a0*/  STL [R1+0x4dec], R219 ;  /* 0x004decdb01007387 */ /* 0x0003e80000100800 */
[----:B------:R-:W-:-:S04]  /*167b0*/  IMAD.HI.U32 R246, R250, R245, RZ ;  /* 0x000000f5faf67227 */ /* 0x000fc800078e00ff */
[----:B------:R-:W-:Y:S02]  /*167c0*/  IMAD.MOV R246, RZ, RZ, -R246 ;  /* 0x000000fffff67224 */ /* 0x000fe400078e0af6 */
[--C-:B------:R-:W-:Y:S01]  /*167d0*/  @!P5 IMAD.IADD R195, R195, 0x1, -R249.reuse ;  /* 0x00000001c3c3d824 */ /* 0x100fe200078e0af9 */
[----:B-1----:R-:W-:Y:S01]  /*167e0*/  IADD3 R219, R227, 0x1fa, RZ ;  /* 0x000001fae3db7810 */ /* 0x002fe20007ffe0ff */
[----:B------:R-:W-:Y:S01]  /*167f0*/  @!P3 IMAD.IADD R197, R197, 0x1, -R249 ;  /* 0x00000001c5c5b824 */ /* 0x000fe200078e0af9 */
[C---:B------:R-:W-:Y:S01]  /*16800*/  ISETP.GT.U32.AND P3, PT, R249.reuse, R191, PT ;  /* 0x000000bff900720c */ /* 0x040fe20003f64070 */
[----:B------:R-:W-:Y:S01]  /*16810*/  IMAD R245, R249, R246, R245 ;  /* 0x000000f6f9f57224 */ /* 0x000fe200078e02f5 */
[----:B------:R-:W-:Y:S01]  /*16820*/  IABS R246, R219 ;  /* 0x000000db00f67213 */ /* 0x000fe20000000000 */
[----:B------:R-:W-:Y:S01]  /*16830*/  @!P6 IMAD.IADD R185, R185, 0x1, -R249 ;  /* 0x00000001b9b9e824 */ /* 0x000fe200078e0af9 */
[----:B------:R-:W-:-:S03]  /*16840*/  ISETP.GT.U32.AND P6, PT, R249, R195, PT ;  /* 0x000000c3f900720c */ /* 0x000fc60003fc4070 */
[----:B------:R-:W-:Y:S01]  /*16850*/  IMAD.HI.U32 R247, R250, R246, RZ ;  /* 0x000000f6faf77227 */ /* 0x000fe200078e00ff */
[----:B------:R1:W-:Y:S03]  /*16860*/  STL [R1+0x4de0], R219 ;  /* 0x004de0db01007387 */ /* 0x0003e60000100800 */
[----:B------:R-:W-:Y:S02]  /*16870*/  IMAD.MOV R247, RZ, RZ, -R247 ;  /* 0x000000fffff77224 */ /* 0x000fe400078e0af7 */
[--C-:B------:R-:W-:Y:S01]  /*16880*/  @!P3 IMAD.IADD R191, R191, 0x1, -R249.reuse ;  /* 0x00000001bfbfb824 */ /* 0x100fe200078e0af9 */
[C---:B------:R-:W-:Y:S01]  /*16890*/  ISETP.GT.U32.AND P3, PT, R249.reuse, R198, PT ;  /* 0x000000c6f900720c */ /* 0x040fe20003f64070 */
[----:B------:R-:W-:Y:S01]  /*168a0*/  IMAD R246, R249, R247, R246 ;  /* 0x000000f7f9f67224 */ /* 0x000fe200078e02f6 */
[----:B-1----:R-:W-:Y:S01]  /*168b0*/  IADD3 R219, R227, 0x1fb, RZ ;  /* 0x000001fbe3db7810 */ /* 0x002fe20007ffe0ff */
[----:B------:R-:W-:Y:S01]  /*168c0*/  @!P6 IMAD.IADD R195, R195, 0x1, -R249 ;  /* 0x00000001c3c3e824 */ /* 0x000fe200078e0af9 */
[----:B------:R-:W-:-:S02]  /*168d0*/  ISETP.GT.U32.AND P6, PT, R249, R202, PT ;  /* 0x000000caf900720c */ /* 0x000fc40003fc4070 */
[----:B------:R-:W-:Y:S01]  /*168e0*/  IABS R247, R219 ;  /* 0x000000db00f77213 */ /* 0x000fe20000000000 */
[----:B------:R1:W-:Y:S04]  /*168f0*/  STL [R1+0x4dd4], R219 ;  /* 0x004dd4db01007387 */ /* 0x0003e80000100800 */
[----:B------:R-:W-:Y:S02]  /*16900*/  IMAD.HI.U32 R248, R250, R247, RZ ;  /* 0x000000f7faf87227 */ /* 0x000fe400078e00ff */
[----:B------:R-:W-:Y:S02]  /*16910*/  @!P3 IADD3 R198, R198, -R249, RZ ;  /* 0x800000f9c6c6b210 */ /* 0x000fe40007ffe0ff */
[----:B------:R-:W-:Y:S01]  /*16920*/  IMAD.MOV R248, RZ, RZ, -R248 ;  /* 0x000000fffff87224 */ /* 0x000fe200078e0af8 */
[----:B-1----:R-:W-:Y:S01]  /*16930*/  IADD3 R219, R227, 0x1fc, RZ ;  /* 0x000001fce3db7810 */ /* 0x002fe20007ffe0ff */
[----:B------:R-:W-:Y:S01]  /*16940*/  @!P6 IMAD.IADD R202, R202, 0x1, -R249 ;  /* 0x00000001cacae824 */ /* 0x000fe200078e0af9 */
[C---:B------:R-:W-:Y:S01]  /*16950*/  ISETP.GT.U32.AND P6, PT, R249.reuse, R198, PT ;  /* 0x000000c6f900720c */ /* 0x040fe20003fc4070 */
[----:B------:R-:W-:Y:S01]  /*16960*/  IMAD R247, R249, R248, R247 ;  /* 0x000000f8f9f77224 */ /* 0x000fe200078e02f7 */
[----:B------:R-:W-:Y:S01]  /*16970*/  IABS R248, R219 ;  /* 0x000000db00f87213 */ /* 0x000fe20000000000 */
[----:B------:R-:W-:-:S04]  /*16980*/  IMAD R252, R211, c[0x0][0x18c], RZ ;  /* 0x00006300d3fc7a24 */ /* 0x000fc800078e02ff */
[----:B------:R-:W-:-:S04]  /*16990*/  IMAD.HI.U32 R251, R250, R248, RZ ;  /* 0x000000f8fafb7227 */ /* 0x000fc800078e00ff */
[----:B------:R-:W-:Y:S02]  /*169a0*/  IMAD.MOV R251, RZ, RZ, -R251 ;  /* 0x000000fffffb7224 */ /* 0x000fe400078e0afb */
[----:B------:R-:W-:Y:S02]  /*169b0*/  @!P6 IADD3 R198, R198, -R249, RZ ;  /* 0x800000f9c6c6e210 */ /* 0x000fe40007ffe0ff */
[C---:B------:R-:W-:Y:S01]  /*169c0*/  IMAD R248, R249.reuse, R251, R248 ;  /* 0x000000fbf9f87224 */ /* 0x040fe200078e02f8 */
[C---:B------:R-:W-:Y:S01]  /*169d0*/  LEA R251, P6, R252.reuse, c[0x0][0x168], 0x2 ;  /* 0x00005a00fcfb7a11 */ /* 0x040fe200078c10ff */
[----:B------:R1:W-:Y:S03]  /*169e0*/  STL [R1+0x4dcc], R219 ;  /* 0x004dccdb01007387 */ /* 0x0003e60000100800 */
[----:B------:R-:W-:Y:S01]  /*169f0*/  LEA.HI.X.SX32 R252, R252, c[0x0][0x16c], 0x2, P6 ;  /* 0x00005b00fcfc7a11 */ /* 0x000fe200030f16ff */
[----:B------:R-:W2:Y:S04]  /*16a00*/  LDL R230, [R1+0x4784] ;  /* 0x0047840001e67983 */ /* 0x000ea80000100800 */
[----:B------:R-:W3:Y:S04]  /*16a10*/  LDL R241, [R1+0x4790] ;  /* 0x0047900001f17983 */ /* 0x000ee80000100800 */
[----:B------:R-:W4:Y:S04]  /*16a20*/  LDL R211, [R1+0x4798] ;  /* 0x0047980001d37983 */ /* 0x000f280000100800 */
[----:B------:R-:W4:Y:S04]  /*16a30*/  LDL R221, [R1+0x4794] ;  /* 0x0047940001dd7983 */ /* 0x000f280000100800 */
[----:B------:R-:W4:Y:S04]  /*16a40*/  LDL R242, [R1+0x479c] ;  /* 0x00479c0001f27983 */ /* 0x000f280000100800 */
[----:B-1----:R-:W4:Y:S04]  /*16a50*/  LDL R219, [R1+0x47a0] ;  /* 0x0047a00001db7983 */ /* 0x002f280000100800 */
[----:B------:R-:W4:Y:S04]  /*16a60*/  LDL R232, [R1+0x47a8] ;  /* 0x0047a80001e87983 */ /* 0x000f280000100800 */
[----:B------:R1:W-:Y:S04]  /*16a70*/  STL [R1+0x54a0], R251 ;  /* 0x0054a0fb01007387 */ /* 0x0003e80000100800 */
[----:B-1----:R-:W4:Y:S04]  /*16a80*/  LDL R251, [R1+0x4788] ;  /* 0x0047880001fb7983 */ /* 0x002f280000100800 */
[----:B------:R1:W-:Y:S04]  /*16a90*/  STL [R1+0x54a4], R252 ;  /* 0x0054a4fc01007387 */ /* 0x0003e80000100800 */
[----:B-1----:R-:W4:Y:S01]  /*16aa0*/  LDL R252, [R1+0x478c] ;  /* 0x00478c0001fc7983 */ /* 0x002f220000100800 */
[----:B------:R-:W-:-:S13]  /*16ab0*/  ISETP.GT.U32.AND P1, PT, R249, R166, PT ;  /* 0x000000a6f900720c */ /* 0x000fda0003f24070 */
[----:B------:R-:W-:Y:S01]  /*16ac0*/  @!P1 IMAD.IADD R166, R166, 0x1, -R249 ;  /* 0x00000001a6a69824 */ /* 0x000fe200078e0af9 */
[----:B------:R-:W-:-:S13]  /*16ad0*/  ISETP.GT.U32.AND P1, PT, R249, R160, PT ;  /* 0x000000a0f900720c */ /* 0x000fda0003f24070 */
[----:B------:R-:W-:Y:S01]  /*16ae0*/  @!P1 IMAD.IADD R160, R160, 0x1, -R249 ;  /* 0x00000001a0a09824 */ /* 0x000fe200078e0af9 */
[C---:B------:R-:W-:Y:S02]  /*16af0*/  ISETP.GT.U32.AND P1, PT, R249.reuse, R166, PT ;  /* 0x000000a6f900720c */ /* 0x040fe40003f24070 */
[----:B------:R-:W-:-:S11]  /*16b00*/  ISETP.GT.U32.AND P0, PT, R249, R179, PT ;  /* 0x000000b3f900720c */ /* 0x000fd60003f04070 */
[--C-:B------:R-:W-:Y:S01]  /*16b10*/  @!P1 IMAD.IADD R166, R166, 0x1, -R249.reuse ;  /* 0x00000001a6a69824 */ /* 0x100fe200078e0af9 */
[C---:B------:R-:W-:Y:S02]  /*16b20*/  ISETP.GT.U32.AND P1, PT, R249.reuse, R173, PT ;  /* 0x000000adf900720c */ /* 0x040fe40003f24070 */
[----:B------:R-:W-:Y:S01]  /*16b30*/  ISETP.GT.U32.AND P4, PT, R249, R182, PT ;  /* 0x000000b6f900720c */ /* 0x000fe20003f84070 */
[----:B------:R-:W-:-:S10]  /*16b40*/  @!P0 IMAD.IADD R179, R179, 0x1, -R249 ;  /* 0x00000001b3b38824 */ /* 0x000fd400078e0af9 */
[----:B------:R-:W-:Y:S01]  /*16b50*/  @!P1 IMAD.IADD R173, R173, 0x1, -R249 ;  /* 0x00000001adad9824 */ /* 0x000fe200078e0af9 */
[----:B------:R-:W-:-:S04]  /*16b60*/  ISETP.GT.U32.AND P1, PT, R249, R180, PT ;  /* 0x000000b4f900720c */ /* 0x000fc80003f24070 */
[C---:B------:R-:W-:Y:S01]  /*16b70*/  ISETP.GT.U32.AND P0, PT, R249.reuse, R173, PT ;  /* 0x000000adf900720c */ /* 0x040fe20003f04070 */
[----:B------:R-:W-:Y:S01]  /*16b80*/  @!P4 IMAD.IADD R182, R182, 0x1, -R249 ;  /* 0x00000001b6b6c824 */ /* 0x000fe200078e0af9 */
[----:B------:R-:W-:-:S07]  /*16b90*/  ISETP.GT.U32.AND P4, PT, R249, R176, PT ;  /* 0x000000b0f900720c */ /* 0x000fce0003f84070 */
[----:B------:R-:W-:Y:S01]  /*16ba0*/  @!P1 IMAD.IADD R180, R180, 0x1, -R249 ;  /* 0x00000001b4b49824 */ /* 0x000fe200078e0af9 */
[----:B------:R-:W-:-:S03]  /*16bb0*/  ISETP.GT.U32.AND P1, PT, R249, R174, PT ;  /* 0x000000aef900720c */ /* 0x000fc60003f24070 */
[--C-:B------:R-:W-:Y:S01]  /*16bc0*/  @!P0 IMAD.IADD R173, R173, 0x1, -R249.reuse ;  /* 0x00000001adad8824 */ /* 0x100fe200078e0af9 */
[C---:B------:R-:W-:Y:S01]  /*16bd0*/  ISETP.GT.U32.AND P0, PT, R249.reuse, R179, PT ;  /* 0x000000b3f900720c */ /* 0x040fe20003f04070 */
[----:B------:R-:W-:Y:S01]  /*16be0*/  @!P4 IMAD.IADD R176, R176, 0x1, -R249 ;  /* 0x00000001b0b0c824 */ /* 0x000fe200078e0af9 */
[----:B------:R-:W-:-:S07]  /*16bf0*/  ISETP.GT.U32.AND P4, PT, R249, R182, PT ;  /* 0x000000b6f900720c */ /* 0x000fce0003f84070 */
[----:B------:R-:W-:Y:S01]  /*16c00*/  @!P1 IMAD.IADD R174, R174, 0x1, -R249 ;  /* 0x00000001aeae9824 */ /* 0x000fe200078e0af9 */
[----:B------:R-:W-:-:S03]  /*16c10*/  ISETP.GT.U32.AND P1, PT, R249, R180, PT ;  /* 0x000000b4f900720c */ /* 0x000fc60003f24070 */
[----:B------:R-:W-:Y:S02]  /*16c20*/  @!P0 IADD3 R179, R179, -R249, RZ ;  /* 0x800000f9b3b38210 */ /* 0x000fe40007ffe0ff */
[C---:B------:R-:W-:Y:S01]  /*16c30*/  ISETP.GT.U32.AND P0, PT, R249.reuse, R186, PT ;  /* 0x000000baf900720c */ /* 0x040fe20003f04070 */
[----:B------:R-:W-:Y:S01]  /*16c40*/  @!P4 IMAD.IADD R182, R182, 0x1, -R249 ;  /* 0x00000001b6b6c824 */ /* 0x000fe200078e0af9 */
[----:B------:R-:W-:-:S06]  /*16c50*/  ISETP.GT.U32.AND P4, PT, R249, R189, PT ;  /* 0x000000bdf900720c */ /* 0x000fcc0003f84070 */
[--C-:B------:R-:W-:Y:S01]  /*16c60*/  @!P1 IMAD.IADD R180, R180, 0x1, -R249.reuse ;  /* 0x00000001b4b49824 */ /* 0x100fe200078e0af9 */
[C---:B------:R-:W-:Y:S02]  /*16c70*/  ISETP.GT.U32.AND P1, PT, R249.reuse, R187, PT ;  /* 0x000000bbf900720c */ /* 0x040fe40003f24070 */
[C---:B------:R-:W-:Y:S02]  /*16c80*/  ISETP.GT.U32.AND P2, PT, R249.reuse, R192, PT ;  /* 0x000000c0f900720c */ /* 0x040fe40003f44070 */
[--C-:B------:R-:W-:Y:S01]  /*16c90*/  @!P0 IMAD.IADD R186, R186, 0x1, -R249.reuse ;  /* 0x00000001baba8824 */ /* 0x100fe200078e0af9 */
[----:B------:R-:W-:Y:S01]  /*16ca0*/  ISETP.GT.U32.AND P0, PT, R249, R193, PT ;  /* 0x000000c1f900720c */ /* 0x000fe20003f04070 */
[----:B------:R-:W-:Y:S01]  /*16cb0*/  @!P4 IMAD.IADD R189, R189, 0x1, -R249 ;  /* 0x00000001bdbdc824 */ /* 0x000fe200078e0af9 */
[----:B------:R-:W-:-:S06]  /*16cc0*/  ISETP.GT.U32.AND P4, PT, R249, R196, PT ;  /* 0x000000c4f900720c */ /* 0x000fcc0003f84070 */
[--C-:B------:R-:W-:Y:S01]  /*16cd0*/  @!P1 IMAD.IADD R187, R187, 0x1, -R249.reuse ;  /* 0x00000001bbbb9824 */ /* 0x100fe200078e0af9 */
[C---:B------:R-:W-:Y:S01]  /*16ce0*/  ISETP.GT.U32.AND P1, PT, R249.reuse, R194, PT ;  /* 0x000000c2f900720c */ /* 0x040fe20003f24070 */
[--C-:B------:R-:W-:Y:S01]  /*16cf0*/  @!P2 IMAD.IADD R192, R192, 0x1, -R249.reuse ;  /* 0x00000001c0c0a824 */ /* 0x100fe200078e0af9 */
[----:B------:R-:W-:Y:S02]  /*16d00*/  ISETP.GT.U32.AND P2, PT, R249, R186, PT ;  /* 0x000000baf900720c */ /* 0x000fe40003f44070 */
[--C-:B------:R-:W-:Y:S01]  /*16d10*/  @!P0 IMAD.IADD R193, R193, 0x1, -R249.reuse ;  /* 0x00000001c1c18824 */ /* 0x100fe200078e0af9 */
[C---:B------:R-:W-:Y:S01]  /*16d20*/  ISETP.GT.U32.AND P0, PT, R249.reuse, R187, PT ;  /* 0x000000bbf900720c */ /* 0x040fe20003f04070 */
[----:B------:R-:W-:Y:S01]  /*16d30*/  @!P4 IMAD.IADD R196, R196, 0x1, -R249 ;  /* 0x00000001c4c4c824 */ /* 0x000fe200078e0af9 */
[----:B------:R-:W-:-:S06]  /*16d40*/  ISETP.GT.U32.AND P4, PT, R249, R190, PT ;  /* 0x000000bef900720c */ /* 0x000fcc0003f84070 */
[--C-:B------:R-:W-:Y:S01]  /*16d50*/  @!P1 IMAD.IADD R194, R194, 0x1, -R249.reuse ;  /* 0x00000001c2c29824 */ /* 0x100fe200078e0af9 */
[C---:B------:R-:W-:Y:S01]  /*16d60*/  ISETP.GT.U32.AND P1, PT, R249.reuse, R188, PT ;  /* 0x000000bcf900720c */ /* 0x040fe20003f24070 */
[--C-:B------:R-:W-:Y:S01]  /*16d70*/  @!P2 IMAD.IADD R186, R186, 0x1, -R249.reuse ;  /* 0x00000001babaa824 */ /* 0x100fe200078e0af9 */
[----:B------:R-:W-:Y:S02]  /*16d80*/  ISETP.GT.U32.AND P5, PT, R249, R189, PT ;  /* 0x000000bdf900720c */ /* 0x000fe40003fa4070 */
[----:B------:R-:W-:Y:S02]  /*16d90*/  @!P0 IADD3 R187, R187, -R249, RZ ;  /* 0x800000f9bbbb8210 */ /* 0x000fe40007ffe0ff */
[C---:B------:R-:W-:Y:S02]  /*16da0*/  ISETP.GT.U32.AND P0, PT, R249.reuse, R193, PT ;  /* 0x000000c1f900720c */ /* 0x040fe40003f04070 */
[C---:B------:R-:W-:Y:S01]  /*16db0*/  ISETP.GT.U32.AND P2, PT, R249.reuse, R192, PT ;  /* 0x000000c0f900720c */ /* 0x040fe20003f44070 */
[----:B------:R-:W-:Y:S01]  /*16dc0*/  @!P4 IMAD.IADD R190, R190, 0x1, -R249 ;  /* 0x00000001bebec824 */ /* 0x000fe200078e0af9 */
[----:B------:R-:W-:-:S03]  /*16dd0*/  ISETP.GT.U32.AND P4, PT, R249, R196, PT ;  /* 0x000000c4f900720c */ /* 0x000fc60003f84070 */
[--C-:B------:R-:W-:Y:S01]  /*16de0*/  @!P1 IMAD.IADD R188, R188, 0x1, -R249.reuse ;  /* 0x00000001bcbc9824 */ /* 0x100fe200078e0af9 */
[----:B------:R-:W-:Y:S01]  /*16df0*/  ISETP.GT.U32.AND P1, PT, R249, R194, PT ;  /* 0x000000c2f900720c */ /* 0x000fe20003f24070 */
[----:B------:R-:W-:Y:S01]  /*16e00*/  @!P5 IMAD.IADD R189, R189, 0x1, -R249 ;  /* 0x00000001bdbdd824 */ /* 0x000fe200078e0af9 */
[----:B------:R-:W-:-:S03]  /*16e10*/  ISETP.GT.U32.AND P5, PT, R249, R197, PT ;  /* 0x000000c5f900720c */ /* 0x000fc60003fa4070 */
[--C-:B------:R-:W-:Y:S01]  /*16e20*/  @!P0 IMAD.IADD R193, R193, 0x1, -R249.reuse ;  /* 0x00000001c1c18824 */ /* 0x100fe200078e0af9 */
[C---:B------:R-:W-:Y:S01]  /*16e30*/  ISETP.GT.U32.AND P0, PT, R249.reuse, R200, PT ;  /* 0x000000c8f900720c */ /* 0x040fe20003f04070 */
[--C-:B------:R-:W-:Y:S01]  /*16e40*/  @!P2 IMAD.IADD R192, R192, 0x1, -R249.reuse ;  /* 0x00000001c0c0a824 */ /* 0x100fe200078e0af9 */
        /* <DEDUP_REMOVED lines=8> */
[----:B------:R-:W-:Y:S01]  /*16ed0*/  ISETP.GT.U32.AND P0, PT, R249, R207, PT ;  /* 0x000000cff900720c */ /* 0x000fe20003f04070 */
[--C-:B------:R-:W-:Y:S01]  /*16ee0*/  @!P2 IMAD.IADD R199, R199, 0x1, -R249.reuse ;  /* 0x00000001c7c7a824 */ /* 0x100fe200078e0af9 */
[----:B------:R-:W-:Y:S01]  /*16ef0*/  ISETP.GT.U32.AND P3, PT, R249, R205, PT ;  /* 0x000000cdf900720c */ /* 0x000fe20003f64070 */
[----:B------:R-:W-:Y:S01]  /*16f00*/  @!P4 IMAD.IADD R203, R203, 0x1, -R249 ;  /* 0x00000001cbcbc824 */ /* 0x000fe200078e0af9 */
[----:B------:R-:W-:-:S03]  /*16f10*/  ISETP.GT.U32.AND P2, PT, R249, R206, PT ;  /* 0x000000cef900720c */ /* 0x000fc60003f44070 */
[--C-:B------:R-:W-:Y:S01]  /*16f20*/  @!P1 IMAD.IADD R201, R201, 0x1, -R249.reuse ;  /* 0x00000001c9c99824 */ /* 0x100fe200078e0af9 */
[C---:B------:R-:W-:Y:S02]  /*16f30*/  ISETP.GT.U32.AND P1, PT, R249.reuse, R208, PT ;  /* 0x000000d0f900720c */ /* 0x040fe40003f24070 */
        /* <DEDUP_REMOVED lines=8> */
[C---:B------:R-:W-:Y:S01]  /*16fc0*/  ISETP.GT.U32.AND P2, PT, R249.reuse, R202, PT ;  /* 0x000000caf900720c */ /* 0x040fe20003f44070 */
        /* <DEDUP_REMOVED lines=14> */
[----:B------:R-:W-:Y:S01]  /*170b0*/  @!P4 IMAD.IADD R204, R204, 0x1, -R249 ;  /* 0x00000001ccccc824 */ /* 0x000fe200078e0af9 */
[----:B------:R-:W-:-:S05]  /*170c0*/  IADD3 R249, R227, 0x1fd, RZ ;  /* 0x000001fde3f97810 */ /* 0x000fca0007ffe0ff */
[----:B------:R1:W-:Y:S02]  /*170d0*/  STL [R1+0x4dc0], R249 ;  /* 0x004dc0f901007387 */ /* 0x0003e40000100800 */
[----:B-1----:R-:W-:-:S04]  /*170e0*/  IABS R249, c[0x0][0x17c] ;  /* 0x00005f0000f97a13 */ /* 0x002fc80000000000 */
[----:B------:R-:W-:Y:S01]  /*170f0*/  @!P0 IADD3 R208, R208, -R249, RZ ;  /* 0x800000f9d0d08210 */ /* 0x000fe20007ffe0ff */
[--C-:B------:R-:W-:Y:S02]  /*17100*/  @!P5 IMAD.IADD R205, R205, 0x1, -R249.reuse ;  /* 0x00000001cdcdd824 */ /* 0x100fe400078e0af9 */
[--C-:B------:R-:W-:Y:S02]  /*17110*/  @!P3 IMAD.IADD R206, R206, 0x1, -R249.reuse ;  /* 0x00000001ceceb824 */ /* 0x100fe400078e0af9 */
[----:B------:R-:W-:Y:S01]  /*17120*/  @!P2 IMAD.IADD R207, R207, 0x1, -R249 ;  /* 0x00000001cfcfa824 */ /* 0x000fe200078e0af9 */
[----:B--2---:R-:W-:Y:S02]  /*17130*/  ISETP.GE.AND P3, PT, R230, RZ, PT ;  /* 0x000000ffe600720c */ /* 0x004fe40003f66270 */
[----:B------:R-:W2:Y:S01]  /*17140*/  LDL R230, [R1+0x47ac] ;  /* 0x0047ac0001e67983 */ /* 0x000ea20000100800 */
[----:B---3--:R-:W-:-:S03]  /*17150*/  ISETP.GE.AND P0, PT, R241, RZ, PT ;  /* 0x000000fff100720c */ /* 0x008fc60003f06270 */
[----:B------:R-:W3:Y:S01]  /*17160*/  LDL R241, [R1+0x47b0] ;  /* 0x0047b00001f17983 */ /* 0x000ee20000100800 */
[----:B----4-:R-:W-:-:S03]  /*17170*/  ISETP.GE.AND P5, PT, R251, RZ, PT ;  /* 0x000000fffb00720c */ /* 0x010fc60003fa6270 */
[----:B------:R-:W4:Y:S01]  /*17180*/  LDL R251, [R1+0x47a4] ;  /* 0x0047a40001fb7983 */ /* 0x000f220000100800 */
[----:B------:R-:W-:-:S03]  /*17190*/  ISETP.GE.AND P2, PT, R252, RZ, PT ;  /* 0x000000fffc00720c */ /* 0x000fc60003f46270 */
[----:B------:R-:W2:Y:S01]  /*171a0*/  LDL.LU R252, [R1+0x414] ;  /* 0x0004140001fc7983 */ /* 0x000ea20000300800 */
[----:B------:R-:W-:Y:S01]  /*171b0*/  ISETP.GE.AND P4, PT, R227, RZ, PT ;  /* 0x000000ffe300720c */ /* 0x000fe20003f86270 */
[----:B------:R-:W-:Y:S01]  /*171c0*/  @!P1 IMAD.IADD R209, R209, 0x1, -R249 ;  /* 0x00000001d1d19824 */ /* 0x000fe200078e0af9 */
[----:B------:R-:W-:Y:S02]  /*171d0*/  ISETP.GE.AND P1, PT, R211, RZ, PT ;  /* 0x000000ffd300720c */ /* 0x000fe40003f26270 */
[----:B------:R-:W3:Y:S04]  /*171e0*/  LDL R211, [R1+0x47b8] ;  /* 0x0047b80001d37983 */ /* 0x000ee80000100800 */
[----:B------:R-:W3:Y:S05]  /*171f0*/  LDL.LU R249, [R1+0x410] ;  /* 0x0004100001f97983 */ /* 0x000eea0000300800 */
[----:B--2---:R-:W-:Y:S01]  /*17200*/  @!P4 IMAD.MOV R252, RZ, RZ, -R252 ;  /* 0x000000fffffcc224 */ /* 0x004fe200078e0afc */
[----:B------:R-:W-:-:S02]  /*17210*/  ISETP.GE.AND P4, PT, R221, RZ, PT ;  /* 0x000000ffdd00720c */ /* 0x000fc40003f86270 */
[----:B------:R-:W2:Y:S04]  /*17220*/  LDL R221, [R1+0x47b4] ;  /* 0x0047b40001dd7983 */ /* 0x000ea80000100800 */
[----:B------:R1:W-:Y:S04]  /*17230*/  STL [R1+0x414], R252 ;  /* 0x000414fc01007387 */ /* 0x0003e80000100800 */
[----:B-1----:R-:W2:Y:S01]  /*17240*/  LDL.LU R252, [R1+0x40c] ;  /* 0x00040c0001fc7983 */ /* 0x002ea20000300800 */
[----:B---3--:R-:W-:Y:S01]  /*17250*/  @!P5 IMAD.MOV R249, RZ, RZ, -R249 ;  /* 0x000000fffff9d224 */ /* 0x008fe200078e0af9 */
[----:B------:R-:W-:-:S02]  /*17260*/  ISETP.GE.AND P5, PT, R242, RZ, PT ;  /* 0x000000fff200720c */ /* 0x000fc40003fa6270 */
[----:B------:R-:W3:Y:S04]  /*17270*/  LDL R242, [R1+0x47bc] ;  /* 0x0047bc0001f27983 */ /* 0x000ee80000100800 */
[----:B------:R1:W-:Y:S04]  /*17280*/  STL [R1+0x430], R249 ;  /* 0x000430f901007387 */ /* 0x0003e80000100800 */
[----:B-1----:R-:W3:Y:S01]  /*17290*/  LDL.LU R249, [R1+0x408] ;  /* 0x0004080001f97983 */ /* 0x002ee20000300800 */
        /* <DEDUP_REMOVED lines=11> */
[----:B----4-:R-:W-:-:S02]  /*17350*/  ISETP.GE.AND P0, PT, R251, RZ, PT ;  /* 0x000000fffb00720c */ /* 0x010fc40003f06270 */
[----:B------:R-:W2:Y:S04]  /*17360*/  LDL R251, [R1+0x47c4] ;  /* 0x0047c40001fb7983 */ /* 0x000ea80000100800 */
[----:B------:R1:W-:Y:S04]  /*17370*/  STL [R1+0x424], R252 ;  /* 0x000424fc01007387 */ /* 0x0003e80000100800 */
[----:B-1----:R-:W4:Y:S01]  /*17380*/  LDL.LU R252, [R1+0x3fc] ;  /* 0x0003fc0001fc7983 */ /* 0x002f220000300800 */
[----:B---3--:R-:W-:Y:S01]  /*17390*/  @!P1 IMAD.MOV R249, RZ, RZ, -R249 ;  /* 0x000000fffff99224 */ /* 0x008fe200078e0af9 */
[----:B------:R-:W-:-:S02]  /*173a0*/  ISETP.GE.AND P1, PT, R230, RZ, PT ;  /* 0x000000ffe600720c */ /* 0x000fc40003f26270 */
[----:B------:R-:W3:Y:S04]  /*173b0*/  LDL R230, [R1+0x47cc] ;  /* 0x0047cc0001e67983 */ /* 0x000ee80000100800 */
[----:B------:R1:W-:Y:S04]  /*173c0*/  STL [R1+0x420], R249 ;  /* 0x000420f901007387 */ /* 0x0003e80000100800 */
[----:B-1----:R-:W2:Y:S01]  /*173d0*/  LDL.LU R249, [R1+0x3f8] ;  /* 0x0003f80001f97983 */ /* 0x002ea20000300800 */
[----:B----4-:R-:W-:Y:S01]  /*173e0*/  @!P4 IMAD.MOV R252, RZ, RZ, -R252 ;  /* 0x000000fffffcc224 */ /* 0x010fe200078e0afc */
[----:B------:R-:W-:-:S02]  /*173f0*/  ISETP.GE.AND P4, PT, R241, RZ, PT ;  /* 0x000000fff100720c */ /* 0x000fc40003f86270 */
[----:B------:R-:W4:Y:S04]  /*17400*/  LDL R241, [R1+0x47d0] ;  /* 0x0047d00001f17983 */ /* 0x000f280000100800 */
        /* <DEDUP_REMOVED lines=12> */
[----:B--2---:R-:W-:Y:S02]  /*174d0*/  @!P2 IADD3 R249, -R249, RZ, RZ ;  /* 0x000000fff9f9a210 */ /* 0x004fe40007ffe1ff */
        /* <DEDUP_REMOVED lines=25> */
[----:B----4-:R-:W-:-:S02]  /*17670*/  ISETP.GE.AND P3, PT, R241, RZ, PT ;  /* 0x000000fff100720c */ /* 0x010fc40003f66270 */
[----:B------:R-:W3:Y:S04]  /*17680*/  LDL R241, [R1+0x47f0] ;  /* 0x0047f00001f17983 */ /* 0x000ee80000100800 */
[----:B------:R1:W-:Y:S04]  /*17690*/  STL [R1+0x3fc], R252 ;  /* 0x0003fcfc01007387 */ /* 0x0003e80000100800 */
[----:B-1----:R-:W4:Y:S01]  /*176a0*/  LDL.LU R252, [R1+0x3d4] ;  /* 0x0003d40001fc7983 */ /* 0x002f220000300800 */
[----:B--2---:R-:W-:Y:S01]  /*176b0*/  @!P2 IMAD.MOV R249, RZ, RZ, -R249 ;  /* 0x000000fffff9a224 */ /* 0x004fe200078e0af9 */
[----:B------:R-:W-:-:S02]  /*176c0*/  ISETP.GE.AND P2, PT, R211, RZ, PT ;  /* 0x000000ffd300720c */ /* 0x000fc40003f46270 */
[----:B------:R-:W2:Y:S04]  /*176d0*/  LDL R211, [R1+0x47f8] ;  /* 0x0047f80001d37983 */ /* 0x000ea80000100800 */
        /* <DEDUP_REMOVED lines=22> */
[----:B---3--:R-:W-:Y:S02]  /*17840*/  @!P3 IADD3 R252, -R252, RZ, RZ ;  /* 0x000000fffcfcb210 */ /* 0x008fe40007ffe1ff */
        /* <DEDUP_REMOVED lines=274> */
[----:B--2---:R-:W-:Y:S02]  /*18970*/  @!P2 IADD3 R249, -R249, RZ, RZ ;  /* 0x000000fff9f9a210 */ /* 0x004fe40007ffe1ff */
        /* <DEDUP_REMOVED lines=54> */
[----:B----4-:R-:W-:Y:S02]  /*18ce0*/  @!P3 IADD3 R252, -R252, RZ, RZ ;  /* 0x000000fffcfcb210 */ /* 0x010fe40007ffe1ff */
        /* <DEDUP_REMOVED lines=695> */
[----:B------:R-:W-:-:S04]  /*1b860*/  ISETP.GE.AND P2, PT, R242, RZ, PT ;  /* 0x000000fff200720c */ /* 0x000fc80003f46270 */
[----:B------:R1:W-:Y:S04]  /*1b870*/  STL [R1+0xb0], R249 ;  /* 0x0000b0f901007387 */ /* 0x0003e80000100800 */
[----:B-1----:R-:W2:Y:S04]  /*1b880*/  LDL R249, [R1+0x4b38] ;  /* 0x004b380001f97983 */ /* 0x002ea80000100800 */
[----:B------:R-:W2:Y:S01]  /*1b890*/  LDL.LU R242, [R1+0x88] ;  /* 0x0000880001f27983 */ /* 0x000ea20000300800 */
        /* <DEDUP_REMOVED lines=11> */
[----:B------:R-:W-:-:S04]  /*1b950*/  ISETP.GE.AND P4, PT, R251, RZ, PT ;  /* 0x000000fffb00720c */ /* 0x000fc80003f86270 */
[----:B------:R1:W-:Y:S04]  /*1b960*/  STL [R1+0xa4], R252 ;  /* 0x0000a4fc01007387 */ /* 0x0003e80000100800 */
[----:B-1----:R-:W3:Y:S04]  /*1b970*/  LDL R252, [R1+0x4b3c] ;  /* 0x004b3c0001fc7983 */ /* 0x002ee80000100800 */
[----:B------:R-:W3:Y:S01]  /*1b980*/  LDL.LU R251, [R1+0x7c] ;  /* 0x00007c0001fb7983 */ /* 0x000ee20000300800 */
[----:B--2---:R-:W-:Y:S02]  /*1b990*/  @!P5 IADD3 R242, -R242, RZ, RZ ;  /* 0x000000fff2f2d210 */ /* 0x004fe40007ffe1ff */
        /* <DEDUP_REMOVED lines=20> */
[----:B------:R-:W-:-:S04]  /*1bae0*/  ISETP.GE.AND P1, PT, R249, RZ, PT ;  /* 0x000000fff900720c */ /* 0x000fc80003f26270 */
[----:B------:R1:W-:Y:S04]  /*1baf0*/  STL [R1+0x90], R242 ;  /* 0x000090f201007387 */ /* 0x0003e80000100800 */
[----:B-1----:R-:W2:Y:S04]  /*1bb00*/  LDL.LU R242, [R1+0x5530] ;  /* 0x0055300001f27983 */ /* 0x002ea80000300800 */
[----:B------:R-:W4:Y:S01]  /*1bb10*/  LDL R249, [R1+0x4b50] ;  /* 0x004b500001f97983 */ /* 0x000f220000100800 */
[----:B---3--:R-:W-:-:S05]  /*1bb20*/  @!P4 IMAD.MOV R241, RZ, RZ, -R241 ;  /* 0x000000fffff1c224 */ /* 0x008fca00078e0af1 */
[----:B------:R1:W-:Y:S04]  /*1bb30*/  STL [R1+0x8c], R241 ;  /* 0x00008cf101007387 */ /* 0x0003e80000100800 */
[----:B-1----:R-:W3:Y:S01]  /*1bb40*/  LDL.LU R241, [R1+0x552c] ;  /* 0x00552c0001f17983 */ /* 0x002ee20000300800 */
[----:B--2---:R-:W-:Y:S01]  /*1bb50*/  @!P5 IMAD.MOV R242, RZ, RZ, -R242 ;  /* 0x000000fffff2d224 */ /* 0x004fe200078e0af2 */
[----:B----4-:R-:W-:Y:S02]  /*1bb60*/  ISETP.GE.AND P4, PT, R219, RZ, PT ;  /* 0x000000ffdb00720c */ /* 0x010fe40003f86270 */
[----:B------:R-:W2:Y:S01]  /*1bb70*/  LDL R219, [R1+0x4b60] ;  /* 0x004b600001db7983 */ /* 0x000ea20000100800 */
[----:B------:R-:W-:-:S03]  /*1bb80*/  ISETP.GE.AND P5, PT, R232, RZ, PT ;  /* 0x000000ffe800720c */ /* 0x000fc60003fa6270 */
[----:B------:R1:W-:Y:S04]  /*1bb90*/  STL [R1+0x88], R242 ;  /* 0x000088f201007387 */ /* 0x0003e80000100800 */
[----:B-1----:R-:W4:Y:S04]  /*1bba0*/  LDL.LU R242, [R1+0x5528] ;  /* 0x0055280001f27983 */ /* 0x002f280000300800 */
[----:B------:R-:W2:Y:S01]  /*1bbb0*/  LDL R232, [R1+0x4b68] ;  /* 0x004b680001e87983 */ /* 0x000ea20000100800 */
[----:B------:R-:W-:Y:S02]  /*1bbc0*/  @!P2 IMAD.MOV R240, RZ, RZ, -R240 ;  /* 0x000000fffff0a224 */ /* 0x000fe400078e0af0 */
[----:B---3--:R-:W-:Y:S01]  /*1bbd0*/  @!P3 IMAD.MOV R241, RZ, RZ, -R241 ;  /* 0x000000fffff1b224 */ /* 0x008fe200078e0af1 */
[----:B------:R-:W-:-:S04]  /*1bbe0*/  ISETP.GE.AND P3, PT, R252, RZ, PT ;  /* 0x000000fffc00720c */ /* 0x000fc80003f66270 */
[----:B------:R1:W-:Y:S04]  /*1bbf0*/  STL [R1+0x84], R241 ;  /* 0x000084f101007387 */ /* 0x0003e80000100800 */
[----:B-1----:R-:W3:Y:S04]  /*1bc00*/  LDL.LU R241, [R1+0x5524] ;  /* 0x0055240001f17983 */ /* 0x002ee80000300800 */
[----:B------:R-:W3:Y:S01]  /*1bc10*/  LDL R252, [R1+0x4b64] ;  /* 0x004b640001fc7983 */ /* 0x000ee20000100800 */
[----:B------:R-:W-:-:S03]  /*1bc20*/  ISETP.GE.AND P2, PT, R230, RZ, PT ;  /* 0x000000ffe600720c */ /* 0x000fc60003f46270 */
[----:B------:R1:W-:Y:S01]  /*1bc30*/  STL [R1+0x80], R240 ;  /* 0x000080f001007387 */ /* 0x0003e20000100800 */
[----:B------:R-:W-:Y:S02]  /*1bc40*/  @!P0 IMAD.MOV R239, RZ, RZ, -R239 ;  /* 0x000000ffffef8224 */ /* 0x000fe400078e0aef */
[----:B------:R-:W-:Y:S01]  /*1bc50*/  @!P1 IMAD.MOV R238, RZ, RZ, -R238 ;  /* 0x000000ffffee9224 */ /* 0x000fe200078e0aee */
[----:B-1----:R-:W4:Y:S04]  /*1bc60*/  LDL.LU R240, [R1+0x5520] ;  /* 0x0055200001f07983 */ /* 0x002f280000300800 */
[----:B------:R-:W4:Y:S01]  /*1bc70*/  LDL R230, [R1+0x4b70] ;  /* 0x004b700001e67983 */ /* 0x000f220000100800 */
[----:B------:R-:W-:-:S03]  /*1bc80*/  ISETP.GE.AND P0, PT, R251, RZ, PT ;  /* 0x000000fffb00720c */ /* 0x000fc60003f06270 */
[----:B------:R1:W-:Y:S01]  /*1bc90*/  STL [R1+0x7c], R239 ;  /* 0x00007cef01007387 */ /* 0x0003e20000100800 */
[----:B------:R-:W-:Y:S02]  /*1bca0*/  @!P4 IADD3 R237, -R237, RZ, RZ ;  /* 0x000000ffededc210 */ /* 0x000fe40007ffe1ff */
[----:B------:R-:W-:Y:S01]  /*1bcb0*/  ISETP.GE.AND P1, PT, R211, RZ, PT ;  /* 0x000000ffd300720c */ /* 0x000fe20003f26270 */
[----:B------:R-:W-:Y:S01]  /*1bcc0*/  @!P5 IMAD.MOV R236, RZ, RZ, -R236 ;  /* 0x000000ffffecd224 */ /* 0x000fe200078e0aec */
[----:B-1----:R-:W4:Y:S04]  /*1bcd0*/  LDL.LU R239, [R1+0x551c] ;  /* 0x00551c0001ef7983 */ /* 0x002f280000300800 */
[----:B------:R-:W4:Y:S04]  /*1bce0*/  LDL R251, [R1+0x4b6c] ;  /* 0x004b6c0001fb7983 */ /* 0x000f280000100800 */
[----:B------:R1:W-:Y:S01]  /*1bcf0*/  STL [R1+0x78], R238 ;  /* 0x000078ee01007387 */ /* 0x0003e20000100800 */
[----:B------:R-:W-:Y:S01]  /*1bd00*/  ISETP.GE.AND P4, PT, R221, RZ, PT ;  /* 0x000000ffdd00720c */ /* 0x000fe20003f86270 */
[----:B------:R-:W-:-:S02]  /*1bd10*/  @!P3 IMAD.MOV R235, RZ, RZ, -R235 ;  /* 0x000000ffffebb224 */ /* 0x000fc400078e0aeb */
[----:B-1----:R-:W4:Y:S04]  /*1bd20*/  LDL.LU R238, [R1+0x5518] ;  /* 0x0055180001ee7983 */ /* 0x002f280000300800 */
[----:B------:R-:W4:Y:S04]  /*1bd30*/  LDL R211, [R1+0x4b78] ;  /* 0x004b780001d37983 */ /* 0x000f280000100800 */
[----:B------:R1:W-:Y:S01]  /*1bd40*/  STL [R1+0x54], R237 ;  /* 0x000054ed01007387 */ /* 0x0003e20000100800 */
[----:B------:R-:W-:Y:S01]  /*1bd50*/  ISETP.GE.AND P5, PT, R249, RZ, PT ;  /* 0x000000fff900720c */ /* 0x000fe20003fa6270 */
[----:B------:R-:W-:Y:S01]  /*1bd60*/  @!P2 IMAD.MOV R234, RZ, RZ, -R234 ;  /* 0x000000ffffeaa224 */ /* 0x000fe200078e0aea */
[----:B--2---:R-:W-:Y:S01]  /*1bd70*/  ISETP.GE.AND P3, PT, R219, RZ, PT ;  /* 0x000000ffdb00720c */ /* 0x004fe20003f66270 */
[----:B-1----:R-:W2:Y:S04]  /*1bd80*/  LDL.LU R237, [R1+0x5514] ;  /* 0x0055140001ed7983 */ /* 0x002ea80000300800 */
[----:B------:R-:W2:Y:S04]  /*1bd90*/  LDL R221, [R1+0x4b74] ;  /* 0x004b740001dd7983 */ /* 0x000ea80000100800 */
[----:B------:R1:W-:Y:S01]  /*1bda0*/  STL [R1+0x70], R236 ;  /* 0x000070ec01007387 */ /* 0x0003e20000100800 */
[----:B------:R-:W-:Y:S01]  /*1bdb0*/  @!P0 IMAD.MOV R233, RZ, RZ, -R233 ;  /* 0x000000ffffe98224 */ /* 0x000fe200078e0ae9 */
[----:B------:R-:W-:Y:S01]  /*1bdc0*/  ISETP.GE.AND P2, PT, R232, RZ, PT ;  /* 0x000000ffe800720c */ /* 0x000fe20003f46270 */
[----:B------:R-:W-:Y:S01]  /*1bdd0*/  IMAD.MOV.U32 R232, RZ, RZ, R225 ;  /* 0x000000ffffe87224 */ /* 0x000fe200078e00e1 */
[----:B-1----:R-:W2:Y:S04]  /*1bde0*/  LDL.LU R236, [R1+0x5510] ;  /* 0x0055100001ec7983 */ /* 0x002ea80000300800 */
[----:B------:R-:W2:Y:S04]  /*1bdf0*/  LDL R249, [R1+0x4b7c] ;  /* 0x004b7c0001f97983 */ /* 0x000ea80000100800 */
[----:B------:R1:W-:Y:S04]  /*1be00*/  STL [R1+0x6c], R235 ;  /* 0x00006ceb01007387 */ /* 0x0003e80000100800 */
[----:B-1----:R-:W2:Y:S04]  /*1be10*/  LDL.LU R235, [R1+0x550c] ;  /* 0x00550c0001eb7983 */ /* 0x002ea80000300800 */
[----:B------:R-:W2:Y:S04]  /*1be20*/  LDL R219, [R1+0x4b90] ;  /* 0x004b900001db7983 */ /* 0x000ea80000100800 */
[----:B------:R1:W-:Y:S04]  /*1be30*/  STL [R1+0x68], R234 ;  /* 0x000068ea01007387 */ /* 0x0003e80000100800 */
[----:B-1----:R-:W2:Y:S04]  /*1be40*/  LDL.LU R234, [R1+0x5508] ;  /* 0x0055080001ea7983 */ /* 0x002ea80000300800 */
[----:B------:R-:W2:Y:S04]  /*1be50*/  LDL R225, [R1+0x4b84] ;  /* 0x004b840001e17983 */ /* 0x000ea80000100800 */
[----:B------:R1:W-:Y:S04]  /*1be60*/  STL [R1+0x64], R233 ;  /* 0x000064e901007387 */ /* 0x0003e80000100800 */
[----:B-1----:R-:W2:Y:S01]  /*1be70*/  LDL.LU R233, [R1+0x5504] ;  /* 0x0055040001e97983 */ /* 0x002ea20000300800 */
[----:B---3--:R-:W-:Y:S01]  /*1be80*/  ISETP.GE.AND P0, PT, R252, RZ, PT ;  /* 0x000000fffc00720c */ /* 0x008fe20003f06270 */
[----:B------:R-:W-:-:S02]  /*1be90*/  IMAD.MOV.U32 R252, RZ, RZ, R213 ;  /* 0x000000fffffc7224 */ /* 0x000fc400078e00d5 */
[----:B------:R-:W3:Y:S01]  /*1bea0*/  LDL R213, [R1+0x4b80] ;  /* 0x004b800001d57983 */ /* 0x000ee20000100800 */
[----:B------:R-:W-:Y:S02]  /*1beb0*/  @!P1 IMAD.MOV R232, RZ, RZ, -R232 ;  /* 0x000000ffffe89224 */ /* 0x000fe400078e0ae8 */
[----:B------:R-:W-:-:S03]  /*1bec0*/  @!P4 IMAD.MOV R252, RZ, RZ, -R252 ;  /* 0x000000fffffcc224 */ /* 0x000fc600078e0afc */
[----:B------:R1:W-:Y:S01]  /*1bed0*/  STL [R1+0x60], R232 ;  /* 0x000060e801007387 */ /* 0x0003e20000100800 */
[----:B----4-:R-:W-:Y:S01]  /*1bee0*/  ISETP.GE.AND P1, PT, R230, RZ, PT ;  /* 0x000000ffe600720c */ /* 0x010fe20003f26270 */
[----:B------:R-:W-:Y:S02]  /*1bef0*/  IMAD.MOV.U32 R230, RZ, RZ, R224 ;  /* 0x000000ffffe67224 */ /* 0x000fe400078e00e0 */
[----:B-1----:R-:W4:Y:S03]  /*1bf00*/  LDL.LU R232, [R1+0x5500] ;  /* 0x0055000001e87983 */ /* 0x002f260000300800 */
[----:B------:R-:W-:Y:S01]  /*1bf10*/  @!P5 IADD3 R230, -R230, RZ, RZ ;  /* 0x000000ffe6e6d210 */ /* 0x000fe20007ffe1ff */
[----:B------:R-:W4:Y:S04]  /*1bf20*/  LDL R224, [R1+0x4b88] ;  /* 0x004b880001e07983 */ /* 0x000f280000100800 */
[----:B------:R1:W-:Y:S01]  /*1bf30*/  STL [R1+0x5c], R252 ;  /* 0x00005cfc01007387 */ /* 0x0003e20000100800 */
[----:B------:R-:W-:Y:S01]  /*1bf40*/  @!P2 IMAD.MOV R229, RZ, RZ, -R229 ;  /* 0x000000ffffe5a224 */ /* 0x000fe200078e0ae5 */
[----:B------:R-:W-:Y:S01]  /*1bf50*/  ISETP.GE.AND P4, PT, R251, RZ, PT ;  /* 0x000000fffb00720c */ /* 0x000fe20003f86270 */
[----:B------:R-:W-:Y:S01]  /*1bf60*/  IMAD.MOV.U32 R251, RZ, RZ, R231 ;  /* 0x000000fffffb7224 */ /* 0x000fe200078e00e7 */
[----:B-1----:R-:W4:Y:S04]  /*1bf70*/  LDL R252, [R1+0x4b9c] ;  /* 0x004b9c0001fc7983 */ /* 0x002f280000100800 */
[----:B------:R-:W4:Y:S04]  /*1bf80*/  LDL.LU R231, [R1+0x54fc] ;  /* 0x0054fc0001e77983 */ /* 0x000f280000300800 */
[----:B------:R1:W-:Y:S01]  /*1bf90*/  STL [R1+0x58], R230 ;  /* 0x000058e601007387 */ /* 0x0003e20000100800 */
[----:B------:R-:W-:Y:S01]  /*1bfa0*/  @!P3 IMAD.MOV R251, RZ, RZ, -R251 ;  /* 0x000000fffffbb224 */ /* 0x000fe200078e0afb */
[----:B------:R-:W-:-:S02]  /*1bfb0*/  ISETP.GE.AND P5, PT, R211, RZ, PT ;  /* 0x000000ffd300720c */ /* 0x000fc40003fa6270 */
[----:B-1----:R-:W4:Y:S04]  /*1bfc0*/  LDL.LU R230, [R1+0x54f8] ;  /* 0x0054f80001e67983 */ /* 0x002f280000300800 */
[----:B------:R-:W4:Y:S01]  /*1bfd0*/  LDL R211, [R1+0x4ba0] ;  /* 0x004ba00001d37983 */ /* 0x000f220000100800 */
[----:B------:R-:W-:Y:S02]  /*1bfe0*/  @!P0 IMAD.MOV R228, RZ, RZ, -R228 ;  /* 0x000000ffffe48224 */ /* 0x000fe400078e0ae4 */
[----:B------:R-:W-:Y:S01]  /*1bff0*/  @!P1 IMAD.MOV R217, RZ, RZ, -R217 ;  /* 0x000000ffffd99224 */ /* 0x000fe200078e0ad9 */
[----:B--2---:R-:W-:Y:S02]  /*1c000*/  ISETP.GE.AND P3, PT, R221, RZ, PT ;  /* 0x000000ffdd00720c */ /* 0x004fe40003f66270 */
[----:B------:R-:W2:Y:S04]  /*1c010*/  LDL R221, [R1+0x4b8c] ;  /* 0x004b8c0001dd7983 */ /* 0x000ea80000100800 */
[----:B------:R1:W-:Y:S01]  /*1c020*/  STL [R1+0x50], R229 ;  /* 0x000050e501007387 */ /* 0x0003e20000100800 */
[----:B------:R-:W-:-:S03]  /*1c030*/  @!P4 IMAD.MOV R226, RZ, RZ, -R226 ;  /* 0x000000ffffe2c224 */ /* 0x000fc600078e0ae2 */
[----:B-1----:R-:W2:Y:S01]  /*1c040*/  LDL.LU R229, [R1+0x54f4] ;  /* 0x0054f40001e57983 */ /* 0x002ea20000300800 */
[----:B------:R-:W-:-:S03]  /*1c050*/  ISETP.GE.AND P2, PT, R249, RZ, PT ;  /* 0x000000fff900720c */ /* 0x000fc60003f46270 */
[----:B------:R-:W2:Y:S04]  /*1c060*/  LDL R249, [R1+0x4f7c] ;  /* 0x004f7c0001f97983 */ /* 0x000ea80000100800 */
[----:B------:R1:W-:Y:S04]  /*1c070*/  STL [R1+0x4c], R228 ;  /* 0x00004ce401007387 */ /* 0x0003e80000100800 */
[----:B-1----:R-:W2:Y:S01]  /*1c080*/  LDL.LU R228, [R1+0x54f0] ;  /* 0x0054f00001e47983 */ /* 0x002ea20000300800 */
[----:B------:R-:W-:-:S03]  /*1c090*/  ISETP.GE.AND P0, PT, R219, RZ, PT ;  /* 0x000000ffdb00720c */ /* 0x000fc60003f06270 */
[----:B------:R-:W2:Y:S04]  /*1c0a0*/  LDL R219, [R1+0x4b94] ;  /* 0x004b940001db7983 */ /* 0x000ea80000100800 */
[----:B------:R1:W-:Y:S04]  /*1c0b0*/  STL [R1+0x48], R217 ;  /* 0x000048d901007387 */ /* 0x0003e80000100800 */
[----:B-1----:R-:W2:Y:S01]  /*1c0c0*/  LDL R217, [R1+0x4ba8] ;  /* 0x004ba80001d97983 */ /* 0x002ea20000100800 */
[----:B------:R-:W-:Y:S01]  /*1c0d0*/  ISETP.GE.AND P1, PT, R225, RZ, PT ;  /* 0x000000ffe100720c */ /* 0x000fe20003f26270 */
[----:B------:R-:W-:-:S02]  /*1c0e0*/  IMAD.MOV.U32 R225, RZ, RZ, R214 ;  /* 0x000000ffffe17224 */ /* 0x000fc400078e00d6 */
[----:B------:R-:W2:Y:S04]  /*1c0f0*/  LDL R214, [R1+0x4bac] ;  /* 0x004bac0001d67983 */ /* 0x000ea80000100800 */
[----:B------:R1:W-:Y:S04]  /*1c100*/  STL [R1+0x44], R226 ;  /* 0x000044e201007387 */ /* 0x0003e80000100800 */
[----:B-1----:R-:W2:Y:S01]  /*1c110*/  LDL.LU R226, [R1+0x54ec] ;  /* 0x0054ec0001e27983 */ /* 0x002ea20000300800 */
[----:B---3--:R-:W-:-:S03]  /*1c120*/  ISETP.GE.AND P4, PT, R213, RZ, PT ;  /* 0x000000ffd500720c */ /* 0x008fc60003f86270 */
[----:B------:R-:W3:Y:S01]  /*1c130*/  LDL R213, [R1+0x4b98] ;  /* 0x004b980001d57983 */ /* 0x000ee20000100800 */
[----:B------:R-:W-:Y:S02]  /*1c140*/  @!P5 IMAD.MOV R225, RZ, RZ, -R225 ;  /* 0x000000ffffe1d224 */ /* 0x000fe400078e0ae1 */
[----:B------:R-:W-:Y:S02]  /*1c150*/  @!P3 IMAD.MOV R223, RZ, RZ, -R223 ;  /* 0x000000ffffdfb224 */ /* 0x000fe400078e0adf */
[----:B------:R-:W-:Y:S01]  /*1c160*/  @!P2 IMAD.MOV R222, RZ, RZ, -R222 ;  /* 0x000000ffffdea224 */ /* 0x000fe200078e0ade */
[----:B------:R1:W-:Y:S01]  /*1c170*/  STL [R1+0x40], R225 ;  /* 0x000040e101007387 */ /* 0x0003e20000100800 */
[----:B------:R-:W-:-:S03]  /*1c180*/  @!P1 IMAD.MOV R210, RZ, RZ, -R210 ;  /* 0x000000ffffd29224 */ /* 0x000fc600078e0ad2 */
[----:B-1----:R-:W3:Y:S01]  /*1c190*/  LDL.LU R225, [R1+0x54e8] ;  /* 0x0054e80001e17983 */ /* 0x002ee20000300800 */
[----:B----4-:R-:W-:-:S03]  /*1c1a0*/  ISETP.GE.AND P5, PT, R224, RZ, PT ;  /* 0x000000ffe000720c */ /* 0x010fc60003fa6270 */
[----:B------:R-:W4:Y:S04]  /*1c1b0*/  LDL.LU R224, [R1+0x54e4] ;  /* 0x0054e40001e07983 */ /* 0x000f280000300800 */
[----:B------:R1:W-:Y:S01]  /*1c1c0*/  STL [R1+0x3c], R223 ;  /* 0x00003cdf01007387 */ /* 0x0003e20000100800 */
[----:B------:R-:W-:Y:S01]  /*1c1d0*/  @!P4 IMAD.MOV R220, RZ, RZ, -R220 ;  /* 0x000000ffffdcc224 */ /* 0x000fe200078e0adc */
[----:B------:R-:W-:Y:S01]  /*1c1e0*/  ISETP.GE.AND P3, PT, R252, RZ, PT ;  /* 0x000000fffc00720c */ /* 0x000fe20003f66270 */
[----:B------:R-:W-:Y:S01]  /*1c1f0*/  IMAD.MOV.U32 R252, RZ, RZ, R212 ;  /* 0x000000fffffc7224 */ /* 0x000fe200078e00d4 */
[----:B-1----:R-:W4:Y:S04]  /*1c200*/  LDL.LU R223, [R1+0x54e0] ;  /* 0x0054e00001df7983 */ /* 0x002f280000300800 */
[----:B------:R-:W4:Y:S01]  /*1c210*/  LDL R212, [R1+0x4bb4] ;  /* 0x004bb40001d47983 */ /* 0x000f220000100800 */
[----:B------:R-:W-:-:S03]  /*1c220*/  @!P0 IADD3 R252, -R252, RZ, RZ ;  /* 0x000000fffcfc8210 */ /* 0x000fc60007ffe1ff */
[----:B------:R1:W-:Y:S01]  /*1c230*/  STL [R1+0x38], R222 ;  /* 0x000038de01007387 */ /* 0x0003e20000100800 */
[----:B------:R-:W-:Y:S01]  /*1c240*/  @!P5 IMAD.MOV R218, RZ, RZ, -R218 ;  /* 0x000000ffffdad224 */ /* 0x000fe200078e0ada */
[----:B------:R-:W-:Y:S02]  /*1c250*/  ISETP.GE.AND P2, PT, R211, RZ, PT ;  /* 0x000000ffd300720c */ /* 0x000fe40003f46270 */
[----:B-1----:R-:W4:Y:S04]  /*1c260*/  LDL.LU R222, [R1+0x54dc] ;  /* 0x0054dc0001de7983 */ /* 0x002f280000300800 */
[----:B------:R-:W4:Y:S01]  /*1c270*/  LDL R211, [R1+0x4bbc] ;  /* 0x004bbc0001d37983 */ /* 0x000f220000100800 */
[----:B------:R-:W-:Y:S01]  /*1c280*/  @!P3 IMAD.MOV R216, RZ, RZ, -R216 ;  /* 0x000000ffffd8b224 */ /* 0x000fe200078e0ad8 */
[----:B--2---:R-:W-:-:S02]  /*1c290*/  ISETP.GE.AND P0, PT, R221, RZ, PT ;  /* 0x000000ffdd00720c */ /* 0x004fc40003f06270 */
[----:B------:R-:W2:Y:S04]  /*1c2a0*/  LDL.LU R221, [R1+0x54d8] ;  /* 0x0054d80001dd7983 */ /* 0x000ea80000300800 */
[----:B------:R1:W-:Y:S01]  /*1c2b0*/  STL [R1+0x30], R210 ;  /* 0x000030d201007387 */ /* 0x0003e20000100800 */
[----:B------:R-:W-:-:S03]  /*1c2c0*/  @!P2 IMAD.MOV R215, RZ, RZ, -R215 ;  /* 0x000000ffffd7a224 */ /* 0x000fc600078e0ad7 */
[----:B-1----:R-:W2:Y:S01]  /*1c2d0*/  LDL R210, [R1+0x4bb8] ;  /* 0x004bb80001d27983 */ /* 0x002ea20000100800 */
[----:B------:R-:W-:-:S03]  /*1c2e0*/  ISETP.GE.AND P1, PT, R249, RZ, PT ;  /* 0x000000fff900720c */ /* 0x000fc60003f26270 */
[----:B------:R-:W2:Y:S04]  /*1c2f0*/  LDL R249, [R1+0x4bb0] ;  /* 0x004bb00001f97983 */ /* 0x000ea80000100800 */
[----:B------:R1:W-:Y:S04]  /*1c300*/  STL [R1+0x2c], R220 ;  /* 0x00002cdc01007387 */ /* 0x0003e80000100800 */
[----:B-1----:R-:W2:Y:S01]  /*1c310*/  LDL.LU R220, [R1+0x54d4] ;  /* 0x0054d40001dc7983 */ /* 0x002ea20000300800 */
[----:B------:R-:W-:-:S03]  /*1c320*/  ISETP.GE.AND P4, PT, R219, RZ, PT ;  /* 0x000000ffdb00720c */ /* 0x000fc60003f86270 */
[----:B------:R-:W2:Y:S04]  /*1c330*/  LDL.LU R219, [R1+0x54d0] ;  /* 0x0054d00001db7983 */ /* 0x000ea80000300800 */
[----:B------:R1:W-:Y:S01]  /*1c340*/  STL [R1+0x28], R218 ;  /* 0x000028da01007387 */ /* 0x0003e20000100800 */
[----:B------:R-:W-:-:S03]  /*1c350*/  ISETP.GE.AND P5, PT, R217, RZ, PT ;  /* 0x000000ffd900720c */ /* 0x000fc60003fa6270 */
[----:B-1----:R-:W2:Y:S04]  /*1c360*/  LDL.LU R218, [R1+0x54cc] ;  /* 0x0054cc0001da7983 */ /* 0x002ea80000300800 */
[----:B------:R-:W2:Y:S04]  /*1c370*/  LDL.LU R217, [R1+0x54c8] ;  /* 0x0054c80001d97983 */ /* 0x000ea80000300800 */
[----:B------:R1:W-:Y:S04]  /*1c380*/  STL [R1+0x24], R216 ;  /* 0x000024d801007387 */ /* 0x0003e80000100800 */
[----:B-1----:R-:W2:Y:S04]  /*1c390*/  LDL.LU R216, [R1+0x54c4] ;  /* 0x0054c40001d87983 */ /* 0x002ea80000300800 */
[----:B------:R1:W-:Y:S04]  /*1c3a0*/  STL [R1+0x20], R215 ;  /* 0x000020d701007387 */ /* 0x0003e80000100800 */
[----:B-1----:R-:W2:Y:S01]  /*1c3b0*/  LDL.LU R215, [R1+0x54c0] ;  /* 0x0054c00001d77983 */ /* 0x002ea20000300800 */
[----:B---3--:R-:W-:Y:S01]  /*1c3c0*/  ISETP.GE.AND P2, PT, R213, RZ, PT ;  /* 0x000000ffd500720c */ /* 0x008fe20003f46270 */
[----:B------:R-:W-:-:S02]  /*1c3d0*/  IMAD.MOV.U32 R213, RZ, RZ, R2 ;  /* 0x000000ffffd57224 */ /* 0x000fc400078e0002 */
[----:B------:R-:W3:Y:S01]  /*1c3e0*/  LDL R2, [R1+0x4ba4] ;  /* 0x004ba40001027983 */ /* 0x000ee20000100800 */
[----:B------:R-:W-:Y:S01]  /*1c3f0*/  ISETP.GE.AND P3, PT, R214, RZ, PT ;  /* 0x000000ffd600720c */ /* 0x000fe20003f66270 */
[----:B------:R-:W-:Y:S02]  /*1c400*/  IMAD.MOV.U32 R214, RZ, RZ, R0 ;  /* 0x000000ffffd67224 */ /* 0x000fe400078e0000 */
[----:B------:R-:W-:Y:S01]  /*1c410*/  @!P1 IMAD.MOV R213, RZ, RZ, -R213 ;  /* 0x000000ffffd59224 */ /* 0x000fe200078e0ad5 */
[----:B------:R-:W2:Y:S01]  /*1c420*/  LDL R0, [R1+0x4bc4] ;  /* 0x004bc40001007983 */ /* 0x000ea20000100800 */
[----:B------:R-:W-:-:S05]  /*1c430*/  @!P0 IMAD.MOV R214, RZ, RZ, -R214 ;  /* 0x000000ffffd68224 */ /* 0x000fca00078e0ad6 */
[----:B------:R1:W-:Y:S04]  /*1c440*/  STL [R1+0x1c], R214 ;  /* 0x00001cd601007387 */ /* 0x0003e80000100800 */
[----:B-1----:R-:W2:Y:S01]  /*1c450*/  LDL.LU R214, [R1+0x54bc] ;  /* 0x0054bc0001d67983 */ /* 0x002ea20000300800 */
[----:B----4-:R-:W-:Y:S02]  /*1c460*/  ISETP.GE.AND P1, PT, R212, RZ, PT ;  /* 0x000000ffd400720c */ /* 0x010fe40003f26270 */
[----:B------:R-:W-:Y:S02]  /*1c470*/  MOV R212, R4 ;  /* 0x0000000400d47202 */ /* 0x000fe40000000f00 */
[----:B---3--:R-:W-:Y:S01]  /*1c480*/  ISETP.GE.AND P0, PT, R2, RZ, PT ;  /* 0x000000ff0200720c */ /* 0x008fe20003f06270 */
[----:B------:R-:W-:-:S02]  /*1c490*/  IMAD.MOV.U32 R2, RZ, RZ, R3 ;  /* 0x000000ffff027224 */ /* 0x000fc400078e0003 */
[----:B------:R-:W3:Y:S02]  /*1c4a0*/  LDL R3, [R1+0x4bd0] ;  /* 0x004bd00001037983 */ /* 0x000ee40000100800 */
[----:B------:R-:W-:Y:S02]  /*1c4b0*/  @!P4 IMAD.MOV R2, RZ, RZ, -R2 ;  /* 0x000000ffff02c224 */ /* 0x000fe400078e0a02 */
[----:B------:R1:W-:Y:S01]  /*1c4c0*/  STL [R1+0x18], R213 ;  /* 0x000018d501007387 */ /* 0x0003e20000100800 */
[----:B------:R-:W-:Y:S01]  /*1c4d0*/  ISETP.GE.AND P4, PT, R211, RZ, PT ;  /* 0x000000ffd300720c */ /* 0x000fe20003f86270 */
[----:B------:R-:W-:Y:S02]  /*1c4e0*/  IMAD.MOV.U32 R211, RZ, RZ, R5 ;  /* 0x000000ffffd37224 */ /* 0x000fe400078e0005 */
[----:B-1----:R-:W4:Y:S04]  /*1c4f0*/  LDL.LU R213, [R1+0x54b8] ;  /* 0x0054b80001d57983 */ /* 0x002f280000300800 */
[----:B------:R-:W4:Y:S04]  /*1c500*/  LDL R4, [R1+0x4bc8] ;  /* 0x004bc80001047983 */ /* 0x000f280000100800 */
[----:B------:R1:W-:Y:S04]  /*1c510*/  STL [R1+0x10], R2 ;  /* 0x0000100201007387 */ /* 0x0003e80000100800 */
[----:B------:R-:W4:Y:S04]  /*1c520*/  LDL R5, [R1+0x4bc0] ;  /* 0x004bc00001057983 */ /* 0x000f280000100800 */
[----:B-1----:R-:W4:Y:S01]  /*1c530*/  LDL R2, [R1+0x4bcc] ;  /* 0x004bcc0001027983 */ /* 0x002f220000100800 */
[----:B------:R-:W-:-:S02]  /*1c540*/  @!P5 IMAD.MOV R212, RZ, RZ, -R212 ;  /* 0x000000ffffd4d224 */ /* 0x000fc400078e0ad4 */
[----:B------:R-:W-:Y:S01]  /*1c550*/  @!P3 IMAD.MOV R211, RZ, RZ, -R211 ;  /* 0x000000ffffd3b224 */ /* 0x000fe200078e0ad3 */
[----:B--2---:R-:W-:Y:S01]  /*1c560*/  ISETP.GE.AND P5, PT, R210, RZ, PT ;  /* 0x000000ffd200720c */ /* 0x004fe20003fa6270 */
[----:B------:R-:W-:Y:S01]  /*1c570*/  IMAD.MOV.U32 R210, RZ, RZ, R6 ;  /* 0x000000ffffd27224 */ /* 0x000fe200078e0006 */
[----:B------:R1:W-:Y:S01]  /*1c580*/  STL [R1+0xc], R212 ;  /* 0x00000cd401007387 */ /* 0x0003e20000100800 */
[----:B------:R-:W-:Y:S01]  /*1c590*/  ISETP.GE.AND P3, PT, R249, RZ, PT ;  /* 0x000000fff900720c */ /* 0x000fe20003f66270 */
[----:B------:R-:W-:Y:S02]  /*1c5a0*/  IMAD.MOV.U32 R249, RZ, RZ, R7 ;  /* 0x000000fffff97224 */ /* 0x000fe400078e0007 */
[----:B------:R-:W-:Y:S01]  /*1c5b0*/  @!P2 IMAD.MOV R210, RZ, RZ, -R210 ;  /* 0x000000ffffd2a224 */ /* 0x000fe200078e0ad2 */
[----:B-1----:R-:W2:Y:S04]  /*1c5c0*/  LDL.LU R212, [R1+0x54b4] ;  /* 0x0054b40001d47983 */ /* 0x002ea80000300800 */
[----:B------:R1:W-:Y:S01]  /*1c5d0*/  STL [R1+0x8], R211 ;  /* 0x000008d301007387 */ /* 0x0003e20000100800 */
[----:B------:R-:W-:-:S02]  /*1c5e0*/  @!P0 IMAD.MOV R249, RZ, RZ, -R249 ;  /* 0x000000fffff98224 */ /* 0x000fc400078e0af9 */
[----:B------:R-:W-:Y:S01]  /*1c5f0*/  @!P1 IMAD.MOV R8, RZ, RZ, -R8 ;  /* 0x000000ffff089224 */ /* 0x000fe200078e0a08 */
[----:B-1----:R-:W2:Y:S04]  /*1c600*/  LDL.LU R211, [R1+0x54b0] ;  /* 0x0054b00001d37983 */ /* 0x002ea80000300800 */
[----:B------:R-:W2:Y:S01]  /*1c610*/  LDL R7, [R1+0x4bd8] ;  /* 0x004bd80001077983 */ /* 0x000ea20000100800 */
[----:B------:R-:W-:-:S03]  /*1c620*/  @!P4 IMAD.MOV R9, RZ, RZ, -R9 ;  /* 0x000000ffff09c224 */ /* 0x000fc600078e0a09 */
[----:B------:R-:W2:Y:S04]  /*1c630*/  LDL R6, [R1+0x4bd4] ;  /* 0x004bd40001067983 */ /* 0x000ea80000100800 */
[----:B------:R1:W-:Y:S01]  /*1c640*/  STL [R1+0x4], R210 ;  /* 0x000004d201007387 */ /* 0x0003e20000100800 */
[----:B------:R-:W-:-:S03]  /*1c650*/  ISETP.GE.AND P1, PT, R0, RZ, PT ;  /* 0x000000ff0000720c */ /* 0x000fc60003f26270 */
[----:B-1----:R-:W2:Y:S01]  /*1c660*/  LDL.LU R210, [R1+0x54ac] ;  /* 0x0054ac0001d27983 */ /* 0x002ea20000300800 */
[----:B---3--:R-:W-:Y:S02]  /*1c670*/  ISETP.GE.AND P4, PT, R3, RZ, PT ;  /* 0x000000ff0300720c */ /* 0x008fe40003f86270 */
[----:B----4-:R-:W-:Y:S02]  /*1c680*/  ISETP.GE.AND P0, PT, R4, RZ, PT ;  /* 0x000000ff0400720c */ /* 0x010fe40003f06270 */
[----:B------:R-:W-:Y:S02]  /*1c690*/  ISETP.GE.AND P2, PT, R5, RZ, PT ;  /* 0x000000ff0500720c */ /* 0x000fe40003f46270 */
[----:B------:R-:W3:Y:S04]  /*1c6a0*/  LDL R5, [R1+0x4bdc] ;  /* 0x004bdc0001057983 */ /* 0x000ee80000100800 */
[----:B------:R-:W-:Y:S04]  /*1c6b0*/  STL [R1], R249 ;  /* 0x000000f901007387 */ /* 0x000fe80000100800 */
[----:B------:R-:W4:Y:S04]  /*1c6c0*/  LDL R4, [R1+0x4bf0] ;  /* 0x004bf00001047983 */ /* 0x000f280000100800 */
[----:B------:R1:W-:Y:S04]  /*1c6d0*/  STL [R1+0x540c], R8 ;  /* 0x00540c0801007387 */ /* 0x0003e80000100800 */
[----:B------:R-:W4:Y:S04]  /*1c6e0*/  LDL R0, [R1+0x4be4] ;  /* 0x004be40001007983 */ /* 0x000f280000100800 */
[----:B------:R1:W-:Y:S04]  /*1c6f0*/  STL [R1+0x5410], R9 ;  /* 0x0054100901007387 */ /* 0x0003e80000100800 */
[----:B------:R-:W4:Y:S01]  /*1c700*/  LDL R3, [R1+0x4be0] ;  /* 0x004be00001037983 */ /* 0x000f220000100800 */
[----:B------:R-:W-:-:S02]  /*1c710*/  @!P5 IADD3 R10, -R10, RZ, RZ ;  /* 0x000000ff0a0ad210 */ /* 0x000fc40007ffe1ff */
[----:B------:R-:W-:-:S03]  /*1c720*/  ISETP.GE.AND P5, PT, R2, RZ, PT ;  /* 0x000000ff0200720c */ /* 0x000fc60003fa6270 */
[----:B------:R1:W-:Y:S04]  /*1c730*/  STL [R1+0x5414], R10 ;  /* 0x0054140a01007387 */ /* 0x0003e80000100800 */
[----:B------:R-:W4:Y:S01]  /*1c740*/  LDL R2, [R1+0x4be8] ;  /* 0x004be80001027983 */ /* 0x000f220000100800 */
[----:B------:R-:W-:Y:S01]  /*1c750*/  @!P3 IMAD.MOV R11, RZ, RZ, -R11 ;  /* 0x000000ffff0bb224 */ /* 0x000fe200078e0a0b */
[----:B--2---:R-:W-:-:S04]  /*1c760*/  ISETP.GE.AND P3, PT, R7, RZ, PT ;  /* 0x000000ff0700720c */ /* 0x004fc80003f66270 */
[----:B------:R2:W-:Y:S01]  /*1c770*/  STL [R1+0x5418], R11 ;  /* 0x0054180b01007387 */ /* 0x0005e20000100800 */
[----:B------:R-:W-:-:S03]  /*1c780*/  @!P0 IMAD.MOV R13, RZ, RZ, -R13 ;  /* 0x000000ffff0d8224 */ /* 0x000fc600078e0a0d */
[----:B------:R-:W2:Y:S01]  /*1c790*/  LDL R7, [R1+0x4bf8] ;  /* 0x004bf80001077983 */ /* 0x000ea20000100800 */
[----:B------:R-:W-:Y:S01]  /*1c7a0*/  @!P2 IMAD.MOV R12, RZ, RZ, -R12 ;  /* 0x000000ffff0ca224 */ /* 0x000fe200078e0a0c */
[----:B------:R-:W-:Y:S01]  /*1c7b0*/  ISETP.GE.AND P2, PT, R6, RZ, PT ;  /* 0x000000ff0600720c */ /* 0x000fe20003f46270 */
[----:B------:R-:W-:Y:S01]  /*1c7c0*/  @!P1 IMAD.MOV R14, RZ, RZ, -R14 ;  /* 0x000000ffff0e9224 */ /* 0x000fe200078e0a0e */
[----:B------:R-:W2:Y:S01]  /*1c7d0*/  LDL R6, [R1+0x4bfc] ;  /* 0x004bfc0001067983 */ /* 0x000ea20000100800 */
[----:B------:R-:W-:Y:S02]  /*1c7e0*/  @!P4 IMAD.MOV R15, RZ, RZ, -R15 ;  /* 0x000000ffff0fc224 */ /* 0x000fe400078e0a0f */
[----:B------:R-:W-:Y:S01]  /*1c7f0*/  @!P5 IMAD.MOV R16, RZ, RZ, -R16 ;  /* 0x000000ffff10d224 */ /* 0x000fe200078e0a10 */
[----:B------:R-:W-:Y:S01]  /*1c800*/  STL [R1+0x541c], R13 ;  /* 0x00541c0d01007387 */ /* 0x000fe20000100800 */
[----:B---3--:R-:W-:-:S03]  /*1c810*/  ISETP.GE.AND P0, PT, R5, RZ, PT ;  /* 0x000000ff0500720c */ /* 0x008fc60003f06270 */
[----:B------:R-:W3:Y:S04]  /*1c820*/  LDL R5, [R1+0x4bec] ;  /* 0x004bec0001057983 */ /* 0x000ee80000100800 */
[----:B------:R-:W-:Y:S01]  /*1c830*/  STL [R1+0x5420], R14 ;  /* 0x0054200e01007387 */ /* 0x000fe20000100800 */
[----:B----4-:R-:W-:-:S03]  /*1c840*/  ISETP.GE.AND P1, PT, R4, RZ, PT ;  /* 0x000000ff0400720c */ /* 0x010fc60003f26270 */
[----:B------:R-:W4:Y:S04]  /*1c850*/  LDL R4, [R1+0x4bf4] ;  /* 0x004bf40001047983 */ /* 0x000f280000100800 */
[----:B------:R-:W-:Y:S01]  /*1c860*/  STL [R1+0x5424], R15 ;  /* 0x0054240f01007387 */ /* 0x000fe20000100800 */
[----:B------:R-:W-:-:S03]  /*1c870*/  ISETP.GE.AND P4, PT, R0, RZ, PT ;  /* 0x000000ff0000720c */ /* 0x000fc60003f86270 */
[----:B------:R-:W4:Y:S04]  /*1c880*/  LDL R0, [R1+0x4c04] ;  /* 0x004c040001007983 */ /* 0x000f280000100800 */
[----:B------:R1:W-:Y:S01]  /*1c890*/  STL [R1+0x5428], R16 ;  /* 0x0054281001007387 */ /* 0x0003e20000100800 */
[----:B------:R-:W-:-:S03]  /*1c8a0*/  ISETP.GE.AND P5, PT, R3, RZ, PT ;  /* 0x000000ff0300720c */ /* 0x000fc60003fa6270 */
[----:B------:R-:W4:Y:S01]  /*1c8b0*/  LDL R3, [R1+0x4c0c] ;  /* 0x004c0c0001037983 */ /* 0x000f220000100800 */
[----:B------:R-:W-:-:S05]  /*1c8c0*/  @!P3 IMAD.MOV R17, RZ, RZ, -R17 ;  /* 0x000000ffff11b224 */ /* 0x000fca00078e0a11 */
[----:B------:R1:W-:Y:S01]  /*1c8d0*/  STL [R1+0x542c], R17 ;  /* 0x00542c1101007387 */ /* 0x0003e20000100800 */
[----:B------:R-:W-:-:S03]  /*1c8e0*/  ISETP.GE.AND P3, PT, R2, RZ, PT ;  /* 0x000000ff0200720c */ /* 0x000fc60003f66270 */
[----:B------:R-:W4:Y:S01]  /*1c8f0*/  LDL R2, [R1+0x4c08] ;  /* 0x004c080001027983 */ /* 0x000f220000100800 */
[----:B------:R-:W-:Y:S02]  /*1c900*/  @!P2 IMAD.MOV R18, RZ, RZ, -R18 ;  /* 0x000000ffff12a224 */ /* 0x000fe400078e0a12 */
[----:B------:R-:W-:-:S03]  /*1c910*/  @!P0 IMAD.MOV R19, RZ, RZ, -R19 ;  /* 0x000000ffff138224 */ /* 0x000fc600078e0a13 */
[----:B------:R-:W-:Y:S01]  /*1c920*/  STL [R1+0x5430], R18 ;  /* 0x0054301201007387 */ /* 0x000fe20000100800 */
[----:B--2---:R-:W-:-:S03]  /*1c930*/  ISETP.GE.AND P2, PT, R7, RZ, PT ;  /* 0x000000ff0700720c */ /* 0x004fc60003f46270 */
[----:B------:R-:W2:Y:S01]  /*1c940*/  LDL R7, [R1+0x4c00] ;  /* 0x004c000001077983 */ /* 0x000ea20000100800 */
[----:B------:R-:W-:Y:S01]  /*1c950*/  @!P4 IADD3 R21, -R21, RZ, RZ ;  /* 0x000000ff1515c210 */ /* 0x000fe20007ffe1ff */
[----:B------:R-:W-:Y:S01]  /*1c960*/  @!P1 IMAD.MOV R20, RZ, RZ, -R20 ;  /* 0x000000ffff149224 */ /* 0x000fe200078e0a14 */
[----:B------:R-:W-:Y:S01]  /*1c970*/  ISETP.GE.AND P0, PT, R6, RZ, PT ;  /* 0x000000ff0600720c */ /* 0x000fe20003f06270 */
[----:B------:R-:W-:Y:S01]  /*1c980*/  STL [R1+0x5434], R19 ;  /* 0x0054341301007387 */ /* 0x000fe20000100800 */
[----:B------:R-:W-:-:S03]  /*1c990*/  @!P5 IMAD.MOV R22, RZ, RZ, -R22 ;  /* 0x000000ffff16d224 */ /* 0x000fc600078e0a16 */
[----:B------:R-:W2:Y:S01]  /*1c9a0*/  LDL R6, [R1+0x4c10] ;  /* 0x004c100001067983 */ /* 0x000ea20000100800 */
[----:B------:R-:W-:Y:S01]  /*1c9b0*/  @!P3 IMAD.MOV R23, RZ, RZ, -R23 ;  /* 0x000000ffff17b224 */ /* 0x000fe200078e0a17 */
[----:B---3--:R-:W-:Y:S02]  /*1c9c0*/  ISETP.GE.AND P1, PT, R5, RZ, PT ;  /* 0x000000ff0500720c */ /* 0x008fe40003f26270 */
[----:B------:R-:W3:Y:S04]  /*1c9d0*/  LDL R5, [R1+0x4c18] ;  /* 0x004c180001057983 */ /* 0x000ee80000100800 */
[----:B------:R-:W-:Y:S01]  /*1c9e0*/  STL [R1+0x5438], R21 ;  /* 0x0054381501007387 */ /* 0x000fe20000100800 */
[----:B----4-:R-:W-:-:S03]  /*1c9f0*/  ISETP.GE.AND P4, PT, R4, RZ, PT ;  /* 0x000000ff0400720c */ /* 0x010fc60003f86270 */
[----:B------:R-:W4:Y:S04]  /*1ca00*/  LDL R4, [R1+0x4c14] ;  /* 0x004c140001047983 */ /* 0x000f280000100800 */
[----:B------:R-:W-:Y:S01]  /*1ca10*/  STL [R1+0x543c], R22 ;  /* 0x00543c1601007387 */ /* 0x000fe20000100800 */
[----:B------:R-:W-:-:S03]  /*1ca20*/  ISETP.GE.AND P5, PT, R0, RZ, PT ;  /* 0x000000ff0000720c */ /* 0x000fc60003fa6270 */
[----:B------:R-:W4:Y:S04]  /*1ca30*/  LDL R0, [R1+0x4c20] ;  /* 0x004c200001007983 */ /* 0x000f280000100800 */
[----:B------:R-:W-:Y:S01]  /*1ca40*/  STL [R1+0x5440], R23 ;  /* 0x0054401701007387 */ /* 0x000fe20000100800 */
[----:B------:R-:W-:-:S03]  /*1ca50*/  ISETP.GE.AND P3, PT, R3, RZ, PT ;  /* 0x000000ff0300720c */ /* 0x000fc60003f66270 */
[----:B------:R-:W4:Y:S01]  /*1ca60*/  LDL R3, [R1+0x4c1c] ;  /* 0x004c1c0001037983 */ /* 0x000f220000100800 */
[----:B------:R-:W-:-:S05]  /*1ca70*/  @!P2 IMAD.MOV R24, RZ, RZ, -R24 ;  /* 0x000000ffff18a224 */ /* 0x000fca00078e0a18 */
[----:B------:R-:W-:Y:S01]  /*1ca80*/  STL [R1+0x5444], R24 ;  /* 0x0054441801007387 */ /* 0x000fe20000100800 */
[----:B------:R-:W-:-:S03]  /*1ca90*/  ISETP.GE.AND P2, PT, R2, RZ, PT ;  /* 0x000000ff0200720c */ /* 0x000fc60003f46270 */
[----:B------:R-:W4:Y:S01]  /*1caa0*/  LDL R2, [R1+0x4c28] ;  /* 0x004c280001027983 */ /* 0x000f220000100800 */
[----:B------:R-:W-:Y:S02]  /*1cab0*/  @!P0 IMAD.MOV R25, RZ, RZ, -R25 ;  /* 0x000000ffff198224 */ /* 0x000fe400078e0a19 */
[----:B------:R-:W-:-:S03]  /*1cac0*/  @!P1 IMAD.MOV R26, RZ, RZ, -R26 ;  /* 0x000000ffff1a9224 */ /* 0x000fc600078e0a1a */
[----:B------:R-:W-:Y:S01]  /*1cad0*/  STL [R1+0x5448], R25 ;  /* 0x0054481901007387 */ /* 0x000fe20000100800 */
[----:B--2---:R-:W-:-:S03]  /*1cae0*/  ISETP.GE.AND P0, PT, R7, RZ, PT ;  /* 0x000000ff0700720c */ /* 0x004fc60003f06270 */
[----:B------:R-:W2:Y:S01]  /*1caf0*/  LDL R7, [R1+0x4c24] ;  /* 0x004c240001077983 */ /* 0x000ea20000100800 */
[----:B------:R-:W-:Y:S02]  /*1cb00*/  @!P4 IMAD.MOV R27, RZ, RZ, -R27 ;  /* 0x000000ffff1bc224 */ /* 0x000fe400078e0a1b */
[----:B------:R-:W-:Y:S01]  /*1cb10*/  @!P5 IMAD.MOV R28, RZ, RZ, -R28 ;  /* 0x000000ffff1cd224 */ /* 0x000fe200078e0a1c */
[----:B------:R-:W-:Y:S01]  /*1cb20*/  STL [R1+0x544c], R26 ;  /* 0x00544c1a01007387 */ /* 0x000fe20000100800 */
[----:B------:R-:W-:Y:S01]  /*1cb30*/  @!P3 IMAD.MOV R29, RZ, RZ, -R29 ;  /* 0x000000ffff1db224 */ /* 0x000fe200078e0a1d */
[----:B------:R-:W-:Y:S02]  /*1cb40*/  ISETP.GE.AND P1, PT, R6, RZ, PT ;  /* 0x000000ff0600720c */ /* 0x000fe40003f26270 */
[----:B------:R-:W2:Y:S01]  /*1cb50*/  LDL R6, [R1+0x4c2c] ;  /* 0x004c2c0001067983 */ /* 0x000ea20000100800 */
[----:B------:R-:W-:-:S03]  /*1cb60*/  @!P2 IMAD.MOV R30, RZ, RZ, -R30 ;  /* 0x000000ffff1ea224 */ /* 0x000fc600078e0a1e */
[----:B------:R-:W-:Y:S01]  /*1cb70*/  STL [R1+0x5450], R27 ;  /* 0x0054501b01007387 */ /* 0x000fe20000100800 */
[----:B---3--:R-:W-:-:S03]  /*1cb80*/  ISETP.GE.AND P4, PT, R5, RZ, PT ;  /* 0x000000ff0500720c */ /* 0x008fc60003f86270 */
[----:B------:R-:W3:Y:S04]  /*1cb90*/  LDL R5, [R1+0x4c44] ;  /* 0x004c440001057983 */ /* 0x000ee80000100800 */
[----:B------:R-:W-:Y:S01]  /*1cba0*/  STL [R1+0x5454], R28 ;  /* 0x0054541c01007387 */ /* 0x000fe20000100800 */
[----:B----4-:R-:W-:-:S03]  /*1cbb0*/  ISETP.GE.AND P5, PT, R4, RZ, PT ;  /* 0x000000ff0400720c */ /* 0x010fc60003fa6270 */
[----:B------:R-:W4:Y:S04]  /*1cbc0*/  LDL R4, [R1+0x4c38] ;  /* 0x004c380001047983 */ /* 0x000f280000100800 */
[----:B------:R1:W-:Y:S01]  /*1cbd0*/  STL [R1+0x5458], R29 ;  /* 0x0054581d01007387 */ /* 0x0003e20000100800 */
[----:B------:R-:W-:-:S03]  /*1cbe0*/  ISETP.GE.AND P3, PT, R0, RZ, PT ;  /* 0x000000ff0000720c */ /* 0x000fc60003f66270 */
[----:B------:R-:W4:Y:S04]  /*1cbf0*/  LDL R0, [R1+0x4c30] ;  /* 0x004c300001007983 */ /* 0x000f280000100800 */
[----:B------:R-:W-:Y:S01]  /*1cc00*/  STL [R1+0x545c], R30 ;  /* 0x00545c1e01007387 */ /* 0x000fe20000100800 */
[----:B------:R-:W-:-:S03]  /*1cc10*/  ISETP.GE.AND P2, PT, R3, RZ, PT ;  /* 0x000000ff0300720c */ /* 0x000fc60003f46270 */
[----:B------:R-:W4:Y:S01]  /*1cc20*/  LDL R3, [R1+0x4c3c] ;  /* 0x004c3c0001037983 */ /* 0x000f220000100800 */
[----:B------:R-:W-:-:S05]  /*1cc30*/  @!P0 IADD3 R31, -R31, RZ, RZ ;  /* 0x000000ff1f1f8210 */ /* 0x000fca0007ffe1ff */
        /* <DEDUP_REMOVED lines=12> */
[----:B------:R-:W-:Y:S01]  /*1cd00*/  ISETP.GE.AND P4, PT, R6, RZ, PT ;  /* 0x000000ff0600720c */ /* 0x000fe20003f86270 */
[----:B------:R-:W-:Y:S01]  /*1cd10*/  @!P0 IMAD.MOV R37, RZ, RZ, -R37 ;  /* 0x000000ffff258224 */ /* 0x000fe200078e0a25 */
[----:B------:R-:W2:Y:S04]  /*1cd20*/  LDL R6, [R1+0x4c40] ;  /* 0x004c400001067983 */ /* 0x000ea80000100800 */
[----:B------:R-:W-:Y:S01]  /*1cd30*/  STL [R1+0x546c], R34 ;  /* 0x00546c2201007387 */ /* 0x000fe20000100800 */
[----:B---3--:R-:W-:-:S03]  /*1cd40*/  ISETP.GE.AND P5, PT, R5, RZ, PT ;  /* 0x000000ff0500720c */ /* 0x008fc60003fa6270 */
[----:B------:R-:W3:Y:S04]  /*1cd50*/  LDL R5, [R1+0x4c48] ;  /* 0x004c480001057983 */ /* 0x000ee80000100800 */
[----:B------:R-:W-:Y:S01]  /*1cd60*/  STL [R1+0x5470], R35 ;  /* 0x0054702301007387 */ /* 0x000fe20000100800 */
[----:B----4-:R-:W-:-:S03]  /*1cd70*/  ISETP.GE.AND P3, PT, R4, RZ, PT ;  /* 0x000000ff0400720c */ /* 0x010fc60003f66270 */
[----:B------:R-:W-:Y:S01]  /*1cd80*/  STL [R1+0x5474], R36 ;  /* 0x0054742401007387 */ /* 0x000fe20000100800 */
[----:B------:R-:W-:-:S03]  /*1cd90*/  ISETP.GE.AND P2, PT, R0, RZ, PT ;  /* 0x000000ff0000720c */ /* 0x000fc60003f46270 */
[----:B------:R-:W4:Y:S04]  /*1cda0*/  LDL R0, [R1+0x4c58] ;  /* 0x004c580001007983 */ /* 0x000f280000100800 */
[----:B------:R-:W-:Y:S01]  /*1cdb0*/  STL [R1+0x5478], R37 ;  /* 0x0054782501007387 */ /* 0x000fe20000100800 */
[----:B------:R-:W-:-:S03]  /*1cdc0*/  ISETP.GE.AND P0, PT, R3, RZ, PT ;  /* 0x000000ff0300720c */ /* 0x000fc60003f06270 */
[----:B------:R-:W4:Y:S04]  /*1cdd0*/  LDL R4, [R1+0x4c60] ;  /* 0x004c600001047983 */ /* 0x000f280000100800 */
[----:B------:R-:W4:Y:S01]  /*1cde0*/  LDL R3, [R1+0x4c5c] ;  /* 0x004c5c0001037983 */ /* 0x000f220000100800 */
[----:B------:R-:W-:Y:S01]  /*1cdf0*/  @!P1 IMAD.MOV R38, RZ, RZ, -R38 ;  /* 0x000000ffff269224 */ /* 0x000fe200078e0a26 */
[----:B------:R-:W-:-:S04]  /*1ce00*/  ISETP.GE.AND P1, PT, R2, RZ, PT ;  /* 0x000000ff0200720c */ /* 0x000fc80003f26270 */
[----:B------:R-:W-:Y:S04]  /*1ce10*/  STL [R1+0x547c], R38 ;  /* 0x00547c2601007387 */ /* 0x000fe80000100800 */
[----:B------:R-:W4:Y:S01]  /*1ce20*/  LDL R2, [R1+0x4c54] ;  /* 0x004c540001027983 */ /* 0x000f220000100800 */
[----:B------:R-:W-:Y:S02]  /*1ce30*/  @!P4 IMAD.MOV R39, RZ, RZ, -R39 ;  /* 0x000000ffff27c224 */ /* 0x000fe400078e0a27 */
[----:B------:R-:W-:Y:S01]  /*1ce40*/  @!P5 IMAD.MOV R40, RZ, RZ, -R40 ;  /* 0x000000ffff28d224 */ /* 0x000fe200078e0a28 */
[----:B--2---:R-:W-:Y:S02]  /*1ce50*/  ISETP.GE.AND P4, PT, R7, RZ, PT ;  /* 0x000000ff0700720c */ /* 0x004fe40003f86270 */
[----:B------:R-:W-:Y:S04]  /*1ce60*/  STL [R1+0x5480], R39 ;  /* 0x0054802701007387 */ /* 0x000fe80000100800 */
[----:B-1----:R-:W2:Y:S04]  /*1ce70*/  LDL R8, [R1+0x4c64] ;  /* 0x004c640001087983 */ /* 0x002ea80000100800 */
[----:B------:R-:W-:Y:S04]  /*1ce80*/  STL [R1+0x5484], R40 ;  /* 0x0054842801007387 */ /* 0x000fe80000100800 */
[----:B------:R-:W2:Y:S01]  /*1ce90*/  LDL R7, [R1+0x4c6c] ;  /* 0x004c6c0001077983 */ /* 0x000ea20000100800 */
[----:B------:R-:W-:Y:S01]  /*1cea0*/  @!P3 IADD3 R41, -R41, RZ, RZ ;  /* 0x000000ff2929b210 */ /* 0x000fe20007ffe1ff */
[----:B------:R-:W-:Y:S01]  /*1ceb0*/  @!P2 IMAD.MOV R42, RZ, RZ, -R42 ;  /* 0x000000ffff2aa224 */ /* 0x000fe200078e0a2a */
[----:B------:R-:W-:Y:S01]  /*1cec0*/  ISETP.GE.AND P5, PT, R6, RZ, PT ;  /* 0x000000ff0600720c */ /* 0x000fe20003fa6270 */
[----:B------:R-:W-:-:S02]  /*1ced0*/  @!P0 IMAD.MOV R43, RZ, RZ, -R43 ;  /* 0x000000ffff2b8224 */ /* 0x000fc400078e0a2b */
[----:B------:R-:W-:Y:S01]  /*1cee0*/  STL [R1+0x5488], R41 ;  /* 0x0054882901007387 */ /* 0x000fe20000100800 */
[----:B------:R-:W-:-:S03]  /*1cef0*/  @!P1 IMAD.MOV R44, RZ, RZ, -R44 ;  /* 0x000000ffff2c9224 */ /* 0x000fc600078e0a2c */
[----:B------:R-:W2:Y:S01]  /*1cf00*/  LDL R6, [R1+0x4c68] ;  /* 0x004c680001067983 */ /* 0x000ea20000100800 */
[----:B---3--:R-:W-:-:S03]  /*1cf10*/  ISETP.GE.AND P3, PT, R5, RZ, PT ;  /* 0x000000ff0500720c */ /* 0x008fc60003f66270 */
[----:B------:R-:W3:Y:S04]  /*1cf20*/  LDL R5, [R1+0x4c74] ;  /* 0x004c740001057983 */ /* 0x000ee80000100800 */
[----:B------:R-:W-:Y:S01]  /*1cf30*/  STL [R1+0x548c], R42 ;  /* 0x00548c2a01007387 */ /* 0x000fe20000100800 */
[----:B----4-:R-:W-:-:S03]  /*1cf40*/  ISETP.GE.AND P2, PT, R0, RZ, PT ;  /* 0x000000ff0000720c */ /* 0x010fc60003f46270 */
[----:B------:R-:W4:Y:S04]  /*1cf50*/  LDL R0, [R1+0x4c70] ;  /* 0x004c700001007983 */ /* 0x000f280000100800 */
[----:B------:R-:W-:Y:S01]  /*1cf60*/  STL [R1+0x5490], R43 ;  /* 0x0054902b01007387 */ /* 0x000fe20000100800 */
[----:B------:R-:W-:-:S03]  /*1cf70*/  ISETP.GE.AND P0, PT, R4, RZ, PT ;  /* 0x000000ff0400720c */ /* 0x000fc60003f06270 */
[----:B------:R-:W4:Y:S01]  /*1cf80*/  LDL R4, [R1+0x4c7c] ;  /* 0x004c7c0001047983 */ /* 0x000f220000100800 */
[----:B------:R-:W-:-:S03]  /*1cf90*/  ISETP.GE.AND P1, PT, R3, RZ, PT ;  /* 0x000000ff0300720c */ /* 0x000fc60003f26270 */
[----:B------:R-:W4:Y:S01]  /*1cfa0*/  LDL R3, [R1+0x4c78] ;  /* 0x004c780001037983 */ /* 0x000f220000100800 */
[----:B------:R-:W-:-:S05]  /*1cfb0*/  @!P4 IMAD.MOV R45, RZ, RZ, -R45 ;  /* 0x000000ffff2dc224 */ /* 0x000fca00078e0a2d */
[----:B------:R1:W-:Y:S01]  /*1cfc0*/  STL.64 [R1+0x5498], R44 ;  /* 0x0054982c01007387 */ /* 0x0003e20000100a00 */
[----:B------:R-:W-:-:S03]  /*1cfd0*/  ISETP.GE.AND P4, PT, R2, RZ, PT ;  /* 0x000000ff0200720c */ /* 0x000fc60003f86270 */
[----:B------:R-:W4:Y:S01]  /*1cfe0*/  LDL R2, [R1+0x4c80] ;  /* 0x004c800001027983 */ /* 0x000f220000100800 */
[----:B------:R-:W-:Y:S02]  /*1cff0*/  @!P5 IMAD.MOV R46, RZ, RZ, -R46 ;  /* 0x000000ffff2ed224 */ /* 0x000fe400078e0a2e */
[----:B------:R-:W-:Y:S01]  /*1d000*/  @!P3 IMAD.MOV R47, RZ, RZ, -R47 ;  /* 0x000000ffff2fb224 */ /* 0x000fe200078e0a2f */
[----:B------:R-:W4:Y:S01]  /*1d010*/  LDL R9, [R1+0x4f14] ;  /* 0x004f140001097983 */ /* 0x000f220000100800 */
[----:B--2---:R-:W-:Y:S01]  /*1d020*/  ISETP.GE.AND P5, PT, R8, RZ, PT ;  /* 0x000000ff0800720c */ /* 0x004fe20003fa6270 */
[----:B------:R-:W-:Y:S02]  /*1d030*/  @!P2 IMAD.MOV R48, RZ, RZ, -R48 ;  /* 0x000000ffff30a224 */ /* 0x000fe400078e0a30 */
[----:B------:R-:W2:Y:S01]  /*1d040*/  LDL R8, [R1+0x4c94] ;  /* 0x004c940001087983 */ /* 0x000ea20000100800 */
[----:B------:R-:W-:Y:S02]  /*1d050*/  @!P0 IMAD.MOV R49, RZ, RZ, -R49 ;  /* 0x000000ffff318224 */ /* 0x000fe400078e0a31 */
[----:B------:R-:W-:Y:S01]  /*1d060*/  @!P1 IMAD.MOV R50, RZ, RZ, -R50 ;  /* 0x000000ffff329224 */ /* 0x000fe200078e0a32 */
[----:B------:R-:W-:Y:S01]  /*1d070*/  IABS R249, c[0x0][0x17c] ;  /* 0x00005f0000f97a13 */ /* 0x000fe20000000000 */
[----:B------:R-:W2:Y:S01]  /*1d080*/  LDL R10, [R1+0x4f2c] ;  /* 0x004f2c00010a7983 */ /* 0x000ea20000100800 */
[----:B------:R-:W-:-:S03]  /*1d090*/  ISETP.GE.AND P3, PT, R7, RZ, PT ;  /* 0x000000ff0700720c */ /* 0x000fc60003f66270 */
[----:B------:R-:W2:Y:S01]  /*1d0a0*/  LDL R7, [R1+0x4c88] ;  /* 0x004c880001077983 */ /* 0x000ea20000100800 */
[----:B------:R-:W-:Y:S01]  /*1d0b0*/  @!P4 IADD3 R51, -R51, RZ, RZ ;  /* 0x000000ff3333c210 */ /* 0x000fe20007ffe1ff */
[----:B------:R-:W-:Y:S01]  /*1d0c0*/  @!P5 IMAD.MOV R52, RZ, RZ, -R52 ;  /* 0x000000ffff34d224 */ /* 0x000fe200078e0a34 */
[----:B------:R-:W-:Y:S02]  /*1d0d0*/  ISETP.GE.AND P2, PT, R6, RZ, PT ;  /* 0x000000ff0600720c */ /* 0x000fe40003f46270 */
[----:B------:R-:W2:Y:S01]  /*1d0e0*/  LDL R6, [R1+0x4c84] ;  /* 0x004c840001067983 */ /* 0x000ea20000100800 */
[----:B---3--:R-:W-:-:S03]  /*1d0f0*/  ISETP.GE.AND P0, PT, R5, RZ, PT ;  /* 0x000000ff0500720c */ /* 0x008fc60003f06270 */
[----:B------:R-:W3:Y:S01]  /*1d100*/  LDL R5, [R1+0x4c8c] ;  /* 0x004c8c0001057983 */ /* 0x000ee20000100800 */
[----:B----4-:R-:W-:-:S03]  /*1d110*/  ISETP.GE.AND P4, PT, R4, RZ, PT ;  /* 0x000000ff0400720c */ /* 0x010fc60003f86270 */
[----:B------:R-:W4:Y:S01]  /*1d120*/  LDL R4, [R1+0x4ca0] ;  /* 0x004ca00001047983 */ /* 0x000f220000100800 */
[----:B------:R-:W-:-:S03]  /*1d130*/  ISETP.GE.AND P5, PT, R3, RZ, PT ;  /* 0x000000ff0300720c */ /* 0x000fc60003fa6270 */
[----:B------:R-:W4:Y:S01]  /*1d140*/  LDL R3, [R1+0x4c90] ;  /* 0x004c900001037983 */ /* 0x000f220000100800 */
[----:B------:R-:W-:Y:S01]  /*1d150*/  @!P3 IMAD.MOV R53, RZ, RZ, -R53 ;  /* 0x000000ffff35b224 */ /* 0x000fe200078e0a35 */
[----:B------:R-:W-:Y:S02]  /*1d160*/  ISETP.GE.AND P1, PT, R0, RZ, PT ;  /* 0x000000ff0000720c */ /* 0x000fe40003f26270 */
[----:B------:R-:W4:Y:S01]  /*1d170*/  LDL R0, [R1+0x4c9c] ;  /* 0x004c9c0001007983 */ /* 0x000f220000100800 */
[----:B------:R-:W-:-:S03]  /*1d180*/  ISETP.GE.AND P3, PT, R2, RZ, PT ;  /* 0x000000ff0200720c */ /* 0x000fc60003f66270 */
[----:B------:R-:W4:Y:S01]  /*1d190*/  LDL R2, [R1+0x4c98] ;  /* 0x004c980001027983 */ /* 0x000f220000100800 */
[----:B------:R-:W-:Y:S02]  /*1d1a0*/  @!P2 IMAD.MOV R54, RZ, RZ, -R54 ;  /* 0x000000ffff36a224 */ /* 0x000fe400078e0a36 */
[----:B------:R-:W-:Y:S01]  /*1d1b0*/  @!P0 IMAD.MOV R55, RZ, RZ, -R55 ;  /* 0x000000ffff378224 */ /* 0x000fe200078e0a37 */
[----:B--2---:R-:W-:Y:S02]  /*1d1c0*/  ISETP.GE.AND P2, PT, R8, RZ, PT ;  /* 0x000000ff0800720c */ /* 0x004fe40003f46270 */
[----:B------:R-:W2:Y:S01]  /*1d1d0*/  LDL R8, [R1+0x4ca8] ;  /* 0x004ca80001087983 */ /* 0x000ea20000100800 */
[----:B------:R-:W-:-:S03]  /*1d1e0*/  ISETP.GE.AND P0, PT, R7, RZ, PT ;  /* 0x000000ff0700720c */ /* 0x000fc60003f06270 */
[----:B------:R-:W2:Y:S01]  /*1d1f0*/  LDL R7, [R1+0x4cb0] ;  /* 0x004cb00001077983 */ /* 0x000ea20000100800 */
[----:B------:R-:W-:Y:S02]  /*1d200*/  @!P1 IMAD.MOV R56, RZ, RZ, -R56 ;  /* 0x000000ffff389224 */ /* 0x000fe400078e0a38 */
[----:B------:R-:W-:Y:S02]  /*1d210*/  @!P4 IMAD.MOV R57, RZ, RZ, -R57 ;  /* 0x000000ffff39c224 */ /* 0x000fe400078e0a39 */
[----:B------:R-:W-:Y:S02]  /*1d220*/  @!P3 IMAD.MOV R59, RZ, RZ, -R59 ;  /* 0x000000ffff3bb224 */ /* 0x000fe400078e0a3b */
        /* <DEDUP_REMOVED lines=10> */
[----:B------:R-:W-:Y:S02]  /*1d2d0*/  @!P0 IADD3 R61, -R61, RZ, RZ ;  /* 0x000000ff3d3d8210 */ /* 0x000fe40007ffe1ff */
        /* <DEDUP_REMOVED lines=22> */
[----:B------:R-:W-:Y:S02]  /*1d440*/  @!P2 IMAD.MOV R66, RZ, RZ, -R66 ;  /* 0x000000ffff42a224 */ /* 0x000fe400078e0a42 */
[----:B------:R-:W-:Y:S01]  /*1d450*/  @!P4 IMAD.MOV R69, RZ, RZ, -R69 ;  /* 0x000000ffff45c224 */ /* 0x000fe200078e0a45 */
[----:B------:R-:W-:Y:S02]  /*1d460*/  ISETP.GE.AND P2, PT, R0, RZ, PT ;  /* 0x000000ff0000720c */ /* 0x000fe40003f46270 */
[----:B------:R-:W4:Y:S01]  /*1d470*/  LDL R0, [R1+0x4ce4] ;  /* 0x004ce40001007983 */ /* 0x000f220000100800 */
[----:B------:R-:W-:-:S03]  /*1d480*/  ISETP.GE.AND P4, PT, R2, RZ, PT ;  /* 0x000000ff0200720c */ /* 0x000fc60003f86270 */
[----:B------:R-:W4:Y:S01]  /*1d490*/  LDL R2, [R1+0x4cdc] ;  /* 0x004cdc0001027983 */ /* 0x000f220000100800 */
[----:B------:R-:W-:Y:S01]  /*1d4a0*/  @!P5 IMAD.MOV R70, RZ, RZ, -R70 ;  /* 0x000000ffff46d224 */ /* 0x000fe200078e0a46 */
[----:B------:R-:W-:Y:S02]  /*1d4b0*/  @!P3 IADD3 R71, -R71, RZ, RZ ;  /* 0x000000ff4747b210 */ /* 0x000fe40007ffe1ff */
        /* <DEDUP_REMOVED lines=28> */
[----:B------:R-:W-:Y:S01]  /*1d680*/  @!P1 IMAD.MOV R80, RZ, RZ, -R80 ;  /* 0x000000ffff509224 */ /* 0x000fe200078e0a50 */
[----:B------:R-:W-:Y:S01]  /*1d690*/  @!P4 IADD3 R81, -R81, RZ, RZ ;  /* 0x000000ff5151c210 */ /* 0x000fe20007ffe1ff */
[----:B------:R-:W-:-:S04]  /*1d6a0*/  @!P3 IMAD.MOV R83, RZ, RZ, -R83 ;  /* 0x000000ffff53b224 */ /* 0x000fc800078e0a53 */
        /* <DEDUP_REMOVED lines=329> */
[----:B------:R-:W-:Y:S01]  /*1eb40*/  ISETP.GE.AND P5, PT, R9, RZ, PT ;  /* 0x000000ff0900720c */ /* 0x000fe20003fa6270 */
[----:B------:R-:W-:Y:S01]  /*1eb50*/  @!P0 IMAD.MOV R193, RZ, RZ, -R193 ;  /* 0x000000ffffc18224 */ /* 0x000fe200078e0ac1 */
[----:B------:R-:W4:Y:S01]  /*1eb60*/  LDL R9, [R1+0x4dc0] ;  /* 0x004dc00001097983 */ /* 0x000f220000100800 */
[----:B------:R-:W-:Y:S01]  /*1eb70*/  @!P2 IMAD.MOV R192, RZ, RZ, -R192 ;  /* 0x000000ffffc0a224 */ /* 0x000fe200078e0ac0 */
[----:B--2---:R-:W-:Y:S01]  /*1eb80*/  ISETP.GE.AND P3, PT, R8, RZ, PT ;  /* 0x000000ff0800720c */ /* 0x004fe20003f66270 */
[----:B------:R-:W-:Y:S01]  /*1eb90*/  @!P1 IMAD.MOV R194, RZ, RZ, -R194 ;  /* 0x000000ffffc29224 */ /* 0x000fe200078e0ac2 */
[----:B------:R-:W2:Y:S01]  /*1eba0*/  LDL R8, [R1+0x4f64] ;  /* 0x004f640001087983 */ /* 0x000ea20000100800 */
[----:B------:R-:W-:-:S06]  /*1ebb0*/  ISETP.GE.AND P2, PT, R7, RZ, PT ;  /* 0x000000ff0700720c */ /* 0x000fcc0003f46270 */
[----:B------:R-:W-:-:S04]  /*1ebc0*/  @!P5 IMAD.MOV R196, RZ, RZ, -R196 ;  /* 0x000000ffffc4d224 */ /* 0x000fc800078e0ac4 */
[----:B------:R-:W-:Y:S01]  /*1ebd0*/  @!P3 IMAD.MOV R197, RZ, RZ, -R197 ;  /* 0x000000ffffc5b224 */ /* 0x000fe200078e0ac5 */
[----:B------:R-:W-:Y:S01]  /*1ebe0*/  ISETP.GE.AND P0, PT, R6, RZ, PT ;  /* 0x000000ff0600720c */ /* 0x000fe20003f06270 */
[----:B------:R-:W-:Y:S01]  /*1ebf0*/  @!P4 IMAD.MOV R195, RZ, RZ, -R195 ;  /* 0x000000ffffc3c224 */ /* 0x000fe200078e0ac3 */
[----:B------:R-:W2:Y:S01]  /*1ec00*/  LDL R6, [R1+0x4f4c] ;  /* 0x004f4c0001067983 */ /* 0x000ea20000100800 */
[----:B------:R-:W-:Y:S01]  /*1ec10*/  @!P2 IMAD.MOV R198, RZ, RZ, -R198 ;  /* 0x000000ffffc6a224 */ /* 0x000fe200078e0ac6 */
[----:B------:R-:W-:Y:S02]  /*1ec20*/  ISETP.GT.U32.AND P1, PT, R249, R210, PT ;  /* 0x000000d2f900720c */ /* 0x000fe40003f24070 */
[----:B------:R-:W2:Y:S01]  /*1ec30*/  LDL R7, [R1+0x4f6c] ;  /* 0x004f6c0001077983 */ /* 0x000ea20000100800 */
[----:B---3--:R-:W-:-:S03]  /*1ec40*/  ISETP.GE.AND P5, PT, R5, RZ, PT ;  /* 0x000000ff0500720c */ /* 0x008fc60003fa6270 */
[----:B------:R-:W3:Y:S01]  /*1ec50*/  LDL R5, [R1+0x4f54] ;  /* 0x004f540001057983 */ /* 0x000ee20000100800 */
[----:B----4-:R-:W-:-:S03]  /*1ec60*/  ISETP.GE.AND P3, PT, R4, RZ, PT ;  /* 0x000000ff0400720c */ /* 0x010fc60003f66270 */
[----:B------:R-:W4:Y:S01]  /*1ec70*/  LDL R4, [R1+0x4f74] ;  /* 0x004f740001047983 */ /* 0x000f220000100800 */
[----:B------:R-:W-:-:S03]  /*1ec80*/  ISETP.GE.AND P2, PT, R3, RZ, PT ;  /* 0x000000ff0300720c */ /* 0x000fc60003f46270 */
[----:B------:R-:W4:Y:S01]  /*1ec90*/  LDL R3, [R1+0x4f78] ;  /* 0x004f780001037983 */ /* 0x000f220000100800 */
[----:B------:R-:W-:-:S03]  /*1eca0*/  ISETP.GE.AND P4, PT, R0, RZ, PT ;  /* 0x000000ff0000720c */ /* 0x000fc60003f86270 */
[----:B------:R-:W4:Y:S01]  /*1ecb0*/  LDL R0, [R1+0x4f68] ;  /* 0x004f680001007983 */ /* 0x000f220000100800 */
[----:B------:R-:W-:-:S03]  /*1ecc0*/  ISETP.GE.AND P6, PT, R2, RZ, PT ;  /* 0x000000ff0200720c */ /* 0x000fc60003fc6270 */
[----:B------:R-:W4:Y:S01]  /*1ecd0*/  LDL R2, [R1+0x4f70] ;  /* 0x004f700001027983 */ /* 0x000f220000100800 */
[----:B------:R-:W-:Y:S02]  /*1ece0*/  @!P1 IMAD.IADD R210, R210, 0x1, -R249 ;  /* 0x00000001d2d29824 */ /* 0x000fe400078e0af9 */
[----:B------:R-:W-:Y:S01]  /*1ecf0*/  @!P5 IMAD.MOV R201, RZ, RZ, -R201 ;  /* 0x000000ffffc9d224 */ /* 0x000fe200078e0ac9 */
[C---:B------:R-:W-:Y:S02]  /*1ed00*/  ISETP.GT.U32.AND P5, PT, R249.reuse, R215, PT ;  /* 0x000000d7f900720c */ /* 0x040fe40003fa4070 */
[C---:B------:R-:W-:Y:S02]  /*1ed10*/  ISETP.GT.U32.AND P1, PT, R249.reuse, R210, PT ;  /* 0x000000d2f900720c */ /* 0x040fe40003f24070 */
[----:B------:R-:W-:Y:S02]  /*1ed20*/  @!P4 IADD3 R200, -R200, RZ, RZ ;  /* 0x000000ffc8c8c210 */ /* 0x000fe40007ffe1ff */
[C---:B------:R-:W-:Y:S01]  /*1ed30*/  ISETP.GT.U32.AND P4, PT, R249.reuse, R212, PT ;  /* 0x000000d4f900720c */ /* 0x040fe20003f84070 */
[----:B------:R-:W-:Y:S01]  /*1ed40*/  @!P6 IMAD.MOV R204, RZ, RZ, -R204 ;  /* 0x000000ffffcce224 */ /* 0x000fe200078e0acc */
[----:B------:R-:W-:-:S05]  /*1ed50*/  ISETP.GT.U32.AND P6, PT, R249, R214, PT ;  /* 0x000000d6f900720c */ /* 0x000fca0003fc4070 */
[----:B------:R-:W-:Y:S02]  /*1ed60*/  @!P5 IADD3 R215, R215, -R249, RZ ;  /* 0x800000f9d7d7d210 */ /* 0x000fe40007ffe0ff */
[----:B------:R-:W-:-:S04]  /*1ed70*/  @!P1 IMAD.IADD R210, R210, 0x1, -R249 ;  /* 0x00000001d2d29824 */ /* 0x000fc800078e0af9 */
        /* <DEDUP_REMOVED lines=11> */
[C---:B------:R-:W-:Y:S01]  /*1ee30*/  ISETP.GT.U32.AND P0, PT, R249.reuse, R211, PT ;  /* 0x000000d3f900720c */ /* 0x040fe20003f04070 */
[----:B------:R-:W-:Y:S01]  /*1ee40*/  @!P3 IMAD.MOV R202, RZ, RZ, -R202 ;  /* 0x000000ffffcab224 */ /* 0x000fe200078e0aca */
[----:B------:R-:W-:Y:S01]  /*1ee50*/  ISETP.GT.U32.AND P3, PT, R249, R213, PT ;  /* 0x000000d5f900720c */ /* 0x000fe20003f64070 */
[----:B------:R-:W-:Y:S01]  /*1ee60*/  @!P2 IMAD.MOV R203, RZ, RZ, -R203 ;  /* 0x000000ffffcba224 */ /* 0x000fe200078e0acb */
[----:B------:R-:W-:-:S09]  /*1ee70*/  ISETP.GE.AND P2, PT, R0, RZ, PT ;  /* 0x000000ff0000720c */ /* 0x000fd20003f46270 */
[--C-:B------:R-:W-:Y:S01]  /*1ee80*/  @!P0 IMAD.IADD R211, R211, 0x1, -R249.reuse ;  /* 0x00000001d3d38824 */ /* 0x100fe200078e0af9 */
[----:B------:R-:W-:Y:S01]  /*1ee90*/  ISETP.GT.U32.AND P0, PT, R249, R216, PT ;  /* 0x000000d8f900720c */ /* 0x000fe20003f04070 */
[----:B------:R-:W-:Y:S01]  /*1eea0*/  @!P3 IMAD.IADD R213, R213, 0x1, -R249 ;  /* 0x00000001d5d5b824 */ /* 0x000fe200078e0af9 */
[----:B------:R-:W-:Y:S01]  /*1eeb0*/  ISETP.GE.AND P3, PT, R2, RZ, PT ;  /* 0x000000ff0200720c */ /* 0x000fe20003f66270 */
[----:B------:R-:W-:Y:S02]  /*1eec0*/  @!P2 IMAD.MOV R205, RZ, RZ, -R205 ;  /* 0x000000ffffcda224 */ /* 0x000fe400078e0acd */
[----:B------:R-:W-:Y:S01]  /*1eed0*/  @!P1 IMAD.MOV R206, RZ, RZ, -R206 ;  /* 0x000000ffffce9224 */ /* 0x000fe200078e0ace */
[C---:B------:R-:W-:Y:S02]  /*1eee0*/  ISETP.GT.U32.AND P1, PT, R249.reuse, R212, PT ;  /* 0x000000d4f900720c */ /* 0x040fe40003f24070 */
[----:B------:R-:W-:-:S05]  /*1eef0*/  ISETP.GT.U32.AND P2, PT, R249, R213, PT ;  /* 0x000000d5f900720c */ /* 0x000fca0003f44070 */
[----:B------:R-:W-:Y:S01]  /*1ef00*/  @!P0 IMAD.IADD R216, R216, 0x1, -R249 ;  /* 0x00000001d8d88824 */ /* 0x000fe200078e0af9 */
[C---:B------:R-:W-:Y:S01]  /*1ef10*/  ISETP.GT.U32.AND P0, PT, R249.reuse, R211, PT ;  /* 0x000000d3f900720c */ /* 0x040fe20003f04070 */
[----:B------:R-:W-:Y:S01]  /*1ef20*/  @!P3 IMAD.MOV R208, RZ, RZ, -R208 ;  /* 0x000000ffffd0b224 */ /* 0x000fe200078e0ad0 */
[C---:B------:R-:W-:Y:S01]  /*1ef30*/  ISETP.GT.U32.AND P3, PT, R249.reuse, R214, PT ;  /* 0x000000d6f900720c */ /* 0x040fe20003f64070 */
[----:B------:R-:W-:Y:S01]  /*1ef40*/  @!P6 IMAD.MOV R209, RZ, RZ, -R209 ;  /* 0x000000ffffd1e224 */ /* 0x000fe200078e0ad1 */
[----:B------:R-:W-:Y:S01]  /*1ef50*/  ISETP.GT.U32.AND P6, PT, R249, R216, PT ;  /* 0x000000d8f900720c */ /* 0x000fe20003fc4070 */
[----:B------:R-:W-:Y:S01]  /*1ef60*/  @!P5 IMAD.MOV R210, RZ, RZ, -R210 ;  /* 0x000000ffffd2d224 */ /* 0x000fe200078e0ad2 */
[----:B------:R-:W-:Y:S01]  /*1ef70*/  @!P1 IADD3 R212, R212, -R249, RZ ;  /* 0x800000f9d4d49210 */ /* 0x000fe20007ffe0ff */
[----:B------:R-:W-:Y:S01]  /*1ef80*/  @!P2 IMAD.IADD R213, R213, 0x1, -R249 ;  /* 0x00000001d5d5a824 */ /* 0x000fe200078e0af9 */
[C---:B------:R-:W-:Y:S02]  /*1ef90*/  ISETP.GT.U32.AND P5, PT, R249.reuse, R217, PT ;  /* 0x000000d9f900720c */ /* 0x040fe40003fa4070 */
[----:B------:R-:W-:-:S02]  /*1efa0*/  ISETP.GT.U32.AND P1, PT, R249, R219, PT ;  /* 0x000000dbf900720c */ /* 0x000fc40003f24070 */
[----:B------:R-:W-:Y:S01]  /*1efb0*/  ISETP.GT.U32.AND P2, PT, R249, R220, PT ;  /* 0x000000dcf900720c */ /* 0x000fe20003f44070 */
[--C-:B------:R-:W-:Y:S01]  /*1efc0*/  @!P0 IMAD.IADD R211, R211, 0x1, -R249.reuse ;  /* 0x00000001d3d38824 */ /* 0x100fe200078e0af9 */
[C---:B------:R-:W-:Y:S01]  /*1efd0*/  ISETP.GT.U32.AND P0, PT, R249.reuse, R218, PT ;  /* 0x000000daf900720c */ /* 0x040fe20003f04070 */
[--C-:B------:R-:W-:Y:S01]  /*1efe0*/  @!P3 IMAD.IADD R214, R214, 0x1, -R249.reuse ;  /* 0x00000001d6d6b824 */ /* 0x100fe200078e0af9 */
[----:B------:R-:W-:Y:S01]  /*1eff0*/  ISETP.GT.U32.AND P3, PT, R249, R221, PT ;  /* 0x000000ddf900720c */ /* 0x000fe20003f64070 */
[----:B------:R-:W-:Y:S01]  /*1f000*/  @!P6 IMAD.IADD R216, R216, 0x1, -R249 ;  /* 0x00000001d8d8e824 */ /* 0x000fe200078e0af9 */
[----:B------:R-:W-:-:S03]  /*1f010*/  ISETP.GE.AND P6, PT, R8, RZ, PT ;  /* 0x000000ff0800720c */ /* 0x000fc60003fc6270 */
[--C-:B------:R-:W-:Y:S01]  /*1f020*/  @!P5 IMAD.IADD R217, R217, 0x1, -R249.reuse ;  /* 0x00000001d9d9d824 */ /* 0x100fe200078e0af9 */
[----:B------:R-:W-:Y:S01]  /*1f030*/  ISETP.GE.AND P5, PT, R7, RZ, PT ;  /* 0x000000ff0700720c */ /* 0x000fe20003fa6270 */
[--C-:B------:R-:W-:Y:S01]  /*1f040*/  @!P1 IMAD.IADD R219, R219, 0x1, -R249.reuse ;  /* 0x00000001dbdb9824 */ /* 0x100fe200078e0af9 */
[----:B------:R-:W4:Y:S01]  /*1f050*/  LDL R7, [R1+0x4f28] ;  /* 0x004f280001077983 */ /* 0x000f220000100800 */
[--C-:B------:R-:W-:Y:S02]  /*1f060*/  @!P2 IMAD.IADD R220, R220, 0x1, -R249.reuse ;  /* 0x00000001dcdca824 */ /* 0x100fe400078e0af9 */
[--C-:B------:R-:W-:Y:S01]  /*1f070*/  @!P0 IMAD.IADD R218, R218, 0x1, -R249.reuse ;  /* 0x00000001dada8824 */ /* 0x100fe200078e0af9 */
[----:B--2---:R-:W-:Y:S01]  /*1f080*/  ISETP.GE.AND P0, PT, R6, RZ, PT ;  /* 0x000000ff0600720c */ /* 0x004fe20003f06270 */
[----:B------:R-:W-:Y:S01]  /*1f090*/  @!P3 IMAD.IADD R221, R221, 0x1, -R249 ;  /* 0x00000001ddddb824 */ /* 0x000fe200078e0af9 */
[----:B------:R-:W2:Y:S01]  /*1f0a0*/  LDL R6, [R1+0x4f24] ;  /* 0x004f240001067983 */ /* 0x000ea20000100800 */
[----:B------:R-:W-:-:S02]  /*1f0b0*/  IADD3 R8, R227, 0x1fe, RZ ;  /* 0x000001fee3087810 */ /* 0x000fc40007ffe0ff */
[----:B---3--:R-:W-:Y:S02]  /*1f0c0*/  ISETP.GE.AND P1, PT, R5, RZ, PT ;  /* 0x000000ff0500720c */ /* 0x008fe40003f26270 */
[----:B------:R-:W3:Y:S01]  /*1f0d0*/  LDL R5, [R1+0x4f1c] ;  /* 0x004f1c0001057983 */ /* 0x000ee20000100800 */
[----:B----4-:R-:W-:-:S03]  /*1f0e0*/  ISETP.GE.AND P2, PT, R4, RZ, PT ;  /* 0x000000ff0400720c */ /* 0x010fc60003f46270 */
[----:B------:R-:W4:Y:S01]  /*1f0f0*/  LDL R4, [R1+0x4ee8] ;  /* 0x004ee80001047983 */ /* 0x000f220000100800 */
[----:B------:R-:W-:-:S03]  /*1f100*/  ISETP.GE.AND P3, PT, R3, RZ, PT ;  /* 0x000000ff0300720c */ /* 0x000fc60003f66270 */
[----:B------:R-:W2:Y:S04]  /*1f110*/  LDL R3, [R1+0x4efc] ;  /* 0x004efc0001037983 */ /* 0x000ea80000100800 */
[----:B------:R-:W2:Y:S01]  /*1f120*/  LDL.LU R227, [R1+0x54a8] ;  /* 0x0054a80001e37983 */ /* 0x000ea20000300800 */
[----:B------:R-:W-:Y:S01]  /*1f130*/  @!P1 IMAD.MOV R214, RZ, RZ, -R214 ;  /* 0x000000ffffd69224 */ /* 0x000fe200078e0ad6 */
[C---:B------:R-:W-:Y:S01]  /*1f140*/  ISETP.GT.U32.AND P1, PT, R249.reuse, R220, PT ;  /* 0x000000dcf900720c */ /* 0x040fe20003f24070 */
[----:B------:R-:W-:Y:S01]  /*1f150*/  @!P4 IMAD.MOV R207, RZ, RZ, -R207 ;  /* 0x000000ffffcfc224 */ /* 0x000fe200078e0acf */
[----:B------:R-:W-:-:S11]  /*1f160*/  ISETP.GT.U32.AND P4, PT, R249, R215, PT ;  /* 0x000000d7f900720c */ /* 0x000fd60003f84070 */
[----:B------:R-:W-:Y:S02]  /*1f170*/  @!P1 IADD3 R220, R220, -R249, RZ ;  /* 0x800000f9dcdc9210 */ /* 0x000fe40007ffe0ff */
[----:B------:R-:W-:Y:S01]  /*1f180*/  @!P4 IMAD.IADD R215, R215, 0x1, -R249 ;  /* 0x00000001d7d7c824 */ /* 0x000fe200078e0af9 */
[C---:B------:R-:W-:Y:S01]  /*1f190*/  ISETP.GT.U32.AND P4, PT, R249.reuse, R222, PT ;  /* 0x000000def900720c */ /* 0x040fe20003f84070 */
[----:B------:R-:W-:Y:S01]  /*1f1a0*/  STL [R1+0x4c34], R8 ;  /* 0x004c340801007387 */ /* 0x000fe20000100800 */
[----:B------:R-:W-:Y:S01]  /*1f1b0*/  @!P3 IMAD.MOV R216, RZ, RZ, -R216 ;  /* 0x000000ffffd8b224 */ /* 0x000fe200078e0ad8 */
[----:B------:R-:W-:Y:S01]  /*1f1c0*/  ISETP.GT.U32.AND P3, PT, R249, R223, PT ;  /* 0x000000dff900720c */ /* 0x000fe20003f64070 */
[----:B------:R-:W-:Y:S01]  /*1f1d0*/  @!P2 IMAD.MOV R215, RZ, RZ, -R215 ;  /* 0x000000ffffd7a224 */ /* 0x000fe200078e0ad7 */
[----:B------:R-:W3:Y:S01]  /*1f1e0*/  LDL R11, [R1+0x4eb8] ;  /* 0x004eb800010b7983 */ /* 0x000ee20000100800 */
[----:B------:R-:W-:Y:S02]  /*1f1f0*/  @!P6 IMAD.MOV R211, RZ, RZ, -R211 ;  /* 0x000000ffffd3e224 */ /* 0x000fe400078e0ad3 */
[----:B------:R-:W-:Y:S01]  /*1f200*/  @!P0 IMAD.MOV R213, RZ, RZ, -R213 ;  /* 0x000000ffffd58224 */ /* 0x000fe200078e0ad5 */
[----:B------:R-:W-:Y:S01]  /*1f210*/  IABS R0, R9 ;  /* 0x0000000900007213 */ /* 0x000fe20000000000 */
[----:B------:R-:W-:Y:S01]  /*1f220*/  @!P5 IMAD.MOV R212, RZ, RZ, -R212 ;  /* 0x000000ffffd4d224 */ /* 0x000fe200078e0ad4 */
[----:B------:R-:W3:Y:S02]  /*1f230*/  LDL R16, [R1+0x4de0] ;  /* 0x004de00001107983 */ /* 0x000ee40000100800 */
[----:B------:R-:W-:-:S02]  /*1f240*/  @!P4 IADD3 R222, R222, -R249, RZ ;  /* 0x800000f9dedec210 */ /* 0x000fc40007ffe0ff */
[----:B------:R-:W3:Y:S01]  /*1f250*/  LDL R17, [R1+0x4dec] ;  /* 0x004dec0001117983 */ /* 0x000ee20000100800 */
[----:B------:R-:W-:Y:S01]  /*1f260*/  @!P3 IMAD.IADD R223, R223, 0x1, -R249 ;  /* 0x00000001dfdfb824 */ /* 0x000fe200078e0af9 */
[----:B------:R-:W-:Y:S01]  /*1f270*/  ISETP.GT.U32.AND P2, PT, R249, R222, PT ;  /* 0x000000def900720c */ /* 0x000fe20003f44070 */
[----:B------:R-:W-:Y:S01]  /*1f280*/  IMAD.MOV.U32 R29, RZ, RZ, c[0x0][0x180] ;  /* 0x00006000ff1d7624 */ /* 0x000fe200078e00ff */
[----:B------:R-:W3:Y:S04]  /*1f290*/  LDL R13, [R1+0x4dcc] ;  /* 0x004dcc00010d7983 */ /* 0x000ee80000100800 */
[----:B------:R-:W3:Y:S01]  /*1f2a0*/  LDL R14, [R1+0x4dd4] ;  /* 0x004dd400010e7983 */ /* 0x000ee20000100800 */
[----:B------:R-:W-:-:S03]  /*1f2b0*/  ISETP.GE.AND P3, PT, R7, RZ, PT ;  /* 0x000000ff0700720c */ /* 0x000fc60003f66270 */
[----:B------:R-:W3:Y:S03]  /*1f2c0*/  LDL R7, [R1+0x4f08] ;  /* 0x004f080001077983 */ /* 0x000ee60000100800 */
[----:B------:R-:W-:Y:S01]  /*1f2d0*/  @!P2 IMAD.IADD R222, R222, 0x1, -R249 ;  /* 0x00000001dedea824 */ /* 0x000fe200078e0af9 */
[----:B------:R-:W-:Y:S02]  /*1f2e0*/  ISETP.GE.AND P2, PT, R10, RZ, PT ;  /* 0x000000ff0a00720c */ /* 0x000fe40003f46270 */
[----:B------:R-:W3:Y:S01]  /*1f2f0*/  LDL R10, [R1+0x4ef4] ;  /* 0x004ef400010a7983 */ /* 0x000ee20000100800 */
[----:B--2---:R-:W-:-:S13]  /*1f300*/  ISETP.GT.U32.AND P1, PT, R249, R227, PT ;  /* 0x000000e3f900720c */ /* 0x004fda0003f24070 */
[----:B------:R-:W-:Y:S01]  /*1f310*/  @!P1 IMAD.IADD R227, R227, 0x1, -R249 ;  /* 0x00000001e3e39824 */ /* 0x000fe200078e0af9 */
[----:B------:R-:W-:Y:S02]  /*1f320*/  ISETP.GE.AND P1, PT, R3, RZ, PT ;  /* 0x000000ff0300720c */ /* 0x000fe40003f26270 */
[----:B------:R-:W2:Y:S01]  /*1f330*/  LDL R3, [R1+0x4ec8] ;  /* 0x004ec80001037983 */ /* 0x000ea20000100800 */
[C---:B------:R-:W-:Y:S02]  /*1f340*/  ISETP.GT.U32.AND P6, PT, R249.reuse, R221, PT ;  /* 0x000000ddf900720c */ /* 0x040fe40003fc4070 */
[----:B------:R-:W-:-:S11]  /*1f350*/  ISETP.GT.U32.AND P0, PT, R249, R219, PT ;  /* 0x000000dbf900720c */ /* 0x000fd60003f04070 */
[--C-:B------:R-:W-:Y:S01]  /*1f360*/  @!P6 IMAD.IADD R221, R221, 0x1, -R249.reuse ;  /* 0x00000001dddde824 */ /* 0x100fe200078e0af9 */
[C---:B------:R-:W-:Y:S02]  /*1f370*/  ISETP.GT.U32.AND P6, PT, R249.reuse, R228, PT ;  /* 0x000000e4f900720c */ /* 0x040fe40003fc4070 */
[----:B------:R-:W-:Y:S01]  /*1f380*/  ISETP.GT.U32.AND P5, PT, R249, R218, PT ;  /* 0x000000daf900720c */ /* 0x000fe20003fa4070 */
[----:B------:R-:W-:Y:S01]  /*1f390*/  @!P0 IMAD.IADD R219, R219, 0x1, -R249 ;  /* 0x00000001dbdb8824 */ /* 0x000fe200078e0af9 */
        /* <DEDUP_REMOVED lines=8> */
[--C-:B------:R-:W-:Y:S01]  /*1f420*/  @!P0 IMAD.IADD R226, R226, 0x1, -R249.reuse ;  /* 0x00000001e2e28824 */ /* 0x100fe200078e0af9 */
[----:B----4-:R-:W-:Y:S02]  /*1f430*/  ISETP.GE.AND P0, PT, R4, RZ, PT ;  /* 0x000000ff0400720c */ /* 0x010fe40003f06270 */
[----:B------:R-:W4:Y:S05]  /*1f440*/  LDL R4, [R1+0x4edc] ;  /* 0x004edc0001047983 */ /* 0x000f2a0000100800 */
[--C-:B------:R-:W-:Y:S01]  /*1f450*/  @!P6 IMAD.IADD R227, R227, 0x1, -R249.reuse ;  /* 0x00000001e3e3e824 */ /* 0x100fe200078e0af9 */
[----:B------:R-:W-:Y:S01]  /*1f460*/  ISETP.GT.U32.AND P6, PT, R249, R233, PT ;  /* 0x000000e9f900720c */ /* 0x000fe20003fc4070 */
[----:B------:R-:W-:Y:S01]  /*1f470*/  @!P5 IMAD.IADD R225, R225, 0x1, -R249 ;  /* 0x00000001e1e1d824 */ /* 0x000fe200078e0af9 */
[----:B---3--:R-:W-:-:S02]  /*1f480*/  ISETP.GE.AND P5, PT, R5, RZ, PT ;  /* 0x000000ff0500720c */ /* 0x008fc40003fa6270 */
[----:B------:R-:W3:Y:S01]  /*1f490*/  LDL R5, [R1+0x4ed4] ;  /* 0x004ed40001057983 */ /* 0x000ee20000100800 */
[----:B------:R-:W-:Y:S01]  /*1f4a0*/  @!P4 IMAD.IADD R224, R224, 0x1, -R249 ;  /* 0x00000001e0e0c824 */ /* 0x000fe200078e0af9 */
[----:B------:R-:W-:Y:S01]  /*1f4b0*/  ISETP.GE.AND P4, PT, R6, RZ, PT ;  /* 0x000000ff0600720c */ /* 0x000fe20003f86270 */
[----:B------:R-:W-:Y:S01]  /*1f4c0*/  @!P0 IMAD.MOV R221, RZ, RZ, -R221 ;  /* 0x000000ffffdd8224 */ /* 0x000fe200078e0add */
[----:B------:R-:W3:Y:S01]  /*1f4d0*/  LDL R6, [R1+0x4ef8] ;  /* 0x004ef80001067983 */ /* 0x000ee20000100800 */
[----:B------:R-:W-:-:S04]  /*1f4e0*/  ISETP.GT.U32.AND P0, PT, R249, R228, PT ;  /* 0x000000e4f900720c */ /* 0x000fc80003f04070 */
[----:B------:R-:W-:Y:S02]  /*1f4f0*/  @!P6 IMAD.IADD R233, R233, 0x1, -R249 ;  /* 0x00000001e9e9e824 */ /* 0x000fe400078e0af9 */
[----:B------:R-:W-:Y:S01]  /*1f500*/  @!P2 IMAD.MOV R217, RZ, RZ, -R217 ;  /* 0x000000ffffd9a224 */ /* 0x000fe200078e0ad9 */
[----:B------:R-:W-:-:S06]  /*1f510*/  ISETP.GT.U32.AND P2, PT, R249, R223, PT ;  /* 0x000000dff900720c */ /* 0x000fcc0003f44070 */
[----:B------:R-:W-:Y:S02]  /*1f520*/  @!P0 IADD3 R228, R228, -R249, RZ ;  /* 0x800000f9e4e48210 */ /* 0x000fe40007ffe0ff */
[----:B------:R-:W-:Y:S02]  /*1f530*/  ISETP.GE.AND P0, PT, R7, RZ, PT ;  /* 0x000000ff0700720c */ /* 0x000fe40003f06270 */
[----:B------:R-:W4:Y:S03]  /*1f540*/  LDL R7, [R1+0x4e98] ;  /* 0x004e980001077983 */ /* 0x000f260000100800 */
[----:B------:R-:W-:Y:S01]  /*1f550*/  @!P2 IMAD.IADD R223, R223, 0x1, -R249 ;  /* 0x00000001dfdfa824 */ /* 0x000fe200078e0af9 */
[----:B------:R-:W-:Y:S02]  /*1f560*/  ISETP.GE.AND P2, PT, R10, RZ, PT ;  /* 0x000000ff0a00720c */ /* 0x000fe40003f46270 */
[----:B------:R-:W4:Y:S01]  /*1f570*/  LDL R10, [R1+0x4eac] ;  /* 0x004eac00010a7983 */ /* 0x000f220000100800 */
[----:B--2---:R-:W-:-:S03]  /*1f580*/  ISETP.GE.AND P6, PT, R3, RZ, PT ;  /* 0x000000ff0300720c */ /* 0x004fc60003fc6270 */
[----:B------:R-:W2:Y:S01]  /*1f590*/  LDL R3, [R1+0x4e6c] ;  /* 0x004e6c0001037983 */ /* 0x000ea20000100800 */
[----:B------:R-:W-:Y:S01]  /*1f5a0*/  @!P4 IMAD.MOV R219, RZ, RZ, -R219 ;  /* 0x000000ffffdbc224 */ /* 0x000fe200078e0adb */
[----:B------:R-:W-:-:S13]  /*1f5b0*/  ISETP.GT.U32.AND P4, PT, R249, R225, PT ;  /* 0x000000e1f900720c */ /* 0x000fda0003f84070 */
[----:B------:R-:W-:Y:S01]  /*1f5c0*/  @!P4 IMAD.IADD R225, R225, 0x1, -R249 ;  /* 0x00000001e1e1c824 */ /* 0x000fe200078e0af9 */
[C---:B------:R-:W-:Y:S01]  /*1f5d0*/  ISETP.GT.U32.AND P4, PT, R249.reuse, R231, PT ;  /* 0x000000e7f900720c */ /* 0x040fe20003f84070 */
[----:B------:R-:W-:Y:S01]  /*1f5e0*/  @!P2 IMAD.MOV R223, RZ, RZ, -R223 ;  /* 0x000000ffffdfa224 */ /* 0x000fe200078e0adf */
[----:B------:R-:W-:Y:S01]  /*1f5f0*/  @!P3 IADD3 R218, -R218, RZ, RZ ;  /* 0x000000ffdadab210 */ /* 0x000fe20007ffe1ff */
[----:B------:R-:W-:Y:S01]  /*1f600*/  @!P5 IMAD.MOV R220, RZ, RZ, -R220 ;  /* 0x000000ffffdcd224 */ /* 0x000fe200078e0adc */
[C---:B------:R-:W-:Y:S02]  /*1f610*/  ISETP.GT.U32.AND P3, PT, R249.reuse, R224, PT ;  /* 0x000000e0f900720c */ /* 0x040fe40003f64070 */
[----:B------:R-:W-:-:S07]  /*1f620*/  ISETP.GT.U32.AND P5, PT, R249, R226, PT ;  /* 0x000000e2f900720c */ /* 0x000fce0003fa4070 */
[----:B------:R-:W-:-:S05]  /*1f630*/  @!P4 IMAD.IADD R231, R231, 0x1, -R249 ;  /* 0x00000001e7e7c824 */ /* 0x000fca00078e0af9 */
[C---:B------:R-:W-:Y:S01]  /*1f640*/  ISETP.GT.U32.AND P2, PT, R249.reuse, R231, PT ;  /* 0x000000e7f900720c */ /* 0x040fe20003f44070 */
[----:B------:R-:W-:Y:S01]  /*1f650*/  @!P1 IMAD.MOV R222, RZ, RZ, -R222 ;  /* 0x000000ffffde9224 */ /* 0x000fe200078e0ade */
[C---:B------:R-:W-:Y:S01]  /*1f660*/  ISETP.GT.U32.AND P1, PT, R249.reuse, R229, PT ;  /* 0x000000e5f900720c */ /* 0x040fe20003f24070 */
[--C-:B------:R-:W-:Y:S01]  /*1f670*/  @!P3 IMAD.IADD R224, R224, 0x1, -R249.reuse ;  /* 0x00000001e0e0b824 */ /* 0x100fe200078e0af9 */
[C---:B------:R-:W-:Y:S01]  /*1f680*/  ISETP.GT.U32.AND P3, PT, R249.reuse, R230, PT ;  /* 0x000000e6f900720c */ /* 0x040fe20003f64070 */
[----:B------:R-:W-:Y:S01]  /*1f690*/  @!P5 IMAD.IADD R226, R226, 0x1, -R249 ;  /* 0x00000001e2e2d824 */ /* 0x000fe200078e0af9 */
[----:B------:R-:W-:-:S07]  /*1f6a0*/  ISETP.GT.U32.AND P5, PT, R249, R232, PT ;  /* 0x000000e8f900720c */ /* 0x000fce0003fa4070 */
[--C-:B------:R-:W-:Y:S01]  /*1f6b0*/  @!P2 IMAD.IADD R231, R231, 0x1, -R249.reuse ;  /* 0x00000001e7e7a824 */ /* 0x100fe200078e0af9 */
[----:B------:R-:W-:Y:S01]  /*1f6c0*/  ISETP.GT.U32.AND P2, PT, R249, R238, PT ;  /* 0x000000eef900720c */ /* 0x000fe20003f44070 */
[--C-:B------:R-:W-:Y:S01]  /*1f6d0*/  @!P1 IMAD.IADD R229, R229, 0x1, -R249.reuse ;  /* 0x00000001e5e59824 */ /* 0x100fe200078e0af9 */
[----:B---3--:R-:W-:Y:S02]  /*1f6e0*/  ISETP.GE.AND P4, PT, R5, RZ, PT ;  /* 0x000000ff0500720c */ /* 0x008fe40003f86270 */
[C---:B------:R-:W-:Y:S01]  /*1f6f0*/  ISETP.GT.U32.AND P1, PT, R249.reuse, R234, PT ;  /* 0x000000eaf900720c */ /* 0x040fe20003f24070 */
[----:B------:R-:W3:Y:S01]  /*1f700*/  LDL R5, [R1+0x4e74] ;  /* 0x004e740001057983 */ /* 0x000ee20000100800 */
[--C-:B------:R-:W-:Y:S01]  /*1f710*/  @!P3 IMAD.IADD R230, R230, 0x1, -R249.reuse ;  /* 0x00000001e6e6b824 */ /* 0x100fe200078e0af9 */
[----:B------:R-:W-:Y:S01]  /*1f720*/  ISETP.GE.AND P3, PT, R6, RZ, PT ;  /* 0x000000ff0600720c */ /* 0x000fe20003f66270 */
[--C-:B------:R-:W-:Y:S01]  /*1f730*/  @!P5 IMAD.IADD R232, R232, 0x1, -R249.reuse ;  /* 0x00000001e8e8d824 */ /* 0x100fe200078e0af9 */
[----:B----4-:R-:W-:Y:S01]  /*1f740*/  ISETP.GE.AND P5, PT, R4, RZ, PT ;  /* 0x000000ff0400720c */ /* 0x010fe20003fa6270 */
[----:B------:R-:W-:Y:S01]  /*1f750*/  @!P6 IMAD.MOV R228, RZ, RZ, -R228 ;  /* 0x000000ffffe4e224 */ /* 0x000fe200078e0ae4 */
[----:B------:R-:W4:Y:S02]  /*1f760*/  LDL R6, [R1+0x4e7c] ;  /* 0x004e7c0001067983 */ /* 0x000f240000100800 */
[----:B------:R-:W-:Y:S01]  /*1f770*/  @!P2 IMAD.IADD R238, R238, 0x1, -R249 ;  /* 0x00000001eeeea824 */ /* 0x000fe200078e0af9 */
[----:B------:R-:W-:-:S03]  /*1f780*/  ISETP.GT.U32.AND P6, PT, R249, R235, PT ;  /* 0x000000ebf900720c */ /* 0x000fc60003fc4070 */
[----:B------:R-:W-:-:S05]  /*1f790*/  @!P1 IMAD.IADD R234, R234, 0x1, -R249 ;  /* 0x00000001eaea9824 */ /* 0x000fca00078e0af9 */
[----:B------:R-:W-:Y:S01]  /*1f7a0*/  @!P5 IMAD.MOV R227, RZ, RZ, -R227 ;  /* 0x000000ffffe3d224 */ /* 0x000fe200078e0ae3 */
[----:B------:R-:W-:-:S04]  /*1f7b0*/  ISETP.GT.U32.AND P5, PT, R249, R234, PT ;  /* 0x000000eaf900720c */ /* 0x000fc80003fa4070 */
[----:B------:R-:W-:Y:S02]  /*1f7c0*/  @!P6 IADD3 R235, R235, -R249, RZ ;  /* 0x800000f9ebebe210 */ /* 0x000fe40007ffe0ff */
[----:B------:R-:W-:Y:S02]  /*1f7d0*/  ISETP.GE.AND P6, PT, R7, RZ, PT ;  /* 0x000000ff0700720c */ /* 0x000fe40003fc6270 */
[----:B------:R-:W4:Y:S05]  /*1f7e0*/  LDL R7, [R1+0x4e60] ;  /* 0x004e600001077983 */ /* 0x000f2a0000100800 */
[----:B------:R-:W-:Y:S01]  /*1f7f0*/  @!P5 IMAD.IADD R234, R234, 0x1, -R249 ;  /* 0x00000001eaead824 */ /* 0x000fe200078e0af9 */
[----:B------:R-:W-:-:S02]  /*1f800*/  ISETP.GE.AND P5, PT, R10, RZ, PT ;  /* 0x000000ff0a00720c */ /* 0x000fc40003fa6270 */
[----:B------:R-:W4:Y:S01]  /*1f810*/  LDL R10, [R1+0x4e68] ;  /* 0x004e6800010a7983 */ /* 0x000f220000100800 */
[----:B--2---:R-:W-:-:S03]  /*1f820*/  ISETP.GE.AND P2, PT, R3, RZ, PT ;  /* 0x000000ff0300720c */ /* 0x004fc60003f46270 */
[----:B------:R-:W2:Y:S01]  /*1f830*/  LDL R3, [R1+0x4e28] ;  /* 0x004e280001037983 */ /* 0x000ea20000100800 */
[----:B------:R-:W-:Y:S02]  /*1f840*/  @!P3 IADD3 R225, -R225, RZ, RZ ;  /* 0x000000ffe1e1b210 */ /* 0x000fe40007ffe1ff */
[C---:B------:R-:W-:Y:S01]  /*1f850*/  ISETP.GT.U32.AND P3, PT, R249.reuse, R232, PT ;  /* 0x000000e8f900720c */ /* 0x040fe20003f64070 */
[----:B------:R-:W-:Y:S01]  /*1f860*/  @!P0 IMAD.MOV R224, RZ, RZ, -R224 ;  /* 0x000000ffffe08224 */ /* 0x000fe200078e0ae0 */
[----:B------:R-:W-:-:S11]  /*1f870*/  ISETP.GT.U32.AND P0, PT, R249, R230, PT ;  /* 0x000000e6f900720c */ /* 0x000fd60003f04070 */
[--C-:B------:R-:W-:Y:S01]  /*1f880*/  @!P3 IMAD.IADD R232, R232, 0x1, -R249.reuse ;  /* 0x00000001e8e8b824 */ /* 0x100fe200078e0af9 */
[C---:B------:R-:W-:Y:S02]  /*1f890*/  ISETP.GT.U32.AND P3, PT, R249.reuse, R239, PT ;  /* 0x000000eff900720c */ /* 0x040fe40003f64070 */
[----:B------:R-:W-:Y:S01]  /*1f8a0*/  ISETP.GT.U32.AND P1, PT, R249, R229, PT ;  /* 0x000000e5f900720c */ /* 0x000fe20003f24070 */
[----:B------:R-:W-:-:S10]  /*1f8b0*/  @!P0 IMAD.IADD R230, R230, 0x1, -R249 ;  /* 0x00000001e6e68824 */ /* 0x000fd400078e0af9 */
[--C-:B------:R-:W-:Y:S01]  /*1f8c0*/  @!P3 IMAD.IADD R239, R239, 0x1, -R249.reuse ;  /* 0x00000001efefb824 */ /* 0x100fe200078e0af9 */
[C---:B------:R-:W-:Y:S02]  /*1f8d0*/  ISETP.GT.U32.AND P3, PT, R249.reuse, R235, PT ;  /* 0x000000ebf900720c */ /* 0x040fe40003f64070 */
[----:B------:R-:W-:Y:S01]  /*1f8e0*/  ISETP.GT.U32.AND P0, PT, R249, R237, PT ;  /* 0x000000edf900720c */ /* 0x000fe20003f04070 */
[----:B------:R-:W-:Y:S01]  /*1f8f0*/  @!P1 IMAD.IADD R229, R229, 0x1, -R249 ;  /* 0x00000001e5e59824 */ /* 0x000fe200078e0af9 */
[----:B------:R-:W-:-:S09]  /*1f900*/  ISETP.GT.U32.AND P1, PT, R249, R236, PT ;  /* 0x000000ecf900720c */ /* 0x000fd20003f24070 */
[--C-:B------:R-:W-:Y:S01]  /*1f910*/  @!P3 IMAD.IADD R235, R235, 0x1, -R249.reuse ;  /* 0x00000001ebebb824 */ /* 0x100fe200078e0af9 */
[----:B------:R-:W-:Y:S01]  /*1f920*/  ISETP.GT.U32.AND P3, PT, R249, R242, PT ;  /* 0x000000f2f900720c */ /* 0x000fe20003f64070 */
[--C-:B------:R-:W-:Y:S01]  /*1f930*/  @!P0 IMAD.IADD R237, R237, 0x1, -R249.reuse ;  /* 0x00000001eded8824 */ /* 0x100fe200078e0af9 */
[----:B---3--:R-:W-:Y:S02]  /*1f940*/  ISETP.GE.AND P0, PT, R5, RZ, PT ;  /* 0x000000ff0500720c */ /* 0x008fe40003f06270 */
[----:B------:R-:W3:Y:S01]  /*1f950*/  LDL R5, [R1+0x4e38] ;  /* 0x004e380001057983 */ /* 0x000ee20000100800 */
[----:B------:R-:W-:Y:S02]  /*1f960*/  @!P1 IMAD.IADD R236, R236, 0x1, -R249 ;  /* 0x00000001ecec9824 */ /* 0x000fe400078e0af9 */
[----:B------:R-:W-:-:S06]  /*1f970*/  @!P6 IMAD.MOV R231, RZ, RZ, -R231 ;  /* 0x000000ffffe7e224 */ /* 0x000fcc00078e0ae7 */
[--C-:B------:R-:W-:Y:S01]  /*1f980*/  @!P3 IMAD.IADD R242, R242, 0x1, -R249.reuse ;  /* 0x00000001f2f2b824 */ /* 0x100fe200078e0af9 */
[----:B----4-:R-:W-:Y:S02]  /*1f990*/  ISETP.GE.AND P1, PT, R6, RZ, PT ;  /* 0x000000ff0600720c */ /* 0x010fe40003f26270 */
[C---:B------:R-:W-:Y:S01]  /*1f9a0*/  ISETP.GT.U32.AND P6, PT, R249.reuse, R239, PT ;  /* 0x000000eff900720c */ /* 0x040fe20003fc4070 */
[----:B------:R-:W4:Y:S10]  /*1f9b0*/  LDL R6, [R1+0x4e48] ;  /* 0x004e480001067983 */ /* 0x000f340000100800 */
[----:B------:R-:W-:Y:S01]  /*1f9c0*/  @!P1 IMAD.MOV R232, RZ, RZ, -R232 ;  /* 0x000000ffffe89224 */ /* 0x000fe200078e0ae8 */
[----:B------:R-:W-:Y:S01]  /*1f9d0*/  ISETP.GT.U32.AND P1, PT, R249, R238, PT ;  /* 0x000000eef900720c */ /* 0x000fe20003f24070 */
[----:B------:R-:W-:Y:S01]  /*1f9e0*/  @!P6 IMAD.IADD R239, R239, 0x1, -R249 ;  /* 0x00000001efefe824 */ /* 0x000fe200078e0af9 */
[----:B------:R-:W-:-:S02]  /*1f9f0*/  ISETP.GE.AND P6, PT, R7, RZ, PT ;  /* 0x000000ff0700720c */ /* 0x000fc40003fc6270 */
[----:B------:R-:W4:Y:S09]  /*1fa00*/  LDL R7, [R1+0x4e20] ;  /* 0x004e200001077983 */ /* 0x000f320000100800 */
[----:B------:R-:W-:Y:S01]  /*1fa10*/  @!P1 IMAD.IADD R238, R238, 0x1, -R249 ;  /* 0x00000001eeee9824 */ /* 0x000fe200078e0af9 */
[----:B------:R-:W-:-:S02]  /*1fa20*/  ISETP.GE.AND P1, PT, R10, RZ, PT ;  /* 0x000000ff0a00720c */ /* 0x000fc40003f26270 */
[----:B------:R-:W4:Y:S01]  /*1fa30*/  LDL R10, [R1+0x4e14] ;  /* 0x004e1400010a7983 */ /* 0x000f220000100800 */
[----:B--2---:R-:W-:-:S03]  /*1fa40*/  ISETP.GE.AND P3, PT, R3, RZ, PT ;  /* 0x000000ff0300720c */ /* 0x004fc60003f66270 */
[----:B------:R-:W2:Y:S01]  /*1fa50*/  LDL R3, [R1+0x4e00] ;  /* 0x004e000001037983 */ /* 0x000ea20000100800 */
[----:B------:R-:W-:Y:S01]  /*1fa60*/  @!P4 IMAD.MOV R226, RZ, RZ, -R226 ;  /* 0x000000ffffe2c224 */ /* 0x000fe200078e0ae2 */
[----:B------:R-:W-:-:S13]  /*1fa70*/  ISETP.GT.U32.AND P4, PT, R249, R233, PT ;  /* 0x000000e9f900720c */ /* 0x000fda0003f84070 */
[----:B------:R-:W-:Y:S01]  /*1fa80*/  @!P4 IMAD.IADD R233, R233, 0x1, -R249 ;  /* 0x00000001e9e9c824 */ /* 0x000fe200078e0af9 */
[----:B------:R-:W-:Y:S02]  /*1fa90*/  ISETP.GE.AND P4, PT, R11, RZ, PT ;  /* 0x000000ff0b00720c */ /* 0x000fe40003f86270 */
[----:B------:R-:W2:Y:S01]  /*1faa0*/  LDL R11, [R1+0x4e08] ;  /* 0x004e0800010b7983 */ /* 0x000ea20000100800 */
[----:B------:R-:W-:Y:S02]  /*1fab0*/  @!P2 IADD3 R234, -R234, RZ, RZ ;  /* 0x000000ffeaeaa210 */ /* 0x000fe40007ffe1ff */
[----:B------:R-:W-:Y:S01]  /*1fac0*/  ISETP.GT.U32.AND P2, PT, R249, R241, PT ;  /* 0x000000f1f900720c */ /* 0x000fe20003f44070 */
[----:B------:R-:W-:-:S07]  /*1fad0*/  @!P3 IMAD.MOV R239, RZ, RZ, -R239 ;  /* 0x000000ffffefb224 */ /* 0x000fce00078e0aef */
[----:B------:R-:W-:Y:S01]  /*1fae0*/  @!P4 IMAD.MOV R229, RZ, RZ, -R229 ;  /* 0x000000ffffe5c224 */ /* 0x000fe200078e0ae5 */
[C---:B------:R-:W-:Y:S02]  /*1faf0*/  ISETP.GT.U32.AND P4, PT, R249.reuse, R236, PT ;  /* 0x000000ecf900720c */ /* 0x040fe40003f84070 */
[C---:B------:R-:W-:Y:S01]  /*1fb00*/  ISETP.GT.U32.AND P3, PT, R249.reuse, R245, PT ;  /* 0x000000f5f900720c */ /* 0x040fe20003f64070 */
[----:B------:R-:W-:Y:S01]  /*1fb10*/  @!P0 IMAD.MOV R233, RZ, RZ, -R233 ;  /* 0x000000ffffe98224 */ /* 0x000fe200078e0ae9 */
[----:B------:R-:W-:Y:S01]  /*1fb20*/  ISETP.GT.U32.AND P0, PT, R249, R240, PT ;  /* 0x000000f0f900720c */ /* 0x000fe20003f04070 */
[----:B------:R-:W-:Y:S02]  /*1fb30*/  @!P2 IMAD.IADD R241, R241, 0x1, -R249 ;  /* 0x00000001f1f1a824 */ /* 0x000fe400078e0af9 */
[----:B------:R-:W-:-:S06]  /*1fb40*/  IMAD.HI.U32 R2, R250, R0, RZ ;  /* 0x00000000fa027227 */ /* 0x000fcc00078e00ff */
[--C-:B------:R-:W-:Y:S02]  /*1fb50*/  @!P4 IMAD.IADD R236, R236, 0x1, -R249.reuse ;  /* 0x00000001ececc824 */ /* 0x100fe400078e0af9 */
[----:B------:R-:W-:Y:S01]  /*1fb60*/  @!P3 IMAD.IADD R245, R245, 0x1, -R249 ;  /* 0x00000001f5f5b824 */ /* 0x000fe200078e0af9 */
[----:B---3--:R-:W-:Y:S01]  /*1fb70*/  ISETP.GE.AND P2, PT, R5, RZ, PT ;  /* 0x000000ff0500720c */ /* 0x008fe20003f46270 */
[----:B------:R-:W-:Y:S02]  /*1fb80*/  IMAD.MOV.U32 R5, RZ, RZ, R236 ;  /* 0x000000ffff057224 */ /* 0x000fe400078e00ec */
[----:B------:R-:W-:Y:S02]  /*1fb90*/  IMAD.MOV R2, RZ, RZ, -R2 ;  /* 0x000000ffff027224 */ /* 0x000fe400078e0a02 */
[----:B------:R-:W-:Y:S01]  /*1fba0*/  @!P6 IMAD.MOV R5, RZ, RZ, -R5 ;  /* 0x000000ffff05e224 */ /* 0x000fe200078e0a05 */
[C---:B------:R-:W-:Y:S01]  /*1fbb0*/  ISETP.GT.U32.AND P6, PT, R249.reuse, R242, PT ;  /* 0x000000f2f900720c */ /* 0x040fe20003fc4070 */
[----:B------:R-:W-:Y:S01]  /*1fbc0*/  IMAD R0, R249, R2, R0 ;  /* 0x00000002f9007224 */ /* 0x000fe200078e0200 */
[----:B------:R-:W-:Y:S01]  /*1fbd0*/  IABS R2, R8 ;  /* 0x0000000800027213 */ /* 0x000fe20000000000 */
[----:B------:R-:W-:-:S02]  /*1fbe0*/  @!P0 IMAD.IADD R240, R240, 0x1, -R249 ;  /* 0x00000001f0f08824 */ /* 0x000fc400078e0af9 */
[----:B------:R-:W-:Y:S02]  /*1fbf0*/  @!P1 IMAD.MOV R235, RZ, RZ, -R235 ;  /* 0x000000ffffeb9224 */ /* 0x000fe400078e0aeb */
[----:B------:R-:W-:Y:S01]  /*1fc00*/  IMAD.HI.U32 R250, R250, R2, RZ ;  /* 0x00000002fafa7227 */ /* 0x000fe200078e00ff */
[----:B------:R-:W-:-:S03]  /*1fc10*/  ISETP.GT.U32.AND P1, PT, R249, R240, PT ;  /* 0x000000f0f900720c */ /* 0x000fc60003f24070 */
[----:B------:R-:W-:Y:S02]  /*1fc20*/  IMAD.MOV R250, RZ, RZ, -R250 ;  /* 0x000000fffffa7224 */ /* 0x000fe400078e0afa */
[----:B------:R-:W-:Y:S02]  /*1fc30*/  @!P6 IADD3 R242, R242, -R249, RZ ;  /* 0x800000f9f2f2e210 */ /* 0x000fe40007ffe0ff */
[----:B------:R-:W-:Y:S01]  /*1fc40*/  IMAD R4, R249, R250, R2 ;  /* 0x000000faf9047224 */ /* 0x000fe200078e0202 */
[----:B------:R-:W-:Y:S02]  /*1fc50*/  IADD3 R2, R29, 0x3f, RZ ;  /* 0x0000003f1d027810 */ /* 0x000fe40007ffe0ff */
[----:B----4-:R-:W-:-:S03]  /*1fc60*/  ISETP.GE.AND P6, PT, R7, RZ, PT ;  /* 0x000000ff0700720c */ /* 0x010fc60003fc6270 */
[----:B------:R-:W-:Y:S01]  /*1fc70*/  @!P1 IMAD.IADD R240, R240, 0x1, -R249 ;  /* 0x00000001f0f09824 */ /* 0x000fe200078e0af9 */
[----:B------:R-:W-:-:S04]  /*1fc80*/  ISETP.GT.AND P1, PT, R2, 0x3f, PT ;  /* 0x0000003f0200780c */ /* 0x000fc80003f24270 */
[----:B------:R-:W-:Y:S02]  /*1fc90*/  SEL R2, RZ, 0x4, !P1 ;  /* 0x00000004ff027807 */ /* 0x000fe40004800000 */
[----:B------:R-:W-:Y:S02]  /*1fca0*/  ISETP.GE.AND P1, PT, R10, RZ, PT ;  /* 0x000000ff0a00720c */ /* 0x000fe40003f26270 */
[----:B------:R-:W3:Y:S01]  /*1fcb0*/  LDL R10, [R1+0x4df8] ;  /* 0x004df800010a7983 */ /* 0x000ee20000100800 */
[----:B------:R-:W-:Y:S01]  /*1fcc0*/  @!P6 IMAD.MOV R240, RZ, RZ, -R240 ;  /* 0x000000fffff0e224 */ /* 0x000fe200078e0af0 */
[----:B--2---:R-:W-:Y:S02]  /*1fcd0*/  ISETP.GE.AND P3, PT, R3, RZ, PT ;  /* 0x000000ff0300720c */ /* 0x004fe40003f66270 */
[----:B------:R-:W2:Y:S02]  /*1fce0*/  S2R R3, SR_TID.X ;  /* 0x0000000000037919 */ /* 0x000ea40000002100 */
[----:B--2---:R-:W-:-:S04]  /*1fcf0*/  LOP3.LUT R3, R3, 0x3f, RZ, 0xc0, !PT ;  /* 0x0000003f03037812 */ /* 0x004fc800078ec0ff */
[----:B------:R-:W-:Y:S02]  /*1fd00*/  ISETP.GE.AND P6, PT, R3, c[0x0][0x180], PT ;  /* 0x0000600003007a0c */ /* 0x000fe40003fc6270 */
[----:B------:R-:W2:Y:S01]  /*1fd10*/  LDL.LU R3, [R1+0x414] ;  /* 0x0004140001037983 */ /* 0x000ea20000300800 */
[----:B------:R-:W-:Y:S01]  /*1fd20*/  @!P5 IMAD.MOV R230, RZ, RZ, -R230 ;  /* 0x000000ffffe6d224 */ /* 0x000fe200078e0ae6 */
[----:B------:R-:W-:Y:S02]  /*1fd30*/  ISETP.GT.U32.AND P5, PT, R249, R237, PT ;  /* 0x000000edf900720c */ /* 0x000fe40003fa4070 */
[----:B------:R-:W-:-:S11]  /*1fd40*/  ISETP.GE.AND P0, PT, R6, RZ, PT ;  /* 0x000000ff0600720c */ /* 0x000fd60003f06270 */
[----:B------:R-:W-:Y:S01]  /*1fd50*/  @!P5 IMAD.IADD R237, R237, 0x1, -R249 ;  /* 0x00000001ededd824 */ /* 0x000fe200078e0af9 */
[----:B------:R-:W-:-:S03]  /*1fd60*/  ISETP.GT.U32.AND P5, PT, R249, R243, PT ;  /* 0x000000f3f900720c */ /* 0x000fc60003fa4070 */
[----:B------:R-:W-:-:S04]  /*1fd70*/  IMAD.MOV.U32 R6, RZ, RZ, R237 ;  /* 0x000000ffff067224 */ /* 0x000fc800078e00ed */
[----:B------:R-:W-:-:S06]  /*1fd80*/  @!P0 IMAD.MOV R6, RZ, RZ, -R6 ;  /* 0x000000ffff068224 */ /* 0x000fcc00078e0a06 */
[----:B------:R-:W-:Y:S02]  /*1fd90*/  @!P5 IADD3 R243, R243, -R249, RZ ;  /* 0x800000f9f3f3d210 */ /* 0x000fe40007ffe0ff */
[C---:B------:R-:W-:Y:S02]  /*1fda0*/  ISETP.GT.U32.AND P5, PT, R249.reuse, R241, PT ;  /* 0x000000f1f900720c */ /* 0x040fe40003fa4070 */
[C---:B------:R-:W-:Y:S01]  /*1fdb0*/  ISETP.GT.U32.AND P0, PT, R249.reuse, R243, PT ;  /* 0x000000f3f900720c */ /* 0x040fe20003f04070 */
[----:B------:R-:W-:Y:S01]  /*1fdc0*/  @!P2 IMAD.MOV R238, RZ, RZ, -R238 ;  /* 0x000000ffffeea224 */ /* 0x000fe200078e0aee */
[----:B------:R-:W-:-:S09]  /*1fdd0*/  ISETP.GT.U32.AND P2, PT, R249, R244, PT ;  /* 0x000000f4f900720c */ /* 0x000fd20003f44070 */
[--C-:B------:R-:W-:Y:S02]  /*1fde0*/  @!P5 IMAD.IADD R241, R241, 0x1, -R249.reuse ;  /* 0x00000001f1f1d824 */ /* 0x100fe400078e0af9 */
[--C-:B------:R-:W-:Y:S01]  /*1fdf0*/  @!P0 IMAD.IADD R243, R243, 0x1, -R249.reuse ;  /* 0x00000001f3f38824 */ /* 0x100fe200078e0af9 */
[C---:B------:R-:W-:Y:S02]  /*1fe00*/  ISETP.GT.U32.AND P0, PT, R249.reuse, R247, PT ;  /* 0x000000f7f900720c */ /* 0x040fe40003f04070 */
[----:B------:R-:W-:Y:S01]  /*1fe10*/  ISETP.GT.U32.AND P5, PT, R249, R246, PT ;  /* 0x000000f6f900720c */ /* 0x000fe20003fa4070 */
[----:B------:R-:W-:Y:S01]  /*1fe20*/  @!P2 IMAD.IADD R244, R244, 0x1, -R249 ;  /* 0x00000001f4f4a824 */ /* 0x000fe200078e0af9 */
[----:B------:R-:W-:-:S09]  /*1fe30*/  ISETP.GE.AND P2, PT, R11, RZ, PT ;  /* 0x000000ff0b00720c */ /* 0x000fd20003f46270 */
[--C-:B------:R-:W-:Y:S02]  /*1fe40*/  @!P0 IMAD.IADD R247, R247, 0x1, -R249.reuse ;  /* 0x00000001f7f78824 */ /* 0x100fe400078e0af9 */
[----:B------:R-:W-:Y:S02]  /*1fe50*/  @!P5 IMAD.IADD R246, R246, 0x1, -R249 ;  /* 0x00000001f6f6d824 */ /* 0x000fe400078e0af9 */
[----:B------:R-:W-:Y:S01]  /*1fe60*/  @!P2 IMAD.MOV R242, RZ, RZ, -R242 ;  /* 0x000000fffff2a224 */ /* 0x000fe200078e0af2 */
[C---:B------:R-:W-:Y:S02]  /*1fe70*/  ISETP.GT.U32.AND P0, PT, R249.reuse, R247, PT ;  /* 0x000000f7f900720c */ /* 0x040fe40003f04070 */
[----:B------:R-:W-:Y:S02]  /*1fe80*/  ISETP.GT.U32.AND P2, PT, R249, R246, PT ;  /* 0x000000f6f900720c */ /* 0x000fe40003f44070 */
[----:B------:R-:W-:-:S05]  /*1fe90*/  SEL R2, R2, RZ, !P6 ;  /* 0x000000ff02027207 */ /* 0x000fca0007000000 */
[----:B------:R4:W-:Y:S04]  /*1fea0*/  STL [R1+0xab4], R2 ;  /* 0x000ab40201007387 */ /* 0x0009e80000100800 */
[--C-:B------:R-:W-:Y:S01]  /*1feb0*/  @!P0 IMAD.IADD R247, R247, 0x1, -R249.reuse ;  /* 0x00000001f7f78824 */ /* 0x100fe200078e0af9 */
[----:B------:R-:W-:Y:S01]  /*1fec0*/  ISETP.GE.AND P0, PT, R16, RZ, PT ;  /* 0x000000ff1000720c */ /* 0x000fe20003f06270 */
[----:B------:R-:W-:Y:S01]  /*1fed0*/  @!P2 IMAD.IADD R246, R246, 0x1, -R249 ;  /* 0x00000001f6f6a824 */ /* 0x000fe200078e0af9 */
[----:B------:R-:W-:Y:S01]  /*1fee0*/  ISETP.GE.AND P2, PT, R17, RZ, PT ;  /* 0x000000ff1100720c */ /* 0x000fe20003f46270 */
[----:B------:R-:W3:Y:S04]  /*1fef0*/  LDL.LU R16, [R1+0x3f4] ;  /* 0x0003f40001107983 */ /* 0x000ee80000300800 */
[----:B------:R-:W3:Y:S04]  /*1ff00*/  LDL.LU R17, [R1+0x3d4] ;  /* 0x0003d40001117983 */ /* 0x000ee80000300800 */
[----:B-1----:R-:W3:Y:S01]  /*1ff10*/  LDL.LU R44, [R1+0x3b4] ;  /* 0x0003b400012c7983 */ /* 0x002ee20000300800 */
[----:B------:R-:W-:-:S03]  /*1ff20*/  @!P3 IMAD.MOV R243, RZ, RZ, -R243 ;  /* 0x000000fffff3b224 */ /* 0x000fc600078e0af3 */
[----:B------:R-:W3:Y:S01]  /*1ff30*/  LDL.LU R45, [R1+0x394] ;  /* 0x00039400012d7983 */ /* 0x000ee20000300800 */
[----:B------:R-:W-:-:S03]  /*1ff40*/  ISETP.GT.U32.AND P3, PT, R249, R0, PT ;  /* 0x00000000f900720c */ /* 0x000fc60003f64070 */
[----:B------:R-:W3:Y:S04]  /*1ff50*/  LDL.LU R40, [R1+0x374] ;  /* 0x0003740001287983 */ /* 0x000ee80000300800 */
[----:B------:R-:W3:Y:S04]  /*1ff60*/  LDL.LU R21, [R1+0x354] ;  /* 0x0003540001157983 */ /* 0x000ee80000300800 */
[----:B------:R-:W3:Y:S04]  /*1ff70*/  LDL.LU R22, [R1+0x334] ;  /* 0x0003340001167983 */ /* 0x000ee80000300800 */
[----:B------:R-:W3:Y:S04]  /*1ff80*/  LDL.LU R23, [R1+0x314] ;  /* 0x0003140001177983 */ /* 0x000ee80000300800 */
[----:B------:R-:W3:Y:S04]  /*1ff90*/  LDL.LU R24, [R1+0x2f4] ;  /* 0x0002f40001187983 */ /* 0x000ee80000300800 */
[----:B------:R-:W3:Y:S01]  /*1ffa0*/  LDL.LU R25, [R1+0x2d4] ;  /* 0x0002d40001197983 */ /* 0x000ee20000300800 */
[----:B------:R-:W-:-:S03]  /*1ffb0*/  ISETP.GT.U32.AND P6, PT, R249, R248, PT ;  /* 0x000000f8f900720c */ /* 0x000fc60003fc4070 */
[----:B------:R-:W3:Y:S04]  /*1ffc0*/  LDL.LU R26, [R1+0x2b4] ;  /* 0x0002b400011a7983 */ /* 0x000ee80000300800 */
[----:B------:R-:W3:Y:S04]  /*1ffd0*/  LDL.LU R27, [R1+0x294] ;  /* 0x00029400011b7983 */ /* 0x000ee80000300800 */
[----:B------:R-:W3:Y:S04]  /*1ffe0*/  LDL.LU R28, [R1+0x274] ;  /* 0x00027400011c7983 */ /* 0x000ee80000300800 */
[----:B------:R-:W3:Y:S04]  /*1fff0*/  LDL.LU R30, [R1+0x254] ;  /* 0x00025400011e7983 */ /* 0x000ee80000300800 */
[----:B------:R-:W3:Y:S04]  /*20000*/  LDL.LU R31, [R1+0x234] ;  /* 0x00023400011f7983 */ /* 0x000ee80000300800 */
[----:B------:R-:W3:Y:S04]  /*20010*/  LDL.LU R32, [R1+0x214] ;  /* 0x0002140001207983 */ /* 0x000ee80000300800 */
[----:B------:R-:W3:Y:S01]  /*20020*/  LDL.LU R18, [R1+0x1f4] ;  /* 0x0001f40001127983 */ /* 0x000ee20000300800 */
[----:B------:R-:W-:-:S03]  /*20030*/  @!P3 IMAD.IADD R0, R0, 0x1, -R249 ;  /* 0x000000010000b824 */ /* 0x000fc600078e0af9 */
[----:B------:R-:W3:Y:S01]  /*20040*/  LDL.LU R19, [R1+0x1d4] ;  /* 0x0001d40001137983 */ /* 0x000ee20000300800 */
[----:B------:R-:W-:-:S03]  /*20050*/  ISETP.GE.AND P3, PT, R13, RZ, PT ;  /* 0x000000ff0d00720c */ /* 0x000fc60003f66270 */
[----:B------:R-:W3:Y:S04]  /*20060*/  LDL.LU R33, [R1+0x1b4] ;  /* 0x0001b40001217983 */ /* 0x000ee80000300800 */
[----:B------:R-:W3:Y:S04]  /*20070*/  LDL.LU R34, [R1+0x194] ;  /* 0x0001940001227983 */ /* 0x000ee80000300800 */
[----:B------:R-:W3:Y:S01]  /*20080*/  LDL.LU R35, [R1+0x174] ;  /* 0x0001740001237983 */ /* 0x000ee20000300800 */
[----:B------:R-:W-:-:S03]  /*20090*/  ISETP.NE.AND P4, PT, RZ, c[0x0][0x17c], PT ;  /* 0x00005f00ff007a0c */ /* 0x000fc60003f85270 */
[----:B------:R-:W3:Y:S01]  /*200a0*/  LDL.LU R43, [R1+0x154] ;  /* 0x00015400012b7983 */ /* 0x000ee20000300800 */
[----:B------:R-:W-:-:S03]  /*200b0*/  LOP3.LUT R7, RZ, c[0x0][0x17c], RZ, 0x33, !PT ;  /* 0x00005f00ff077a12 */ /* 0x000fc600078e33ff */
[----:B------:R-:W3:Y:S01]  /*200c0*/  LDL.LU R13, [R1+0x134] ;  /* 0x00013400010d7983 */ /* 0x000ee20000300800 */
[----:B------:R-:W-:-:S03]  /*200d0*/  @!P6 IMAD.IADD R248, R248, 0x1, -R249 ;  /* 0x00000001f8f8e824 */ /* 0x000fc600078e0af9 */
[----:B------:R-:W3:Y:S01]  /*200e0*/  LDL.LU R36, [R1+0x114] ;  /* 0x0001140001247983 */ /* 0x000ee20000300800 */
[----:B------:R-:W-:-:S03]  /*200f0*/  ISETP.GE.AND P6, PT, R14, RZ, PT ;  /* 0x000000ff0e00720c */ /* 0x000fc60003fc6270 */
[----:B------:R-:W3:Y:S04]  /*20100*/  LDL.LU R37, [R1+0xf4] ;  /* 0x0000f40001257983 */ /* 0x000ee80000300800 */
[----:B------:R-:W3:Y:S04]  /*20110*/  LDL.LU R38, [R1+0xd4] ;  /* 0x0000d40001267983 */ /* 0x000ee80000300800 */
[----:B------:R-:W3:Y:S04]  /*20120*/  LDL.LU R39, [R1+0xb4] ;  /* 0x0000b40001277983 */ /* 0x000ee80000300800 */
[----:B------:R-:W3:Y:S04]  /*20130*/  LDL.LU R42, [R1+0x94] ;  /* 0x00009400012a7983 */ /* 0x000ee80000300800 */
[----:B------:R-:W3:Y:S01]  /*20140*/  LDL.LU R41, [R1+0x74] ;  /* 0x0000740001297983 */ /* 0x000ee20000300800 */
[----:B--2---:R-:W-:-:S03]  /*20150*/  SEL R14, R7, R3, !P4 ;  /* 0x00000003070e7207 */ /* 0x004fc60006000000 */
[----:B------:R-:W2:Y:S01]  /*20160*/  LDL.LU R3, [R1+0x54] ;  /* 0x0000540001037983 */ /* 0x000ea20000300800 */
[----:B----4-:R-:W-:Y:S01]  /*20170*/  SEL R2, R7, R251, !P4 ;  /* 0x000000fb07027207 */ /* 0x010fe20006000000 */
[----:B------:R-:W-:Y:S01]  /*20180*/  @!P1 IMAD.MOV R241, RZ, RZ, -R241 ;  /* 0x000000fffff19224 */ /* 0x000fe200078e0af1 */
[C---:B------:R-:W-:Y:S02]  /*20190*/  ISETP.GT.U32.AND P1, PT, R249.reuse, R245, PT ;  /* 0x000000f5f900720c */ /* 0x040fe40003f24070 */
[----:B------:R-:W-:Y:S02]  /*201a0*/  ISETP.GT.U32.AND P5, PT, R249, R244, PT ;  /* 0x000000f4f900720c */ /* 0x000fe40003fa4070 */
[C---:B--2---:R-:W-:Y:S02]  /*201b0*/  SEL R236, R7.reuse, R3, !P4 ;  /* 0x0000000307ec7207 */ /* 0x044fe40006000000 */
[----:B------:R-:W-:Y:S02]  /*201c0*/  SEL R3, R7, R252, !P4 ;  /* 0x000000fc07037207 */ /* 0x000fe40006000000 */
[----:B------:R-:W2:Y:S04]  /*201d0*/  LDL.LU R252, [R1+0x54a4] ;  /* 0x0054a40001fc7983 */ /* 0x000ea80000300800 */
[----:B------:R-:W4:Y:S01]  /*201e0*/  LDL.LU R251, [R1+0x54a0] ;  /* 0x0054a00001fb7983 */ /* 0x000f220000300800 */
[----:B------:R-:W-:-:S02]  /*201f0*/  @!P1 IMAD.IADD R245, R245, 0x1, -R249 ;  /* 0x00000001f5f59824 */ /* 0x000fc400078e0af9 */
[----:B------:R-:W-:Y:S02]  /*20200*/  @!P5 IADD3 R244, R244, -R249, RZ ;  /* 0x800000f9f4f4d210 */ /* 0x000fe40007ffe0ff */
[----:B---3--:R-:W-:Y:S02]  /*20210*/  ISETP.GE.AND P1, PT, R10, RZ, PT ;  /* 0x000000ff0a00720c */ /* 0x008fe40003f26270 */
[----:B------:R-:W-:Y:S01]  /*20220*/  ISETP.GT.U32.AND P5, PT, R249, R4, PT ;  /* 0x00000004f900720c */ /* 0x000fe20003fa4070 */
[----:B------:R-:W-:Y:S01]  /*20230*/  IMAD R14, R14, c[0x0][0x190], RZ ;  /* 0x000064000e0e7a24 */ /* 0x000fe200078e02ff */
[C---:B------:R-:W-:Y:S02]  /*20240*/  SEL R44, R7.reuse, R44, !P4 ;  /* 0x0000002c072c7207 */ /* 0x040fe40006000000 */
[C---:B------:R-:W-:Y:S02]  /*20250*/  SEL R20, R7.reuse, R20, !P4 ;  /* 0x0000001407147207 */ /* 0x040fe40006000000 */
[----:B------:R-:W-:-:S02]  /*20260*/  SEL R13, R7, R13, !P4 ;  /* 0x0000000d070d7207 */ /* 0x000fc40006000000 */
[C---:B------:R-:W-:Y:S02]  /*20270*/  SEL R40, R7.reuse, R40, !P4 ;  /* 0x0000002807287207 */ /* 0x040fe40006000000 */
[C---:B------:R-:W-:Y:S01]  /*20280*/  SEL R250, R7.reuse, R42, !P4 ;  /* 0x0000002a07fa7207 */ /* 0x040fe20006000000 */
[----:B------:R-:W-:Y:S01]  /*20290*/  @!P1 IMAD.MOV R244, RZ, RZ, -R244 ;  /* 0x000000fffff49224 */ /* 0x000fe200078e0af4 */
[----:B------:R-:W-:Y:S01]  /*202a0*/  SEL R237, R7, R41, !P4 ;  /* 0x0000002907ed7207 */ /* 0x000fe20006000000 */
[----:B------:R-:W-:Y:S01]  /*202b0*/  @!P5 IMAD.IADD R4, R4, 0x1, -R249 ;  /* 0x000000010404d824 */ /* 0x000fe200078e0af9 */
[----:B------:R-:W-:Y:S01]  /*202c0*/  ISETP.GT.U32.AND P1, PT, R249, R248, PT ;  /* 0x000000f8f900720c */ /* 0x000fe20003f24070 */
[----:B------:R-:W-:Y:S01]  /*202d0*/  IMAD R42, R236, c[0x0][0x190], RZ ;  /* 0x00006400ec2a7a24 */ /* 0x000fe200078e02ff */
[C---:B------:R-:W-:Y:S01]  /*202e0*/  SEL R16, R7.reuse, R16, !P4 ;  /* 0x0000001007107207 */ /* 0x040fe20006000000 */
[----:B------:R-:W-:Y:S01]  /*202f0*/  @!P0 IMAD.MOV R246, RZ, RZ, -R246 ;  /* 0x000000fffff68224 */ /* 0x000fe200078e0af6 */
[C---:B------:R-:W-:Y:S01]  /*20300*/  SEL R45, R7.reuse, R45, !P4 ;  /* 0x0000002d072d7207 */ /* 0x040fe20006000000 */
[----:B------:R-:W-:Y:S01]  /*20310*/  IMAD R236, R44, c[0x0][0x190], RZ ;  /* 0x000064002cec7a24 */ /* 0x000fe200078e02ff */
[C---:B------:R-:W-:Y:S01]  /*20320*/  SEL R17, R7.reuse, R17, !P4 ;  /* 0x0000001107117207 */ /* 0x040fe20006000000 */
[----:B------:R-:W-:Y:S01]  /*20330*/  IMAD R20, R20, c[0x0][0x190], RZ ;  /* 0x0000640014147a24 */ /* 0x000fe200078e02ff */
[----:B------:R-:W-:-:S02]  /*20340*/  SEL R21, R7, R21, !P4 ;  /* 0x0000001507157207 */ /* 0x000fc40006000000 */
[C---:B------:R-:W-:Y:S02]  /*20350*/  SEL R22, R7.reuse, R22, !P4 ;  /* 0x0000001607167207 */ /* 0x040fe40006000000 */
[C---:B------:R-:W-:Y:S02]  /*20360*/  SEL R23, R7.reuse, R23, !P4 ;  /* 0x0000001707177207 */ /* 0x040fe40006000000 */
[C---:B------:R-:W-:Y:S02]  /*20370*/  SEL R24, R7.reuse, R24, !P4 ;  /* 0x0000001807187207 */ /* 0x040fe40006000000 */
[C---:B------:R-:W-:Y:S02]  /*20380*/  SEL R25, R7.reuse, R25, !P4 ;  /* 0x0000001907197207 */ /* 0x040fe40006000000 */
[C---:B------:R-:W-:Y:S02]  /*20390*/  SEL R26, R7.reuse, R26, !P4 ;  /* 0x0000001a071a7207 */ /* 0x040fe40006000000 */
        /* <DEDUP_REMOVED lines=15> */
[----:B------:R-:W-:Y:S01]  /*20490*/  SEL R12, R7, R12, !P4 ;  /* 0x0000000c070c7207 */ /* 0x000fe20006000000 */
[----:B------:R-:W-:Y:S02]  /*204a0*/  IMAD.MOV.U32 R7, RZ, RZ, R13 ;  /* 0x000000ffff077224 */ /* 0x000fe400078e000d */
[----:B------:R-:W-:Y:S02]  /*204b0*/  IMAD R13, R3, c[0x0][0x190], RZ ;  /* 0x00006400030d7a24 */ /* 0x000fe400078e02ff */
[----:B------:R-:W-:Y:S02]  /*204c0*/  IMAD.MOV.U32 R3, RZ, RZ, R40 ;  /* 0x000000ffff037224 */ /* 0x000fe400078e0028 */
[----:B------:R-:W-:-:S02]  /*204d0*/  IMAD R43, R2, c[0x0][0x190], RZ ;  /* 0x00006400022b7a24 */ /* 0x000fc400078e02ff */
[----:B------:R-:W-:Y:S02]  /*204e0*/  IMAD R41, R237, c[0x0][0x190], RZ ;  /* 0x00006400ed297a24 */ /* 0x000fe400078e02ff */
[----:B------:R-:W-:Y:S02]  /*204f0*/  @!P2 IMAD.MOV R245, RZ, RZ, -R245 ;  /* 0x000000fffff5a224 */ /* 0x000fe400078e0af5 */
[----:B------:R-:W-:Y:S02]  /*20500*/  IMAD R237, R45, c[0x0][0x190], RZ ;  /* 0x000064002ded7a24 */ /* 0x000fe400078e02ff */
[----:B------:R-:W-:Y:S02]  /*20510*/  IMAD R2, R16, c[0x0][0x190], RZ ;  /* 0x0000640010027a24 */ /* 0x000fe400078e02ff */
[----:B------:R-:W-:Y:S02]  /*20520*/  IMAD R40, R250, c[0x0][0x190], RZ ;  /* 0x00006400fa287a24 */ /* 0x000fe400078e02ff */
[----:B------:R-:W-:-:S02]  /*20530*/  IMAD R12, R12, c[0x0][0x190], RZ ;  /* 0x000064000c0c7a24 */ /* 0x000fc400078e02ff */
[----:B------:R-:W-:Y:S02]  /*20540*/  IMAD R250, R3, c[0x0][0x190], RZ ;  /* 0x0000640003fa7a24 */ /* 0x000fe400078e02ff */
[----:B------:R-:W-:Y:S01]  /*20550*/  IMAD R3, R17, c[0x0][0x190], RZ ;  /* 0x0000640011037a24 */ /* 0x000fe200078e02ff */
[----:B------:R-:W-:Y:S01]  /*20560*/  @!P6 IADD3 R247, -R247, RZ, RZ ;  /* 0x000000fff7f7e210 */ /* 0x000fe20007ffe1ff */
[----:B------:R-:W-:Y:S02]  /*20570*/  IMAD R39, R39, c[0x0][0x190], RZ ;  /* 0x0000640027277a24 */ /* 0x000fe400078e02ff */
[----:B------:R-:W-:Y:S02]  /*20580*/  IMAD R38, R38, c[0x0][0x190], RZ ;  /* 0x0000640026267a24 */ /* 0x000fe400078e02ff */
[----:B------:R-:W-:Y:S02]  /*20590*/  IMAD R37, R37, c[0x0][0x190], RZ ;  /* 0x0000640025257a24 */ /* 0x000fe400078e02ff */
[----:B------:R-:W-:-:S02]  /*205a0*/  IMAD R36, R36, c[0x0][0x190], RZ ;  /* 0x0000640024247a24 */ /* 0x000fc400078e02ff */
[----:B------:R-:W-:Y:S02]  /*205b0*/  IMAD R7, R7, c[0x0][0x190], RZ ;  /* 0x0000640007077a24 */ /* 0x000fe400078e02ff */
[----:B------:R-:W-:Y:S02]  /*205c0*/  IMAD R249, R249, c[0x0][0x190], RZ ;  /* 0x00006400f9f97a24 */ /* 0x000fe400078e02ff */
[----:B------:R-:W-:Y:S02]  /*205d0*/  IMAD R35, R35, c[0x0][0x190], RZ ;  /* 0x0000640023237a24 */ /* 0x000fe400078e02ff */
[----:B------:R-:W-:Y:S02]  /*205e0*/  IMAD R34, R34, c[0x0][0x190], RZ ;  /* 0x0000640022227a24 */ /* 0x000fe400078e02ff */
[----:B------:R-:W-:Y:S02]  /*205f0*/  IMAD R33, R33, c[0x0][0x190], RZ ;  /* 0x0000640021217a24 */ /* 0x000fe400078e02ff */
[----:B------:R-:W-:-:S02]  /*20600*/  IMAD R19, R19, c[0x0][0x190], RZ ;  /* 0x0000640013137a24 */ /* 0x000fc400078e02ff */
[----:B------:R-:W-:Y:S01]  /*20610*/  IMAD R18, R18, c[0x0][0x190], RZ ;  /* 0x0000640012127a24 */ /* 0x000fe200078e02ff */
[-C--:B----4-:R-:W-:Y:S02]  /*20620*/  LEA R44, P0, R14, R251.reuse, 0x2 ;  /* 0x000000fb0e2c7211 */ /* 0x090fe400078010ff */
[-C--:B------:R-:W-:Y:S02]  /*20630*/  LEA R16, P2, R20, R251.reuse, 0x2 ;  /* 0x000000fb14107211 */ /* 0x080fe400078410ff */
[-C--:B--2---:R-:W-:Y:S02]  /*20640*/  LEA.HI.X.SX32 R45, R14, R252.reuse, 0x2, P0 ;  /* 0x000000fc0e2d7211 */ /* 0x084fe400000f16ff */
[----:B------:R-:W-:Y:S01]  /*20650*/  LEA.HI.X.SX32 R17, R20, R252, 0x2, P2 ;  /* 0x000000fc14117211 */ /* 0x000fe200010f16ff */
[----:B------:R-:W-:Y:S01]  /*20660*/  IMAD.MOV.U32 R20, RZ, RZ, R13 ;  /* 0x000000ffff147224 */ /* 0x000fe200078e000d */
[----:B------:R-:W-:Y:S01]  /*20670*/  LEA R14, P0, R13, R251, 0x2 ;  /* 0x000000fb0d0e7211 */ /* 0x000fe200078010ff */
[----:B------:R1:W-:Y:S01]  /*20680*/  STL.64 [R1+0x2af8], R44 ;  /* 0x002af82c01007387 */ /* 0x0003e20000100a00 */
[----:B------:R-:W-:-:S03]  /*20690*/  IMAD.MOV.U32 R13, RZ, RZ, R15 ;  /* 0x000000ffff0d7224 */ /* 0x000fc600078e000f */
[----:B------:R2:W-:Y:S01]  /*206a0*/  STL.64 [R1+0x2af0], R16 ;  /* 0x002af01001007387 */ /* 0x0005e20000100a00 */
[-C--:B------:R-:W-:Y:S02]  /*206b0*/  LEA.HI.X.SX32 R13, R20, R252.reuse, 0x2, P0 ;  /* 0x000000fc140d7211 */ /* 0x080fe400000f16ff */
[CC--:B-1----:R-:W-:Y:S01]  /*206c0*/  LEA R44, P5, R12.reuse, R251.reuse, 0x2 ;  /* 0x000000fb0c2c7211 */ /* 0x0c2fe200078a10ff */
[----:B------:R1:W-:Y:S01]  /*206d0*/  STL [R1+0x2ae0], R14 ;  /* 0x002ae00e01007387 */ /* 0x0003e20000100800 */
[-C--:B--2---:R-:W-:Y:S02]  /*206e0*/  LEA R16, P6, R43, R251.reuse, 0x2 ;  /* 0x000000fb2b107211 */ /* 0x084fe400078c10ff */
[-C--:B------:R-:W-:Y:S01]  /*206f0*/  LEA.HI.X.SX32 R45, R12, R252.reuse, 0x2, P5 ;  /* 0x000000fc0c2d7211 */ /* 0x080fe200028f16ff */
[----:B------:R-:W-:Y:S01]  /*20700*/  IMAD.MOV.U32 R12, RZ, RZ, R14 ;  /* 0x000000ffff0c7224 */ /* 0x000fe200078e000e */
[-C--:B------:R-:W-:Y:S02]  /*20710*/  LEA R12, P5, R41, R251.reuse, 0x2 ;  /* 0x000000fb290c7211 */ /* 0x080fe400078a10ff */
[----:B-1----:R-:W-:Y:S01]  /*20720*/  LEA R14, P2, R42, R251, 0x2 ;  /* 0x000000fb2a0e7211 */ /* 0x002fe200078410ff */
[----:B------:R1:W-:Y:S01]  /*20730*/  STL.64 [R1+0x2ae8], R44 ;  /* 0x002ae82c01007387 */ /* 0x0003e20000100a00 */
[----:B------:R-:W-:-:S02]  /*20740*/  LEA.HI.X.SX32 R17, R43, R252, 0x2, P6 ;  /* 0x000000fc2b117211 */ /* 0x000fc400030f16ff */
[-C--:B------:R-:W-:Y:S01]  /*20750*/  LEA.HI.X.SX32 R15, R42, R252.reuse, 0x2, P2 ;  /* 0x000000fc2a0f7211 */ /* 0x080fe200010f16ff */
[----:B-1----:R-:W2:Y:S04]  /*20760*/  LDL.LU.64 R44, [R1+0x5498] ;  /* 0x00549800012c7983 */ /* 0x002ea80000300a00 */
[----:B------:R1:W-:Y:S04]  /*20770*/  STL [R1+0x2ae4], R13 ;  /* 0x002ae40d01007387 */ /* 0x0003e80000100800 */
[----:B------:R-:W3:Y:S04]  /*20780*/  LDL.LU R43, [R1+0x5490] ;  /* 0x00549000012b7983 */ /* 0x000ee80000300800 */
[----:B------:R4:W-:Y:S01]  /*20790*/  STL.64 [R1+0x2ad8], R16 ;  /* 0x002ad81001007387 */ /* 0x0009e20000100a00 */
[----:B-1----:R-:W-:-:S03]  /*207a0*/  LEA.HI.X.SX32 R13, R41, R252, 0x2, P5 ;  /* 0x000000fc290d7211 */ /* 0x002fc600028f16ff */
[----:B------:R-:W2:Y:S04]  /*207b0*/  LDL.LU R42, [R1+0x548c] ;  /* 0x00548c00012a7983 */ /* 0x000ea80000300800 */
[----:B------:R1:W-:Y:S01]  /*207c0*/  STL.64 [R1+0x2ad0], R14 ;  /* 0x002ad00e01007387 */ /* 0x0003e20000100a00 */
[----:B----4-:R-:W-:-:S03]  /*207d0*/  LEA R16, P0, R40, R251, 0x2 ;  /* 0x000000fb28107211 */ /* 0x010fc600078010ff */
[----:B------:R-:W4:Y:S01]  /*207e0*/  LDL.LU R41, [R1+0x5488] ;  /* 0x0054880001297983 */ /* 0x000f220000300800 */
[----:B------:R-:W-:-:S03]  /*207f0*/  LEA.HI.X.SX32 R17, R40, R252, 0x2, P0 ;  /* 0x000000fc28117211 */ /* 0x000fc600000f16ff */
[----:B------:R1:W-:Y:S02]  /*20800*/  STL.64 [R1+0x2ac8], R12 ;  /* 0x002ac80c01007387 */ /* 0x0003e40000100a00 */
[CC--:B-1----:R-:W-:Y:S02]  /*20810*/  LEA R14, P6, R39.reuse, R251.reuse, 0x2 ;  /* 0x000000fb270e7211 */ /* 0x0c2fe400078c10ff */
[----:B------:R-:W2:Y:S02]  /*20820*/  LDL.LU R40, [R1+0x5484] ;  /* 0x0054840001287983 */ /* 0x000ea40000300800 */
[-C--:B------:R-:W-:Y:S02]  /*20830*/  LEA.HI.X.SX32 R15, R39, R252.reuse, 0x2, P6 ;  /* 0x000000fc270f7211 */ /* 0x080fe400030f16ff */
[CC--:B------:R-:W-:Y:S01]  /*20840*/  LEA R12, P2, R38.reuse, R251.reuse, 0x2 ;  /* 0x000000fb260c7211 */ /* 0x0c0fe200078410ff */
[----:B------:R1:W-:Y:S03]  /*20850*/  STL.64 [R1+0x2ac0], R16 ;  /* 0x002ac01001007387 */ /* 0x0003e60000100a00 */
[----:B------:R-:W-:Y:S01]  /*20860*/  LEA.HI.X.SX32 R13, R38, R252, 0x2, P2 ;  /* 0x000000fc260d7211 */ /* 0x000fe200010f16ff */
[----:B------:R-:W2:Y:S04]  /*20870*/  LDL.LU R39, [R1+0x5480] ;  /* 0x0054800001277983 */ /* 0x000ea80000300800 */
[----:B------:R1:W-:Y:S02]  /*20880*/  STL.64 [R1+0x2ab8], R14 ;  /* 0x002ab80e01007387 */ /* 0x0003e40000100a00 */
[----:B-1----:R-:W-:-:S02]  /*20890*/  LEA R16, P5, R37, R251, 0x2 ;  /* 0x000000fb25107211 */ /* 0x002fc400078a10ff */
[----:B------:R-:W2:Y:S04]  /*208a0*/  LDL.LU R38, [R1+0x547c] ;  /* 0x00547c0001267983 */ /* 0x000ea80000300800 */
[----:B------:R1:W-:Y:S01]  /*208b0*/  STL.64 [R1+0x2ab0], R12 ;  /* 0x002ab00c01007387 */ /* 0x0003e20000100a00 */
[-C--:B------:R-:W-:Y:S02]  /*208c0*/  LEA.HI.X.SX32 R17, R37, R252.reuse, 0x2, P5 ;  /* 0x000000fc25117211 */ /* 0x080fe400028f16ff */
[C---:B------:R-:W-:Y:S01]  /*208d0*/  LEA R14, P0, R36.reuse, R251, 0x2 ;  /* 0x000000fb240e7211 */ /* 0x040fe200078010ff */
[----:B------:R-:W2:Y:S03]  /*208e0*/  LDL.LU R37, [R1+0x5478] ;  /* 0x0054780001257983 */ /* 0x000ea60000300800 */
[----:B------:R-:W-:-:S02]  /*208f0*/  LEA.HI.X.SX32 R15, R36, R252, 0x2, P0 ;  /* 0x000000fc240f7211 */ /* 0x000fc400000f16ff */
[CC--:B-1----:R-:W-:Y:S01]  /*20900*/  LEA R12, P6, R7.reuse, R251.reuse, 0x2 ;  /* 0x000000fb070c7211 */ /* 0x0c2fe200078c10ff */
[----:B------:R1:W-:Y:S03]  /*20910*/  STL.64 [R1+0x2aa8], R16 ;  /* 0x002aa81001007387 */ /* 0x0003e60000100a00 */
[----:B------:R-:W-:Y:S01]  /*20920*/  LEA.HI.X.SX32 R13, R7, R252, 0x2, P6 ;  /* 0x000000fc070d7211 */ /* 0x000fe200030f16ff */
[----:B------:R-:W2:Y:S04]  /*20930*/  LDL.LU R36, [R1+0x5474] ;  /* 0x0054740001247983 */ /* 0x000ea80000300800 */
[----:B------:R1:W-:Y:S02]  /*20940*/  STL.64 [R1+0x2aa0], R14 ;  /* 0x002aa00e01007387 */ /* 0x0003e40000100a00 */
[----:B-1----:R-:W-:-:S02]  /*20950*/  LEA R16, P2, R249, R251, 0x2 ;  /* 0x000000fbf9107211 */ /* 0x002fc400078410ff */
[----:B------:R1:W-:Y:S02]  /*20960*/  STL.64 [R1+0x2a98], R12 ;  /* 0x002a980c01007387 */ /* 0x0003e40000100a00 */
[-C--:B------:R-:W-:Y:S02]  /*20970*/  LEA.HI.X.SX32 R17, R249, R252.reuse, 0x2, P2 ;  /* 0x000000fcf9117211 */ /* 0x080fe400010f16ff */
[CC--:B------:R-:W-:Y:S02]  /*20980*/  LEA R14, P5, R35.reuse, R251.reuse, 0x2 ;  /* 0x000000fb230e7211 */ /* 0x0c0fe400078a10ff */
[CC--:B-1----:R-:W-:Y:S02]  /*20990*/  LEA R12, P0, R34.reuse, R251.reuse, 0x2 ;  /* 0x000000fb220c7211 */ /* 0x0c2fe400078010ff */
[-C--:B------:R-:W-:Y:S02]  /*209a0*/  LEA.HI.X.SX32 R15, R35, R252.reuse, 0x2, P5 ;  /* 0x000000fc230f7211 */ /* 0x080fe400028f16ff */
[----:B------:R-:W-:Y:S01]  /*209b0*/  LEA.HI.X.SX32 R13, R34, R252, 0x2, P0 ;  /* 0x000000fc220d7211 */ /* 0x000fe200000f16ff */
[----:B------:R1:W-:Y:S04]  /*209c0*/  STL.64 [R1+0x2a90], R16 ;  /* 0x002a901001007387 */ /* 0x0003e80000100a00 */
[----:B------:R1:W-:Y:S04]  /*209d0*/  STL.64 [R1+0x2a88], R14 ;  /* 0x002a880e01007387 */ /* 0x0003e80000100a00 */
[----:B------:R1:W-:Y:S02]  /*209e0*/  STL.64 [R1+0x2a80], R12 ;  /* 0x002a800c01007387 */ /* 0x0003e40000100a00 */
[----:B-1----:R-:W-:-:S02]  /*209f0*/  LEA R16, P6, R33, R251, 0x2 ;  /* 0x000000fb21107211 */ /* 0x002fc400078c10ff */
[-C--:B------:R-:W-:Y:S02]  /*20a00*/  LEA R14, P2, R19, R251.reuse, 0x2 ;  /* 0x000000fb130e7211 */ /* 0x080fe400078410ff */
[-C--:B------:R-:W-:Y:S02]  /*20a10*/  LEA.HI.X.SX32 R17, R33, R252.reuse, 0x2, P6 ;  /* 0x000000fc21117211 */ /* 0x080fe400030f16ff */
[C---:B------:R-:W-:Y:S02]  /*20a20*/  LEA R12, P5, R18.reuse, R251, 0x2 ;  /* 0x000000fb120c7211 */ /* 0x040fe400078a10ff */
[-C--:B------:R-:W-:Y:S02]  /*20a30*/  LEA.HI.X.SX32 R15, R19, R252.reuse, 0x2, P2 ;  /* 0x000000fc130f7211 */ /* 0x080fe400010f16ff */
[----:B------:R-:W-:Y:S01]  /*20a40*/  LEA.HI.X.SX32 R13, R18, R252, 0x2, P5 ;  /* 0x000000fc120d7211 */ /* 0x000fe200028f16ff */
[----:B------:R-:W-:Y:S04]  /*20a50*/  STL.64 [R1+0x2a78], R16 ;  /* 0x002a781001007387 */ /* 0x000fe80000100a00 */
[----:B------:R-:W-:Y:S04]  /*20a60*/  STL.64 [R1+0x2a70], R14 ;  /* 0x002a700e01007387 */ /* 0x000fe80000100a00 */
[----:B------:R1:W-:Y:S04]  /*20a70*/  STL.64 [R1+0x2a68], R12 ;  /* 0x002a680c01007387 */ /* 0x0003e80000100a00 */
[----:B-1----:R-:W2:Y:S01]  /*20a80*/  LDL.LU R13, [R1+0x468] ;  /* 0x00046800010d7983 */ /* 0x002ea20000300800 */
[----:B------:R-:W-:-:S02]  /*20a90*/  IMAD R32, R32, c[0x0][0x190], RZ ;  /* 0x0000640020207a24 */ /* 0x000fc400078e02ff */
[----:B------:R-:W-:-:S03]  /*20aa0*/  IMAD R31, R31, c[0x0][0x190], RZ ;  /* 0x000064001f1f7a24 */ /* 0x000fc600078e02ff */
[-C--:B------:R-:W-:Y:S02]  /*20ab0*/  LEA R16, P0, R32, R251.reuse, 0x2 ;  /* 0x000000fb20107211 */ /* 0x080fe400078010ff */
[CC--:B------:R-:W-:Y:S01]  /*20ac0*/  LEA R14, P6, R31.reuse, R251.reuse, 0x2 ;  /* 0x000000fb1f0e7211 */ /* 0x0c0fe200078c10ff */
[----:B------:R-:W-:Y:S01]  /*20ad0*/  IMAD R30, R30, c[0x0][0x190], RZ ;  /* 0x000064001e1e7a24 */ /* 0x000fe200078e02ff */
[-C--:B------:R-:W-:Y:S01]  /*20ae0*/  LEA.HI.X.SX32 R17, R32, R252.reuse, 0x2, P0 ;  /* 0x000000fc20117211 */ /* 0x080fe200000f16ff */
[----:B------:R-:W-:Y:S01]  /*20af0*/  IMAD R28, R28, c[0x0][0x190], RZ ;  /* 0x000064001c1c7a24 */ /* 0x000fe200078e02ff */
[----:B------:R-:W-:Y:S01]  /*20b00*/  LEA.HI.X.SX32 R15, R31, R252, 0x2, P6 ;  /* 0x000000fc1f0f7211 */ /* 0x000fe200030f16ff */
[----:B------:R-:W-:Y:S01]  /*20b10*/  IMAD R27, R27, c[0x0][0x190], RZ ;  /* 0x000064001b1b7a24 */ /* 0x000fe200078e02ff */
[----:B------:R-:W-:Y:S01]  /*20b20*/  LEA R18, P2, R30, R251, 0x2 ;  /* 0x000000fb1e127211 */ /* 0x000fe200078410ff */
[----:B------:R1:W-:Y:S01]  /*20b30*/  STL.64 [R1+0x2a60], R16 ;  /* 0x002a601001007387 */ /* 0x0003e20000100a00 */
[----:B------:R-:W-:-:S03]  /*20b40*/  IMAD R26, R26, c[0x0][0x190], RZ ;  /* 0x000064001a1a7a24 */ /* 0x000fc600078e02ff */
[----:B------:R1:W-:Y:S01]  /*20b50*/  STL.64 [R1+0x2a58], R14 ;  /* 0x002a580e01007387 */ /* 0x0003e20000100a00 */
[-C--:B------:R-:W-:Y:S01]  /*20b60*/  LEA.HI.X.SX32 R19, R30, R252.reuse, 0x2, P2 ;  /* 0x000000fc1e137211 */ /* 0x080fe200010f16ff */
[----:B------:R-:W-:Y:S01]  /*20b70*/  IMAD R25, R25, c[0x0][0x190], RZ ;  /* 0x0000640019197a24 */ /* 0x000fe200078e02ff */
[CC--:B-1----:R-:W-:Y:S02]  /*20b80*/  LEA R16, P5, R28.reuse, R251.reuse, 0x2 ;  /* 0x000000fb1c107211 */ /* 0x0c2fe400078a10ff */
[C---:B------:R-:W-:Y:S02]  /*20b90*/  LEA R14, P0, R27.reuse, R251, 0x2 ;  /* 0x000000fb1b0e7211 */ /* 0x040fe400078010ff */
[-C--:B------:R-:W-:Y:S01]  /*20ba0*/  LEA.HI.X.SX32 R17, R28, R252.reuse, 0x2, P5 ;  /* 0x000000fc1c117211 */ /* 0x080fe200028f16ff */
[----:B------:R-:W-:Y:S01]  /*20bb0*/  IMAD R24, R24, c[0x0][0x190], RZ ;  /* 0x0000640018187a24 */ /* 0x000fe200078e02ff */
[----:B------:R-:W-:Y:S01]  /*20bc0*/  LEA.HI.X.SX32 R15, R27, R252, 0x2, P0 ;  /* 0x000000fc1b0f7211 */ /* 0x000fe200000f16ff */
[----:B------:R1:W-:Y:S04]  /*20bd0*/  STL.64 [R1+0x2a50], R18 ;  /* 0x002a501201007387 */ /* 0x0003e80000100a00 */
[----:B------:R1:W-:Y:S01]  /*20be0*/  STL.64 [R1+0x2a48], R16 ;  /* 0x002a481001007387 */ /* 0x0003e20000100a00 */
[----:B------:R-:W-:-:S03]  /*20bf0*/  IMAD R23, R23, c[0x0][0x190], RZ ;  /* 0x0000640017177a24 */ /* 0x000fc600078e02ff */
[----:B------:R1:W-:Y:S02]  /*20c00*/  STL.64 [R1+0x2a40], R14 ;  /* 0x002a400e01007387 */ /* 0x0003e40000100a00 */
[CC--:B-1----:R-:W-:Y:S02]  /*20c10*/  LEA R18, P6, R26.reuse, R251.reuse, 0x2 ;  /* 0x000000fb1a127211 */ /* 0x0c2fe400078c10ff */
[CC--:B------:R-:W-:Y:S02]  /*20c20*/  LEA R16, P2, R25.reuse, R251.reuse, 0x2 ;  /* 0x000000fb19107211 */ /* 0x0c0fe400078410ff */
[-C--:B------:R-:W-:Y:S02]  /*20c30*/  LEA.HI.X.SX32 R19, R26, R252.reuse, 0x2, P6 ;  /* 0x000000fc1a137211 */ /* 0x080fe400030f16ff */
[-C--:B------:R-:W-:Y:S01]  /*20c40*/  LEA R14, P5, R24, R251.reuse, 0x2 ;  /* 0x000000fb180e7211 */ /* 0x080fe200078a10ff */
[----:B------:R-:W-:Y:S01]  /*20c50*/  IMAD R22, R22, c[0x0][0x190], RZ ;  /* 0x0000640016167a24 */ /* 0x000fe200078e02ff */
[-C--:B------:R-:W-:Y:S01]  /*20c60*/  LEA.HI.X.SX32 R17, R25, R252.reuse, 0x2, P2 ;  /* 0x000000fc19117211 */ /* 0x080fe200010f16ff */
[----:B------:R-:W-:Y:S01]  /*20c70*/  IMAD R21, R21, c[0x0][0x190], RZ ;  /* 0x0000640015157a24 */ /* 0x000fe200078e02ff */
[----:B------:R-:W-:Y:S01]  /*20c80*/  LEA.HI.X.SX32 R15, R24, R252, 0x2, P5 ;  /* 0x000000fc180f7211 */ /* 0x000fe200028f16ff */
[----:B------:R1:W-:Y:S04]  /*20c90*/  STL.64 [R1+0x2a38], R18 ;  /* 0x002a381201007387 */ /* 0x0003e80000100a00 */
[----:B------:R1:W-:Y:S04]  /*20ca0*/  STL.64 [R1+0x2a30], R16 ;  /* 0x002a301001007387 */ /* 0x0003e80000100a00 */
[----:B------:R1:W-:Y:S02]  /*20cb0*/  STL.64 [R1+0x2a28], R14 ;  /* 0x002a280e01007387 */ /* 0x0003e40000100a00 */
[----:B-1----:R-:W-:-:S02]  /*20cc0*/  LEA R18, P0, R23, R251, 0x2 ;  /* 0x000000fb17127211 */ /* 0x002fc400078010ff */
[CC--:B------:R-:W-:Y:S02]  /*20cd0*/  LEA R16, P6, R22.reuse, R251.reuse, 0x2 ;  /* 0x000000fb16107211 */ /* 0x0c0fe400078c10ff */
[-C--:B------:R-:W-:Y:S02]  /*20ce0*/  LEA.HI.X.SX32 R19, R23, R252.reuse, 0x2, P0 ;  /* 0x000000fc17137211 */ /* 0x080fe400000f16ff */
[CC--:B------:R-:W-:Y:S02]  /*20cf0*/  LEA R14, P2, R21.reuse, R251.reuse, 0x2 ;  /* 0x000000fb150e7211 */ /* 0x0c0fe400078410ff */
[-C--:B------:R-:W-:Y:S02]  /*20d00*/  LEA.HI.X.SX32 R17, R22, R252.reuse, 0x2, P6 ;  /* 0x000000fc16117211 */ /* 0x080fe400030f16ff */
[----:B------:R-:W-:Y:S01]  /*20d10*/  LEA.HI.X.SX32 R15, R21, R252, 0x2, P2 ;  /* 0x000000fc150f7211 */ /* 0x000fe200010f16ff */
[----:B------:R1:W-:Y:S04]  /*20d20*/  STL.64 [R1+0x2a20], R18 ;  /* 0x002a201201007387 */ /* 0x0003e80000100a00 */
[----:B------:R1:W-:Y:S04]  /*20d30*/  STL.64 [R1+0x2a18], R16 ;  /* 0x002a181001007387 */ /* 0x0003e80000100a00 */
[----:B------:R1:W-:Y:S02]  /*20d40*/  STL.64 [R1+0x2a10], R14 ;  /* 0x002a100e01007387 */ /* 0x0003e40000100a00 */
[----:B-1----:R-:W-:-:S02]  /*20d50*/  LEA R18, P5, R250, R251, 0x2 ;  /* 0x000000fbfa127211 */ /* 0x002fc400078a10ff */
[CC--:B------:R-:W-:Y:S02]  /*20d60*/  LEA R16, P0, R237.reuse, R251.reuse, 0x2 ;  /* 0x000000fbed107211 */ /* 0x0c0fe400078010ff */
[-C--:B------:R-:W-:Y:S02]  /*20d70*/  LEA R14, P6, R236, R251.reuse, 0x2 ;  /* 0x000000fbec0e7211 */ /* 0x080fe400078c10ff */
[-C--:B------:R-:W-:Y:S02]  /*20d80*/  LEA.HI.X.SX32 R17, R237, R252.reuse, 0x2, P0 ;  /* 0x000000fced117211 */ /* 0x080fe400000f16ff */
[-C--:B------:R-:W-:Y:S02]  /*20d90*/  LEA.HI.X.SX32 R19, R250, R252.reuse, 0x2, P5 ;  /* 0x000000fcfa137211 */ /* 0x080fe400028f16ff */
[----:B------:R-:W-:Y:S01]  /*20da0*/  LEA.HI.X.SX32 R15, R236, R252, 0x2, P6 ;  /* 0x000000fcec0f7211 */ /* 0x000fe200030f16ff */
[----:B------:R1:W-:Y:S04]  /*20db0*/  STL.64 [R1+0x2a00], R16 ;  /* 0x002a001001007387 */ /* 0x0003e80000100a00 */
[----:B------:R-:W-:Y:S04]  /*20dc0*/  STL.64 [R1+0x2a08], R18 ;  /* 0x002a081201007387 */ /* 0x000fe80000100a00 */
[----:B------:R1:W-:Y:S02]  /*20dd0*/  STL.64 [R1+0x29f8], R14 ;  /* 0x0029f80e01007387 */ /* 0x0003e40000100a00 */
[----:B-1----:R-:W-:-:S02]  /*20de0*/  LEA R16, P5, R3, R251, 0x2 ;  /* 0x000000fb03107211 */ /* 0x002fc400078a10ff */
[----:B------:R-:W-:Y:S04]  /*20df0*/  STL [R1+0x5408], R251 ;  /* 0x005408fb01007387 */ /* 0x000fe80000100800 */
[----:B------:R-:W3:Y:S01]  /*20e00*/  LDL.LU R30, [R1+0x46c] ;  /* 0x00046c00011e7983 */ /* 0x000ee20000300800 */
[C---:B------:R-:W-:Y:S02]  /*20e10*/  LEA R14, P6, R2.reuse, R251, 0x2 ;  /* 0x000000fb020e7211 */ /* 0x040fe400078c10ff */
[-C--:B------:R-:W-:Y:S02]  /*20e20*/  LEA.HI.X.SX32 R17, R3, R252.reuse, 0x2, P5 ;  /* 0x000000fc03117211 */ /* 0x080fe400028f16ff */
[----:B------:R-:W-:-:S03]  /*20e30*/  LEA.HI.X.SX32 R15, R2, R252, 0x2, P6 ;  /* 0x000000fc020f7211 */ /* 0x000fc600030f16ff */
[----:B------:R1:W-:Y:S04]  /*20e40*/  STL.64 [R1+0x29f0], R16 ;  /* 0x0029f01001007387 */ /* 0x0003e80000100a00 */
[----:B------:R1:W-:Y:S04]  /*20e50*/  STL.64 [R1+0x29e8], R14 ;  /* 0x0029e80e01007387 */ /* 0x0003e80000100a00 */
        /* <DEDUP_REMOVED lines=8> */
[----:B------:R-:W4:Y:S01]  /*20ee0*/  LDL.LU R19, [R1+0x40c] ;  /* 0x00040c0001137983 */ /* 0x000f220000300800 */
[----:B------:R-:W-:-:S03]  /*20ef0*/  IADD3 R11, R29, -0x3c, RZ ;  /* 0xffffffc41d0b7810 */ /* 0x000fc60007ffe0ff */
[----:B------:R-:W4:Y:S01]  /*20f00*/  LDL.LU R18, [R1+0x408] ;  /* 0x0004080001127983 */ /* 0x000f220000300800 */
[----:B------:R-:W-:-:S03]  /*20f10*/  IABS R249, c[0x0][0x17c] ;  /* 0x00005f0000f97a13 */ /* 0x000fc60000000000 */
[----:B-1----:R-:W4:Y:S01]  /*20f20*/  LDL.LU R17, [R1+0x404] ;  /* 0x0004040001117983 */ /* 0x002f220000300800 */
[----:B------:R-:W-:-:S03]  /*20f30*/  IADD3 R10, R29, -0x38, RZ ;  /* 0xffffffc81d0a7810 */ /* 0x000fc60007ffe0ff */
[----:B------:R-:W4:Y:S01]  /*20f40*/  LDL.LU R16, [R1+0x400] ;  /* 0x0004000001107983 */ /* 0x000f220000300800 */
[----:B------:R-:W-:Y:S01]  /*20f50*/  @!P1 IMAD.IADD R248, R248, 0x1, -R249 ;  /* 0x00000001f8f89824 */ /* 0x000fe200078e0af9 */
[----:B------:R-:W-:Y:S02]  /*20f60*/  ISETP.GE.U32.AND P6, PT, R11, 0x7fffff85, PT ;  /* 0x7fffff850b00780c */ /* 0x000fe40003fc6070 */
[----:B------:R-:W4:Y:S01]  /*20f70*/  LDL.LU R15, [R1+0x3fc] ;  /* 0x0003fc00010f7983 */ /* 0x000f220000300800 */
[----:B------:R-:W-:-:S03]  /*20f80*/  ISETP.GE.U32.AND P5, PT, R10, 0x7fffff89, PT ;  /* 0x7fffff890a00780c */ /* 0x000fc60003fa6070 */
[----:B------:R-:W4:Y:S01]  /*20f90*/  LDL.LU R14, [R1+0x3f8] ;  /* 0x0003f800010e7983 */ /* 0x000f220000300800 */
[----:B------:R-:W-:Y:S01]  /*20fa0*/  @!P3 IMAD.MOV R248, RZ, RZ, -R248 ;  /* 0x000000fffff8b224 */ /* 0x000fe200078e0af8 */
[----:B------:R-:W-:Y:S01]  /*20fb0*/  ISETP.GE.AND P3, PT, R8, RZ, PT ;  /* 0x000000ff0800720c */ /* 0x000fe20003f66270 */
[----:B--2---:R-:W-:Y:S02]  /*20fc0*/  IMAD R12, R13, c[0x0][0x184], RZ ;  /* 0x000061000d0c7a24 */ /* 0x004fe400078e02ff */
[----:B------:R-:W2:Y:S03]  /*20fd0*/  LDL.LU R13, [R1+0x3f0] ;  /* 0x0003f000010d7983 */ /* 0x000ea60000300800 */
[C---:B------:R-:W-:Y:S01]  /*20fe0*/  LEA R2, P1, R12.reuse, c[0x0][0x160], 0x2 ;  /* 0x000058000c027a11 */ /* 0x040fe200078210ff */
[----:B------:R-:W2:Y:S04]  /*20ff0*/  LDL.LU R11, [R1+0x3ec] ;  /* 0x0003ec00010b7983 */ /* 0x000ea80000300800 */
[----:B------:R-:W2:Y:S01]  /*21000*/  LDL.LU R10, [R1+0x3e8] ;  /* 0x0003e800010a7983 */ /* 0x000ea20000300800 */
[----:B------:R-:W-:-:S02]  /*21010*/  LEA.HI.X.SX32 R3, R12, c[0x0][0x164], 0x2, P1 ;  /* 0x000059000c037a11 */ /* 0x000fc400008f16ff */
[----:B------:R-:W-:Y:S02]  /*21020*/  ISETP.GE.AND P1, PT, R9, RZ, PT ;  /* 0x000000ff0900720c */ /* 0x000fe40003f26270 */
[----:B------:R-:W2:Y:S04]  /*21030*/  LDL.LU R9, [R1+0x3e4] ;  /* 0x0003e40001097983 */ /* 0x000ea80000300800 */
[----:B------:R-:W2:Y:S01]  /*21040*/  LDL.LU R8, [R1+0x3e0] ;  /* 0x0003e00001087983 */ /* 0x000ea20000300800 */
[C---:B------:R-:W-:Y:S02]  /*21050*/  ISETP.GT.U32.AND P2, PT, R249.reuse, R0, PT ;  /* 0x00000000f900720c */ /* 0x040fe40003f44070 */
[----:B------:R-:W-:Y:S02]  /*21060*/  ISETP.GT.U32.AND P0, PT, R249, R4, PT ;  /* 0x00000004f900720c */ /* 0x000fe40003f04070 */
[----:B------:R-:W-:-:S02]  /*21070*/  IADD3 R12, R29, -0x34, RZ ;  /* 0xffffffcc1d0c7810 */ /* 0x000fc40007ffe0ff */
[----:B------:R-:W-:-:S07]  /*21080*/  IADD3 R237, R29, -0x30, RZ ;  /* 0xffffffd01ded7810 */ /* 0x000fce0007ffe0ff */
[--C-:B------:R-:W-:Y:S01]  /*21090*/  @!P2 IMAD.IADD R0, R0, 0x1, -R249.reuse ;  /* 0x000000010000a824 */ /* 0x100fe200078e0af9 */
[----:B------:R-:W-:Y:S01]  /*210a0*/  ISETP.GE.U32.AND P2, PT, R12, 0x7fffff8d, PT ;  /* 0x7fffff8d0c00780c */ /* 0x000fe20003f46070 */
[----:B------:R-:W-:Y:S01]  /*210b0*/  @!P0 IMAD.IADD R4, R4, 0x1, -R249 ;  /* 0x0000000104048824 */ /* 0x000fe200078e0af9 */
[----:B------:R-:W-:Y:S02]  /*210c0*/  LOP3.LUT R7, RZ, c[0x0][0x17c], RZ, 0x33, !PT ;  /* 0x00005f00ff077a12 */ /* 0x000fe400078e33ff */
[----:B------:R-:W-:Y:S02]  /*210d0*/  IADD3 R20, R29, -0x1, RZ ;  /* 0xffffffff1d147810 */ /* 0x000fe40007ffe0ff */
[----:B------:R-:W-:Y:S02]  /*210e0*/  @!P1 IADD3 R0, -R0, RZ, RZ ;  /* 0x000000ff00009210 */ /* 0x000fe40007ffe1ff */
[----:B------:R-:W-:Y:S01]  /*210f0*/  ISETP.GE.U32.AND P1, PT, R237, 0x7fffff91, PT ;  /* 0x7fffff91ed00780c */ /* 0x000fe20003f26070 */
[----:B---3--:R-:W-:-:S05]  /*21100*/  IMAD R12, R30, c[0x0][0x184], RZ ;  /* 0x000061001e0c7a24 */ /* 0x008fca00078e02ff */
[----:B------:R-:W-:-:S04]  /*21110*/  LEA R236, P0, R12, c[0x0][0x160], 0x2 ;  /* 0x000058000cec7a11 */ /* 0x000fc800078010ff */
[----:B------:R-:W-:Y:S02]  /*21120*/  LEA.HI.X.SX32 R237, R12, c[0x0][0x164], 0x2, P0 ;  /* 0x000059000ced7a11 */ /* 0x000fe400000f16ff */
[----:B------:R-:W-:Y:S02]  /*21130*/  ISETP.GE.U32.AND P0, PT, R20, 0x7fffffc0, PT ;  /* 0x7fffffc01400780c */ /* 0x000fe40003f06070 */
[C---:B----4-:R-:W-:Y:S02]  /*21140*/  SEL R28, R7.reuse, R28, !P4 ;  /* 0x0000001c071c7207 */ /* 0x050fe40006000000 */
[----:B------:R-:W-:-:S03]  /*21150*/  SEL R20, R7, R27, !P4 ;  /* 0x0000001b07147207 */ /* 0x000fc60006000000 */
[----:B------:R-:W-:Y:S01]  /*21160*/  STL [R1+0xaa8], R28 ;  /* 0x000aa81c01007387 */ /* 0x000fe20000100800 */
[----:B------:R-:W-:-:S03]  /*21170*/  SEL R12, R7, R26, !P4 ;  /* 0x0000001a070c7207 */ /* 0x000fc60006000000 */
[----:B------:R1:W-:Y:S01]  /*21180*/  STL [R1+0x6a0], R20 ;  /* 0x0006a01401007387 */ /* 0x0003e20000100800 */
[----:B------:R-:W-:-:S03]  /*21190*/  SEL R25, R7, R25, !P4 ;  /* 0x0000001907197207 */ /* 0x000fc60006000000 */
[----:B------:R3:W-:Y:S01]  /*211a0*/  STL [R1+0x6b8], R12 ;  /* 0x0006b80c01007387 */ /* 0x0007e20000100800 */
[----:B-1----:R-:W-:-:S03]  /*211b0*/  SEL R20, R7, R24, !P4 ;  /* 0x0000001807147207 */ /* 0x002fc60006000000 */
[----:B------:R-:W-:Y:S01]  /*211c0*/  STL [R1+0x6c8], R25 ;  /* 0x0006c81901007387 */ /* 0x000fe20000100800 */
[----:B---3--:R-:W-:-:S03]  /*211d0*/  SEL R12, R7, R23, !P4 ;  /* 0x00000017070c7207 */ /* 0x008fc60006000000 */
[----:B------:R1:W-:Y:S01]  /*211e0*/  STL [R1+0x6e0], R20 ;  /* 0x0006e01401007387 */ /* 0x0003e20000100800 */
[----:B------:R-:W-:-:S03]  /*211f0*/  SEL R22, R7, R22, !P4 ;  /* 0x0000001607167207 */ /* 0x000fc60006000000 */
[----:B------:R3:W-:Y:S01]  /*21200*/  STL [R1+0x6ec], R12 ;  /* 0x0006ec0c01007387 */ /* 0x0007e20000100800 */
[----:B-1----:R-:W-:-:S03]  /*21210*/  SEL R20, R7, R21, !P4 ;  /* 0x0000001507147207 */ /* 0x002fc60006000000 */
[----:B------:R-:W-:Y:S01]  /*21220*/  STL [R1+0x700], R22 ;  /* 0x0007001601007387 */ /* 0x000fe20000100800 */
[----:B---3--:R-:W-:-:S03]  /*21230*/  SEL R12, R7, R19, !P4 ;  /* 0x00000013070c7207 */ /* 0x008fc60006000000 */
[----:B------:R-:W-:Y:S01]  /*21240*/  STL [R1+0x710], R20 ;  /* 0x0007101401007387 */ /* 0x000fe20000100800 */
[C---:B------:R-:W-:Y:S02]  /*21250*/  SEL R18, R7.reuse, R18, !P4 ;  /* 0x0000001207127207 */ /* 0x040fe40006000000 */
[C---:B------:R-:W-:Y:S01]  /*21260*/  SEL R17, R7.reuse, R17, !P4 ;  /* 0x0000001107117207 */ /* 0x040fe20006000000 */
[----:B------:R1:W-:Y:S04]  /*21270*/  STL [R1+0x720], R12 ;  /* 0x0007200c01007387 */ /* 0x0003e80000100800 */
[----:B------:R-:W-:Y:S01]  /*21280*/  STL [R1+0x734], R18 ;  /* 0x0007341201007387 */ /* 0x000fe20000100800 */
[C---:B------:R-:W-:Y:S02]  /*21290*/  SEL R15, R7.reuse, R15, !P4 ;  /* 0x0000000f070f7207 */ /* 0x040fe40006000000 */
[C---:B-1----:R-:W-:Y:S01]  /*212a0*/  SEL R12, R7.reuse, R16, !P4 ;  /* 0x00000010070c7207 */ /* 0x042fe20006000000 */
[----:B------:R-:W-:Y:S01]  /*212b0*/  STL [R1+0x748], R17 ;  /* 0x0007481101007387 */ /* 0x000fe20000100800 */
[----:B------:R-:W-:-:S03]  /*212c0*/  SEL R14, R7, R14, !P4 ;  /* 0x0000000e070e7207 */ /* 0x000fc60006000000 */
[----:B------:R2:W-:Y:S04]  /*212d0*/  STL [R1+0x758], R12 ;  /* 0x0007580c01007387 */ /* 0x0005e80000100800 */
[----:B------:R-:W-:Y:S04]  /*212e0*/  STL [R1+0x770], R15 ;  /* 0x0007700f01007387 */ /* 0x000fe80000100800 */
[----:B------:R-:W-:Y:S01]  /*212f0*/  STL [R1+0x788], R14 ;  /* 0x0007880e01007387 */ /* 0x000fe20000100800 */
[C---:B--2---:R-:W-:Y:S02]  /*21300*/  SEL R12, R7.reuse, R13, !P4 ;  /* 0x0000000d070c7207 */ /* 0x044fe40006000000 */
[----:B------:R-:W-:-:S03]  /*21310*/  SEL R11, R7, R11, !P4 ;  /* 0x0000000b070b7207 */ /* 0x000fc60006000000 */
[----:B------:R1:W-:Y:S01]  /*21320*/  STL [R1+0x79c], R12 ;  /* 0x00079c0c01007387 */ /* 0x0003e20000100800 */
[----:B------:R-:W-:-:S03]  /*21330*/  SEL R10, R7, R10, !P4 ;  /* 0x0000000a070a7207 */ /* 0x000fc60006000000 */
[----:B------:R2:W-:Y:S01]  /*21340*/  STL [R1+0x7b0], R11 ;  /* 0x0007b00b01007387 */ /* 0x0005e20000100800 */
[----:B------:R-:W-:-:S03]  /*21350*/  SEL R9, R7, R9, !P4 ;  /* 0x0000000907097207 */ /* 0x000fc60006000000 */
[----:B------:R3:W-:Y:S01]  /*21360*/  STL [R1+0x7c8], R10 ;  /* 0x0007c80a01007387 */ /* 0x0007e20000100800 */
[----:B------:R-:W-:-:S03]  /*21370*/  SEL R8, R7, R8, !P4 ;  /* 0x0000000807087207 */ /* 0x000fc60006000000 */
[----:B------:R-:W4:Y:S04]  /*21380*/  LDL.LU R20, [R1+0x3dc] ;  /* 0x0003dc0001147983 */ /* 0x000f280000300800 */
[----:B------:R2:W-:Y:S04]  /*21390*/  STL [R1+0x7d8], R9 ;  /* 0x0007d80901007387 */ /* 0x0005e80000100800 */
[----:B-1----:R-:W4:Y:S04]  /*213a0*/  LDL.LU R12, [R1+0x3d8] ;  /* 0x0003d800010c7983 */ /* 0x002f280000300800 */
[----:B------:R1:W-:Y:S04]  /*213b0*/  STL [R1+0x7f0], R8 ;  /* 0x0007f00801007387 */ /* 0x0003e80000100800 */
        /* <DEDUP_REMOVED lines=25> */
[----:B--2---:R-:W2:Y:S04]  /*21550*/  LDL.LU R11, [R1+0x360] ;  /* 0x00036000010b7983 */ /* 0x004ea80000300800 */
[----:B---3--:R-:W3:Y:S04]  /*21560*/  LDL.LU R10, [R1+0x35c] ;  /* 0x00035c00010a7983 */ /* 0x008ee80000300800 */
[----:B------:R-:W2:Y:S04]  /*21570*/  LDL.LU R9, [R1+0x358] ;  /* 0x0003580001097983 */ /* 0x000ea80000300800 */
[----:B-1----:R-:W3:Y:S01]  /*21580*/  LDL.LU R8, [R1+0x350] ;  /* 0x0003500001087983 */ /* 0x002ee20000300800 */
[----:B----4-:R-:W-:-:S05]  /*21590*/  SEL R20, R7, R20, !P4 ;  /* 0x0000001407147207 */ /* 0x010fca0006000000 */
[----:B------:R1:W-:Y:S02]  /*215a0*/  STL [R1+0x800], R20 ;  /* 0x0008001401007387 */ /* 0x0003e40000100800 */
[C---:B-1----:R-:W-:Y:S02]  /*215b0*/  SEL R20, R7.reuse, R12, !P4 ;  /* 0x0000000c07147207 */ /* 0x042fe40006000000 */
[C---:B------:R-:W-:Y:S02]  /*215c0*/  SEL R12, R7.reuse, R249, !P4 ;  /* 0x000000f9070c7207 */ /* 0x040fe40006000000 */
[C---:B------:R-:W-:Y:S01]  /*215d0*/  SEL R249, R7.reuse, R251, !P4 ;  /* 0x000000fb07f97207 */ /* 0x040fe20006000000 */
[----:B------:R1:W-:Y:S04]  /*215e0*/  STL [R1+0x818], R20 ;  /* 0x0008181401007387 */ /* 0x0003e80000100800 */
[----:B------:R4:W-:Y:S01]  /*215f0*/  STL [R1+0x82c], R12 ;  /* 0x00082c0c01007387 */ /* 0x0009e20000100800 */
[----:B-1----:R-:W-:-:S03]  /*21600*/  SEL R20, R7, R250, !P4 ;  /* 0x000000fa07147207 */ /* 0x002fc60006000000 */
[----:B------:R-:W-:Y:S01]  /*21610*/  STL [R1+0x840], R249 ;  /* 0x000840f901007387 */ /* 0x000fe20000100800 */
[----:B----4-:R-:W-:-:S03]  /*21620*/  SEL R12, R7, R35, !P4 ;  /* 0x00000023070c7207 */ /* 0x010fc60006000000 */
[----:B------:R1:W-:Y:S01]  /*21630*/  STL [R1+0x858], R20 ;  /* 0x0008581401007387 */ /* 0x0003e20000100800 */
[----:B------:R-:W-:-:S03]  /*21640*/  SEL R34, R7, R34, !P4 ;  /* 0x0000002207227207 */ /* 0x000fc60006000000 */
[----:B------:R4:W-:Y:S01]  /*21650*/  STL [R1+0x86c], R12 ;  /* 0x00086c0c01007387 */ /* 0x0009e20000100800 */
[----:B-1----:R-:W-:-:S03]  /*21660*/  SEL R20, R7, R33, !P4 ;  /* 0x0000002107147207 */ /* 0x002fc60006000000 */
[----:B------:R-:W-:Y:S01]  /*21670*/  STL [R1+0x880], R34 ;  /* 0x0008802201007387 */ /* 0x000fe20000100800 */
[----:B----4-:R-:W-:-:S03]  /*21680*/  SEL R12, R7, R32, !P4 ;  /* 0x00000020070c7207 */ /* 0x010fc60006000000 */
[----:B------:R1:W-:Y:S01]  /*21690*/  STL [R1+0x898], R20 ;  /* 0x0008981401007387 */ /* 0x0003e20000100800 */
[----:B------:R-:W-:-:S03]  /*216a0*/  SEL R31, R7, R31, !P4 ;  /* 0x0000001f071f7207 */ /* 0x000fc60006000000 */
[----:B------:R4:W-:Y:S01]  /*216b0*/  STL [R1+0x8a8], R12 ;  /* 0x0008a80c01007387 */ /* 0x0009e20000100800 */
[C---:B------:R-:W-:Y:S02]  /*216c0*/  SEL R28, R7.reuse, R28, !P4 ;  /* 0x0000001c071c7207 */ /* 0x040fe40006000000 */
[C---:B-1----:R-:W-:Y:S01]  /*216d0*/  SEL R20, R7.reuse, R30, !P4 ;  /* 0x0000001e07147207 */ /* 0x042fe20006000000 */
[----:B------:R-:W-:Y:S01]  /*216e0*/  STL [R1+0x8c0], R31 ;  /* 0x0008c01f01007387 */ /* 0x000fe20000100800 */
[----:B----4-:R-:W-:-:S03]  /*216f0*/  SEL R12, R7, R29, !P4 ;  /* 0x0000001d070c7207 */ /* 0x010fc60006000000 */
[----:B------:R1:W-:Y:S04]  /*21700*/  STL [R1+0x8d0], R20 ;  /* 0x0008d01401007387 */ /* 0x0003e80000100800 */
        /* <DEDUP_REMOVED lines=17> */
[----:B------:R-:W-:Y:S01]  /*21820*/  STL [R1+0xa08], R20 ;  /* 0x000a081401007387 */ /* 0x000fe20000100800 */
[----:B------:R-:W-:-:S03]  /*21830*/  SEL R17, R7, R17, !P4 ;  /* 0x0000001107117207 */ /* 0x000fc60006000000 */
[----:B------:R1:W-:Y:S01]  /*21840*/  STL [R1+0xa9c], R12 ;  /* 0x000a9c0c01007387 */ /* 0x0003e20000100800 */
[----:B------:R-:W-:-:S03]  /*21850*/  SEL R15, R7, R15, !P4 ;  /* 0x0000000f070f7207 */ /* 0x000fc60006000000 */
[----:B------:R-:W-:Y:S01]  /*21860*/  STL [R1+0xaa4], R18 ;  /* 0x000aa41201007387 */ /* 0x000fe20000100800 */
[C---:B------:R-:W-:Y:S02]  /*21870*/  SEL R14, R7.reuse, R14, !P4 ;  /* 0x0000000e070e7207 */ /* 0x040fe40006000000 */
[C---:B-1----:R-:W-:Y:S01]  /*21880*/  SEL R12, R7.reuse, R16, !P4 ;  /* 0x00000010070c7207 */ /* 0x042fe20006000000 */
[----:B------:R-:W-:Y:S01]  /*21890*/  STL [R1+0xaa0], R17 ;  /* 0x000aa01101007387 */ /* 0x000fe20000100800 */
[----:B--2---:R-:W-:-:S03]  /*218a0*/  SEL R11, R7, R11, !P4 ;  /* 0x0000000b070b7207 */ /* 0x004fc60006000000 */
[----:B------:R1:W-:Y:S01]  /*218b0*/  STL [R1+0xa98], R12 ;  /* 0x000a980c01007387 */ /* 0x0003e20000100800 */
[----:B---3--:R-:W-:-:S03]  /*218c0*/  SEL R10, R7, R10, !P4 ;  /* 0x0000000a070a7207 */ /* 0x008fc60006000000 */
[----:B------:R-:W-:Y:S01]  /*218d0*/  STL [R1+0xa94], R15 ;  /* 0x000a940f01007387 */ /* 0x000fe20000100800 */
[----:B-1----:R-:W-:-:S03]  /*218e0*/  SEL R12, R7, R13, !P4 ;  /* 0x0000000d070c7207 */ /* 0x002fc60006000000 */
[----:B------:R-:W-:Y:S01]  /*218f0*/  STL [R1+0xa90], R14 ;  /* 0x000a900e01007387 */ /* 0x000fe20000100800 */
[----:B------:R-:W-:-:S03]  /*21900*/  SEL R9, R7, R9, !P4 ;  /* 0x0000000907097207 */ /* 0x000fc60006000000 */
[----:B------:R1:W-:Y:S01]  /*21910*/  STL [R1+0xa8c], R12 ;  /* 0x000a8c0c01007387 */ /* 0x0003e20000100800 */
[----:B------:R-:W-:-:S03]  /*21920*/  SEL R8, R7, R8, !P4 ;  /* 0x0000000807087207 */ /* 0x000fc60006000000 */
[----:B------:R2:W-:Y:S04]  /*21930*/  STL [R1+0xa88], R11 ;  /* 0x000a880b01007387 */ /* 0x0005e80000100800 */
[----:B------:R3:W-:Y:S04]  /*21940*/  STL [R1+0xa84], R10 ;  /* 0x000a840a01007387 */ /* 0x0007e80000100800 */
        /* <DEDUP_REMOVED lines=456> */
[C---:B---3--:R-:W-:Y:S02]  /*235d0*/  SEL R10, R7.reuse, R10, !P4 ;  /* 0x0000000a070a7207 */ /* 0x048fe40006000000 */
[C---:B------:R-:W-:Y:S01]  /*235e0*/  SEL R9, R7.reuse, R9, !P4 ;  /* 0x0000000907097207 */ /* 0x040fe20006000000 */
[----:B------:R2:W-:Y:S01]  /*235f0*/  STL [R1+0x7d0], R15 ;  /* 0x0007d00f01007387 */ /* 0x0005e20000100800 */
[----:B-1----:R-:W-:-:S03]  /*23600*/  SEL R12, R7, R13, !P4 ;  /* 0x0000000d070c7207 */ /* 0x002fc60006000000 */
[----:B------:R1:W-:Y:S01]  /*23610*/  STL [R1+0x7cc], R14 ;  /* 0x0007cc0e01007387 */ /* 0x0003e20000100800 */
[----:B------:R-:W-:-:S03]  /*23620*/  SEL R8, R7, R8, !P4 ;  /* 0x0000000807087207 */ /* 0x000fc60006000000 */
[----:B------:R-:W-:Y:S04]  /*23630*/  STL [R1+0x7c4], R12 ;  /* 0x0007c40c01007387 */ /* 0x000fe80000100800 */
[----:B------:R3:W-:Y:S04]  /*23640*/  STL [R1+0x7c0], R11 ;  /* 0x0007c00b01007387 */ /* 0x0007e80000100800 */
[----:B------:R2:W-:Y:S04]  /*23650*/  STL [R1+0x7bc], R10 ;  /* 0x0007bc0a01007387 */ /* 0x0005e80000100800 */
[----:B------:R-:W4:Y:S04]  /*23660*/  LDL.LU R35, [R1+0x88] ;  /* 0x0000880001237983 */ /* 0x000f280000300800 */
[----:B------:R1:W-:Y:S04]  /*23670*/  STL [R1+0x7b8], R9 ;  /* 0x0007b80901007387 */ /* 0x0003e80000100800 */
[----:B------:R-:W4:Y:S04]  /*23680*/  LDL.LU R34, [R1+0x84] ;  /* 0x0000840001227983 */ /* 0x000f280000300800 */
        /* <DEDUP_REMOVED lines=19> */
[----:B-1----:R-:W2:Y:S04]  /*237c0*/  LDL.LU R14, [R1+0x2c] ;  /* 0x00002c00010e7983 */ /* 0x002ea80000300800 */
[----:B------:R-:W2:Y:S04]  /*237d0*/  LDL.LU R13, [R1+0x28] ;  /* 0x00002800010d7983 */ /* 0x000ea80000300800 */
[----:B---3--:R-:W3:Y:S04]  /*237e0*/  LDL.LU R11, [R1+0x24] ;  /* 0x00002400010b7983 */ /* 0x008ee80000300800 */
[----:B------:R-:W2:Y:S04]  /*237f0*/  LDL.LU R10, [R1+0x20] ;  /* 0x00002000010a7983 */ /* 0x000ea80000300800 */
[----:B------:R-:W2:Y:S04]  /*23800*/  LDL.LU R9, [R1+0x1c] ;  /* 0x00001c0001097983 */ /* 0x000ea80000300800 */
[----:B------:R-:W2:Y:S04]  /*23810*/  LDL.LU R251, [R1+0x18] ;  /* 0x0000180001fb7983 */ /* 0x000ea80000300800 */
[----:B------:R-:W2:Y:S04]  /*23820*/  LDL.LU R8, [R1+0x10] ;  /* 0x0000100001087983 */ /* 0x000ea80000300800 */
[----:B------:R-:W2:Y:S04]  /*23830*/  LDL.LU R20, [R1+0xc] ;  /* 0x00000c0001147983 */ /* 0x000ea80000300800 */
[----:B------:R-:W2:Y:S04]  /*23840*/  LDL.LU R12, [R1+0x8] ;  /* 0x00000800010c7983 */ /* 0x000ea80000300800 */
[----:B------:R-:W2:Y:S04]  /*23850*/  LDL.LU R249, [R1+0x4] ;  /* 0x0000040001f97983 */ /* 0x000ea80000300800 */
[----:B------:R-:W2:Y:S01]  /*23860*/  LDL.LU R250, [R1] ;  /* 0x0000000001fa7983 */ /* 0x000ea20000300800 */
[----:B----4-:R-:W-:-:S05]  /*23870*/  SEL R35, R7, R35, !P4 ;  /* 0x0000002307237207 */ /* 0x010fca0006000000 */
[----:B------:R1:W-:Y:S01]  /*23880*/  STL [R1+0x7ac], R35 ;  /* 0x0007ac2301007387 */ /* 0x0003e20000100800 */
[----:B------:R-:W-:-:S03]  /*23890*/  SEL R34, R7, R34, !P4 ;  /* 0x0000002207227207 */ /* 0x000fc60006000000 */
[----:B-1----:R-:W4:Y:S01]  /*238a0*/  LDL.LU R35, [R1+0x5470] ;  /* 0x0054700001237983 */ /* 0x002f220000300800 */
[----:B------:R-:W-:-:S03]  /*238b0*/  SEL R33, R7, R33, !P4 ;  /* 0x0000002107217207 */ /* 0x000fc60006000000 */
[----:B------:R1:W-:Y:S01]  /*238c0*/  STL [R1+0x7a8], R34 ;  /* 0x0007a82201007387 */ /* 0x0003e20000100800 */
[C---:B------:R-:W-:Y:S02]  /*238d0*/  SEL R32, R7.reuse, R32, !P4 ;  /* 0x0000002007207207 */ /* 0x040fe40006000000 */
[C---:B------:R-:W-:Y:S01]  /*238e0*/  SEL R31, R7.reuse, R31, !P4 ;  /* 0x0000001f071f7207 */ /* 0x040fe20006000000 */
[----:B-1----:R-:W4:Y:S01]  /*238f0*/  LDL.LU R34, [R1+0x546c] ;  /* 0x00546c0001227983 */ /* 0x002f220000300800 */
[----:B------:R-:W-:-:S03]  /*23900*/  SEL R30, R7, R30, !P4 ;  /* 0x0000001e071e7207 */ /* 0x000fc60006000000 */
[----:B------:R1:W-:Y:S01]  /*23910*/  STL [R1+0x7a4], R33 ;  /* 0x0007a42101007387 */ /* 0x0003e20000100800 */
[C---:B------:R-:W-:Y:S02]  /*23920*/  SEL R29, R7.reuse, R29, !P4 ;  /* 0x0000001d071d7207 */ /* 0x040fe40006000000 */
[C---:B------:R-:W-:Y:S01]  /*23930*/  SEL R28, R7.reuse, R28, !P4 ;  /* 0x0000001c071c7207 */ /* 0x040fe20006000000 */
[----:B-1----:R-:W4:Y:S04]  /*23940*/  LDL.LU R33, [R1+0x5468] ;  /* 0x0054680001217983 */ /* 0x002f280000300800 */
[----:B------:R1:W-:Y:S01]  /*23950*/  STL [R1+0x7a0], R32 ;  /* 0x0007a02001007387 */ /* 0x0003e20000100800 */
[C---:B------:R-:W-:Y:S02]  /*23960*/  SEL R27, R7.reuse, R27, !P4 ;  /* 0x0000001b071b7207 */ /* 0x040fe40006000000 */
[C---:B------:R-:W-:Y:S01]  /*23970*/  SEL R26, R7.reuse, R26, !P4 ;  /* 0x0000001a071a7207 */ /* 0x040fe20006000000 */
[----:B-1----:R-:W4:Y:S04]  /*23980*/  LDL.LU R32, [R1+0x5464] ;  /* 0x0054640001207983 */ /* 0x002f280000300800 */
[----:B------:R1:W-:Y:S01]  /*23990*/  STL [R1+0x798], R31 ;  /* 0x0007981f01007387 */ /* 0x0003e20000100800 */
[----:B------:R-:W-:-:S03]  /*239a0*/  SEL R25, R7, R25, !P4 ;  /* 0x0000001907197207 */ /* 0x000fc60006000000 */
        /* <DEDUP_REMOVED lines=26> */
[----:B--2---:R-:W-:-:S03]  /*23b50*/  SEL R15, R7, R15, !P4 ;  /* 0x0000000f070f7207 */ /* 0x004fc60006000000 */
[----:B-1----:R-:W2:Y:S04]  /*23b60*/  LDL.LU R22, [R1+0x543c] ;  /* 0x00543c0001167983 */ /* 0x002ea80000300800 */
[----:B------:R1:W-:Y:S01]  /*23b70*/  STL [R1+0x768], R21 ;  /* 0x0007681501007387 */ /* 0x0003e20000100800 */
[----:B------:R-:W-:-:S03]  /*23b80*/  SEL R14, R7, R14, !P4 ;  /* 0x0000000e070e7207 */ /* 0x000fc60006000000 */
[----:B-1----:R-:W2:Y:S04]  /*23b90*/  LDL.LU R21, [R1+0x5438] ;  /* 0x0054380001157983 */ /* 0x002ea80000300800 */
[----:B------:R1:W-:Y:S01]  /*23ba0*/  STL [R1+0x764], R19 ;  /* 0x0007641301007387 */ /* 0x0003e20000100800 */
[----:B------:R-:W-:-:S03]  /*23bb0*/  SEL R13, R7, R13, !P4 ;  /* 0x0000000d070d7207 */ /* 0x000fc60006000000 */
[----:B-1----:R-:W2:Y:S04]  /*23bc0*/  LDL.LU R19, [R1+0x5434] ;  /* 0x0054340001137983 */ /* 0x002ea80000300800 */
[----:B------:R1:W-:Y:S01]  /*23bd0*/  STL [R1+0x760], R18 ;  /* 0x0007601201007387 */ /* 0x0003e20000100800 */
[----:B---3--:R-:W-:-:S03]  /*23be0*/  SEL R11, R7, R11, !P4 ;  /* 0x0000000b070b7207 */ /* 0x008fc60006000000 */
[----:B-1----:R-:W3:Y:S04]  /*23bf0*/  LDL.LU R18, [R1+0x5430] ;  /* 0x0054300001127983 */ /* 0x002ee80000300800 */
[----:B------:R1:W-:Y:S01]  /*23c00*/  STL [R1+0x75c], R17 ;  /* 0x00075c1101007387 */ /* 0x0003e20000100800 */
[----:B------:R-:W-:-:S03]  /*23c10*/  SEL R10, R7, R10, !P4 ;  /* 0x0000000a070a7207 */ /* 0x000fc60006000000 */
[----:B-1----:R-:W2:Y:S04]  /*23c20*/  LDL.LU R17, [R1+0x542c] ;  /* 0x00542c0001117983 */ /* 0x002ea80000300800 */
[----:B------:R1:W-:Y:S01]  /*23c30*/  STL [R1+0x754], R16 ;  /* 0x0007541001007387 */ /* 0x0003e20000100800 */
[----:B------:R-:W-:-:S03]  /*23c40*/  SEL R9, R7, R9, !P4 ;  /* 0x0000000907097207 */ /* 0x000fc60006000000 */
[----:B-1----:R-:W2:Y:S04]  /*23c50*/  LDL.LU R16, [R1+0x5428] ;  /* 0x0054280001107983 */ /* 0x002ea80000300800 */
[----:B------:R1:W-:Y:S01]  /*23c60*/  STL [R1+0x750], R15 ;  /* 0x0007500f01007387 */ /* 0x0003e20000100800 */
[----:B------:R-:W-:-:S03]  /*23c70*/  SEL R8, R7, R8, !P4 ;  /* 0x0000000807087207 */ /* 0x000fc60006000000 */
[----:B-1----:R-:W2:Y:S04]  /*23c80*/  LDL.LU R15, [R1+0x5424] ;  /* 0x00542400010f7983 */ /* 0x002ea80000300800 */
[----:B------:R1:W-:Y:S04]  /*23c90*/  STL [R1+0x74c], R14 ;  /* 0x00074c0e01007387 */ /* 0x0003e80000100800 */
        /* <DEDUP_REMOVED lines=10> */
[----:B-1----:R-:W3:Y:S01]  /*23d40*/  LDL.LU R8, [R1+0x540c] ;  /* 0x00540c0001087983 */ /* 0x002ee20000300800 */
[----:B------:R-:W-:-:S02]  /*23d50*/  SEL R20, R7, R20, !P4 ;  /* 0x0000001407147207 */ /* 0x000fc40006000000 */
[C---:B------:R-:W-:Y:S02]  /*23d60*/  SEL R12, R7.reuse, R12, !P4 ;  /* 0x0000000c070c7207 */ /* 0x040fe40006000000 */
[C---:B------:R-:W-:Y:S01]  /*23d70*/  SEL R249, R7.reuse, R249, !P4 ;  /* 0x000000f907f97207 */ /* 0x040fe20006000000 */
[----:B------:R1:W-:Y:S04]  /*23d80*/  STL [R1+0x72c], R20 ;  /* 0x00072c1401007387 */ /* 0x0003e80000100800 */
[----:B------:R3:W-:Y:S01]  /*23d90*/  STL [R1+0x728], R12 ;  /* 0x0007280c01007387 */ /* 0x0007e20000100800 */
[----:B-1----:R-:W-:-:S03]  /*23da0*/  SEL R20, R7, R250, !P4 ;  /* 0x000000fa07147207 */ /* 0x002fc60006000000 */
[----:B------:R-:W-:Y:S04]  /*23db0*/  STL [R1+0x724], R249 ;  /* 0x000724f901007387 */ /* 0x000fe80000100800 */
[----:B------:R-:W-:Y:S01]  /*23dc0*/  STL [R1+0x71c], R20 ;  /* 0x00071c1401007387 */ /* 0x000fe20000100800 */
[C---:B--2---:R-:W-:Y:S02]  /*23dd0*/  SEL R9, R7.reuse, R9, !P4 ;  /* 0x0000000907097207 */ /* 0x044fe40006000000 */
[C---:B---3--:R-:W-:Y:S02]  /*23de0*/  SEL R12, R7.reuse, R8, !P4 ;  /* 0x00000008070c7207 */ /* 0x048fe40006000000 */
[C---:B------:R-:W-:Y:S02]  /*23df0*/  SEL R8, R7.reuse, R10, !P4 ;  /* 0x0000000a07087207 */ /* 0x040fe40006000000 */
[C---:B------:R-:W-:Y:S01]  /*23e00*/  SEL R10, R7.reuse, R11, !P4 ;  /* 0x0000000b070a7207 */ /* 0x040fe20006000000 */
[----:B------:R-:W-:Y:S04]  /*23e10*/  STL [R1+0x718], R12 ;  /* 0x0007180c01007387 */ /* 0x000fe80000100800 */
[----:B------:R1:W-:Y:S04]  /*23e20*/  STL [R1+0x714], R9 ;  /* 0x0007140901007387 */ /* 0x0003e80000100800 */
[----:B------:R2:W-:Y:S04]  /*23e30*/  STL [R1+0x70c], R8 ;  /* 0x00070c0801007387 */ /* 0x0005e80000100800 */
[----:B------:R3:W-:Y:S01]  /*23e40*/  STL [R1+0x708], R10 ;  /* 0x0007080a01007387 */ /* 0x0007e20000100800 */
[----:B-1----:R-:W-:-:S02]  /*23e50*/  SEL R9, R7, R13, !P4 ;  /* 0x0000000d07097207 */ /* 0x002fc40006000000 */
[----:B--2---:R-:W-:-:S03]  /*23e60*/  SEL R8, R7, R14, !P4 ;  /* 0x0000000e07087207 */ /* 0x004fc60006000000 */
[----:B------:R1:W-:Y:S01]  /*23e70*/  STL [R1+0x704], R9 ;  /* 0x0007040901007387 */ /* 0x0003e20000100800 */
[----:B---3--:R-:W-:-:S03]  /*23e80*/  SEL R10, R7, R15, !P4 ;  /* 0x0000000f070a7207 */ /* 0x008fc60006000000 */
[----:B------:R2:W-:Y:S04]  /*23e90*/  STL [R1+0x6fc], R8 ;  /* 0x0006fc0801007387 */ /* 0x0005e80000100800 */
[----:B------:R3:W-:Y:S01]  /*23ea0*/  STL [R1+0x6f8], R10 ;  /* 0x0006f80a01007387 */ /* 0x0007e20000100800 */
[C---:B-1----:R-:W-:Y:S02]  /*23eb0*/  SEL R9, R7.reuse, R16, !P4 ;  /* 0x0000001007097207 */ /* 0x042fe40006000000 */
        /* <DEDUP_REMOVED lines=11> */
[C---:B----4-:R-:W-:Y:S02]  /*23f70*/  SEL R9, R7.reuse, R23, !P4 ;  /* 0x0000001707097207 */ /* 0x050fe40006000000 */
[----:B-1----:R-:W-:-:S03]  /*23f80*/  SEL R8, R7, R24, !P4 ;  /* 0x0000001807087207 */ /* 0x002fc60006000000 */
[----:B------:R1:W-:Y:S01]  /*23f90*/  STL [R1+0x6d4], R9 ;  /* 0x0006d40901007387 */ /* 0x0003e20000100800 */
[----:B--2---:R-:W-:-:S03]  /*23fa0*/  SEL R10, R7, R25, !P4 ;  /* 0x00000019070a7207 */ /* 0x004fc60006000000 */
        /* <DEDUP_REMOVED lines=379> */
[----:B------:R3:W-:Y:S04]  /*25760*/  STL [R1+0x3c8], R10 ;  /* 0x0003c80a01007387 */ /* 0x0007e80000100800 */
[----:B------:R-:W4:Y:S01]  /*25770*/  LDL.LU R249, [R1+0xaac] ;  /* 0x000aac0001f97983 */ /* 0x000f220000300800 */
[C---:B-1----:R-:W-:Y:S02]  /*25780*/  SEL R9, R7.reuse, R215, !P4 ;  /* 0x000000d707097207 */ /* 0x042fe40006000000 */
[----:B--2---:R-:W-:-:S02]  /*25790*/  SEL R8, R7, R216, !P4 ;  /* 0x000000d807087207 */ /* 0x004fc40006000000 */
[C---:B---3--:R-:W-:Y:S01]  /*257a0*/  SEL R10, R7.reuse, R217, !P4 ;  /* 0x000000d9070a7207 */ /* 0x048fe20006000000 */
[----:B------:R1:W-:Y:S04]  /*257b0*/  STL [R1+0x3c4], R9 ;  /* 0x0003c40901007387 */ /* 0x0003e80000100800 */
[----:B------:R2:W-:Y:S04]  /*257c0*/  STL [R1+0x3c0], R8 ;  /* 0x0003c00801007387 */ /* 0x0005e80000100800 */
[----:B------:R3:W-:Y:S04]  /*257d0*/  STL [R1+0x3bc], R10 ;  /* 0x0003bc0a01007387 */ /* 0x0007e80000100800 */
[----:B------:R-:W4:Y:S01]  /*257e0*/  LDL.LU R250, [R1+0xab0] ;  /* 0x000ab00001fa7983 */ /* 0x000f220000300800 */
[----:B-1----:R-:W-:-:S02]  /*257f0*/  SEL R9, R7, R218, !P4 ;  /* 0x000000da07097207 */ /* 0x002fc40006000000 */
[----:B--2---:R-:W-:-:S03]  /*25800*/  SEL R8, R7, R219, !P4 ;  /* 0x000000db07087207 */ /* 0x004fc60006000000 */
[----:B------:R1:W-:Y:S04]  /*25810*/  STL [R1+0x3b8], R9 ;  /* 0x0003b80901007387 */ /* 0x0003e80000100800 */
[----:B------:R2:W-:Y:S01]  /*25820*/  STL [R1+0x3b4], R8 ;  /* 0x0003b40801007387 */ /* 0x0005e20000100800 */
[C---:B---3--:R-:W-:Y:S02]  /*25830*/  SEL R10, R7.reuse, R222, !P4 ;  /* 0x000000de070a7207 */ /* 0x048fe40006000000 */
[C---:B-1----:R-:W-:Y:S02]  /*25840*/  SEL R9, R7.reuse, R220, !P4 ;  /* 0x000000dc07097207 */ /* 0x042fe40006000000 */
[----:B--2---:R-:W-:-:S03]  /*25850*/  SEL R8, R7, R221, !P4 ;  /* 0x000000dd07087207 */ /* 0x004fc60006000000 */
[----:B------:R1:W-:Y:S04]  /*25860*/  STL [R1+0x3b0], R9 ;  /* 0x0003b00901007387 */ /* 0x0003e80000100800 */
[----:B------:R2:W-:Y:S01]  /*25870*/  STL [R1+0x3ac], R8 ;  /* 0x0003ac0801007387 */ /* 0x0005e20000100800 */
        /* <DEDUP_REMOVED lines=25> */
[----:B------:R-:W-:Y:S01]  /*25a10*/  STL [R1+0x378], R10 ;  /* 0x0003780a01007387 */ /* 0x000fe20000100800 */
[C---:B---3--:R-:W-:Y:S02]  /*25a20*/  SEL R8, R7.reuse, R5, !P4 ;  /* 0x0000000507087207 */ /* 0x048fe40006000000 */
[C---:B------:R-:W-:Y:S01]  /*25a30*/  SEL R5, R7.reuse, R6, !P4 ;  /* 0x0000000607057207 */ /* 0x040fe20006000000 */
[----:B------:R-:W-:Y:S01]  /*25a40*/  STL [R1+0x374], R9 ;  /* 0x0003740901007387 */ /* 0x000fe20000100800 */
[----:B------:R-:W-:-:S03]  /*25a50*/  SEL R6, R7, R238, !P4 ;  /* 0x000000ee07067207 */ /* 0x000fc60006000000 */
        /* <DEDUP_REMOVED lines=12> */
[----:B------:R-:W-:Y:S01]  /*25b20*/  STL [R1+0x354], R5 ;  /* 0x0003540501007387 */ /* 0x000fe20000100800 */
[C---:B-1----:R-:W-:Y:S02]  /*25b30*/  SEL R6, R7.reuse, R244, !P4 ;  /* 0x000000f407067207 */ /* 0x042fe40006000000 */
[----:B--2---:R-:W-:-:S03]  /*25b40*/  SEL R8, R7, R245, !P4 ;  /* 0x000000f507087207 */ /* 0x004fc60006000000 */
[----:B------:R1:W-:Y:S01]  /*25b50*/  STL [R1+0x350], R6 ;  /* 0x0003500601007387 */ /* 0x0003e20000100800 */
[----:B------:R-:W-:-:S03]  /*25b60*/  @!P3 IMAD.MOV R4, RZ, RZ, -R4 ;  /* 0x000000ffff04b224 */ /* 0x000fc600078e0a04 */
[----:B------:R2:W-:Y:S01]  /*25b70*/  STL [R1+0x34c], R8 ;  /* 0x00034c0801007387 */ /* 0x0005e20000100800 */
[----:B-1----:R-:W-:Y:S01]  /*25b80*/  SEL R6, R7, R246, !P4 ;  /* 0x000000f607067207 */ /* 0x002fe20006000000 */
[----:B------:R-:W-:-:S04]  /*25b90*/  IMAD.MOV.U32 R12, RZ, RZ, c[0x0][0x180] ;  /* 0x00006000ff0c7624 */ /* 0x000fc800078e00ff */
[----:B------:R-:W-:Y:S01]  /*25ba0*/  STL [R1+0x348], R6 ;  /* 0x0003480601007387 */ /* 0x000fe20000100800 */
[C---:B------:R-:W-:Y:S02]  /*25bb0*/  SEL R9, R7.reuse, R247, !P4 ;  /* 0x000000f707097207 */ /* 0x040fe40006000000 */
[C---:B------:R-:W-:Y:S02]  /*25bc0*/  SEL R251, R7.reuse, R251, !P4 ;  /* 0x000000fb07fb7207 */ /* 0x040fe40006000000 */
[----:B--2---:R-:W-:Y:S01]  /*25bd0*/  SEL R8, R7, R248, !P4 ;  /* 0x000000f807087207 */ /* 0x004fe20006000000 */
[----:B------:R-:W-:Y:S04]  /*25be0*/  STL [R1+0x344], R9 ;  /* 0x0003440901007387 */ /* 0x000fe80000100800 */
[----:B------:R1:W-:Y:S01]  /*25bf0*/  STL [R1+0x340], R8 ;  /* 0x0003400801007387 */ /* 0x0003e20000100800 */
[----:B------:R-:W-:Y:S01]  /*25c00*/  ULDC.64 UR4, c[0x0][0x118] ;  /* 0x0000460000047ab9 */ /* 0x000fe20000000a00 */
[----:B-1----:R-:W-:-:S04]  /*25c10*/  IMAD.MOV.U32 R8, RZ, RZ, c[0x0][0x188] ;  /* 0x00006200ff087624 */ /* 0x002fc800078e00ff */
[----:B------:R-:W-:-:S04]  /*25c20*/  IMAD.SHL.U32 R226, R8, 0x4, RZ ;  /* 0x0000000408e27824 */ /* 0x000fc800078e00ff */
[----:B------:R-:W-:-:S04]  /*25c30*/  IMAD.WIDE R228, R226, 0x4, R236 ;  /* 0x00000004e2e47825 */ /* 0x000fc800078e02ec */
[----:B------:R-:W-:-:S04]  /*25c40*/  IMAD.SHL.U32 R218, R8, 0x8, RZ ;  /* 0x0000000808da7824 */ /* 0x000fc800078e00ff */
[----:B------:R-:W-:-:S04]  /*25c50*/  IMAD.WIDE R220, R218, 0x4, R236 ;  /* 0x00000004dadc7825 */ /* 0x000fc800078e02ec */
[----:B----4-:R-:W-:Y:S02]  /*25c60*/  IMAD R5, R249, c[0x0][0x184], RZ ;  /* 0x00006100f9057a24 */ /* 0x010fe400078e02ff */
[----:B------:R-:W1:Y:S03]  /*25c70*/  S2R R249, SR_TID.X ;  /* 0x0000000000f97919 */ /* 0x000e660000002100 */
[----:B------:R-:W-:Y:S01]  /*25c80*/  LEA R234, P3, R5, c[0x0][0x160], 0x2 ;  /* 0x0000580005ea7a11 */ /* 0x000fe200078610ff */
[----:B------:R-:W-:Y:S01]  /*25c90*/  IMAD R6, R250, c[0x0][0x184], RZ ;  /* 0x00006100fa067a24 */ /* 0x000fe200078e02ff */
[C---:B------:R-:W-:Y:S02]  /*25ca0*/  SEL R250, R7.reuse, R0, !P4 ;  /* 0x0000000007fa7207 */ /* 0x040fe40006000000 */
[----:B------:R-:W-:Y:S02]  /*25cb0*/  SEL R0, R7, R4, !P4 ;  /* 0x0000000407007207 */ /* 0x000fe40006000000 */
[----:B------:R-:W-:-:S02]  /*25cc0*/  LEA R232, P4, R6, c[0x0][0x160], 0x2 ;  /* 0x0000580006e87a11 */ /* 0x000fc400078810ff */
[----:B------:R-:W-:Y:S02]  /*25cd0*/  IADD3 R4, R12, -0x5, RZ ;  /* 0xfffffffb0c047810 */ /* 0x000fe40007ffe0ff */
[----:B------:R-:W-:Y:S02]  /*25ce0*/  LEA.HI.X.SX32 R233, R6, c[0x0][0x164], 0x2, P4 ;  /* 0x0000590006e97a11 */ /* 0x000fe400020f16ff */
[----:B-1----:R-:W-:Y:S02]  /*25cf0*/  LOP3.LUT R249, R249, 0x3f, RZ, 0xc0, !PT ;  /* 0x0000003ff9f97812 */ /* 0x002fe400078ec0ff */
[----:B------:R-:W-:Y:S02]  /*25d00*/  ISETP.GE.U32.AND P4, PT, R4, 0x7fffffbc, PT ;  /* 0x7fffffbc0400780c */ /* 0x000fe40003f86070 */
[----:B------:R-:W-:Y:S02]  /*25d10*/  IADD3 R7, R12, -0x2c, RZ ;  /* 0xffffffd40c077810 */ /* 0x000fe40007ffe0ff */
[----:B------:R-:W-:Y:S01]  /*25d20*/  LEA.HI.X.SX32 R235, R5, c[0x0][0x164], 0x2, P3 ;  /* 0x0000590005eb7a11 */ /* 0x000fe200018f16ff */
[----:B------:R-:W-:Y:S01]  /*25d30*/  IMAD.SHL.U32 R5, R249, 0x4, RZ ;  /* 0x00000004f9057824 */ /* 0x000fe200078e00ff */
[----:B------:R-:W-:Y:S01]  /*25d40*/  ISETP.GE.U32.AND P3, PT, R7, 0x7fffff95, PT ;  /* 0x7fffff950700780c */ /* 0x000fe20003f66070 */
[----:B------:R-:W-:Y:S01]  /*25d50*/  IMAD.WIDE R6, R226, 0x4, R232 ;  /* 0x00000004e2067825 */ /* 0x000fe200078e02e8 */
[----:B------:R-:W-:-:S02]  /*25d60*/  IADD3 R4, R12, -0x9, RZ ;  /* 0xfffffff70c047810 */ /* 0x000fc40007ffe0ff */
[----:B------:R1:W-:Y:S01]  /*25d70*/  LDGSTS.E [R5+0x40000], [R232.64], !P0 ;  /* 0x40000000e8057fae */ /* 0x0003e2000c121844 */
[----:B------:R-:W-:-:S03]  /*25d80*/  IMAD.WIDE R230, R226, 0x4, R234 ;  /* 0x00000004e2e67825 */ /* 0x000fc600078e02ea */
[----:B------:R1:W-:Y:S04]  /*25d90*/  LDGSTS.E [R5+0x40100], [R234.64], !P0 ;  /* 0x40100000ea057fae */ /* 0x0003e8000c121844 */
[----:B------:R1:W-:Y:S04]  /*25da0*/  LDGSTS.E [R5+0x40200], [R236.64], !P0 ;  /* 0x40200000ec057fae */ /* 0x0003e8000c121844 */
[----:B------:R1:W-:Y:S01]  /*25db0*/  LDGSTS.E [R5+0x40300], [R2.64], !P0 ;  /* 0x4030000002057fae */ /* 0x0003e2000c121844 */
[----:B------:R-:W-:-:S03]  /*25dc0*/  ISETP.GE.U32.AND P0, PT, R4, 0x7fffffb8, PT ;  /* 0x7fffffb80400780c */ /* 0x000fc60003f06070 */
[----:B------:R-:W-:Y:S01]  /*25dd0*/  STL.64 [R1+0x338], R6 ;  /* 0x0003380601007387 */ /* 0x000fe20000100a00 */
[----:B------:R-:W-:-:S03]  /*25de0*/  IMAD.WIDE R226, R226, 0x4, R2 ;  /* 0x00000004e2e27825 */ /* 0x000fc600078e0202 */
[----:B------:R2:W-:Y:S04]  /*25df0*/  LDGSTS.E [R5+0x41000], [R6.64], !P4 ;  /* 0x4100000006057fae */ /* 0x0005e8000e121844 */
[----:B------:R3:W-:Y:S04]  /*25e00*/  LDGSTS.E [R5+0x41100], [R230.64], !P4 ;  /* 0x41100000e6057fae */ /* 0x0007e8000e121844 */
[----:B------:R3:W-:Y:S01]  /*25e10*/  STL.64 [R1+0x4f98], R230 ;  /* 0x004f98e601007387 */ /* 0x0007e20000100a00 */
[----:B------:R-:W-:-:S03]  /*25e20*/  IADD3 R4, R12, -0xd, RZ ;  /* 0xfffffff30c047810 */ /* 0x000fc60007ffe0ff */
[----:B------:R4:W-:Y:S04]  /*25e30*/  LDGSTS.E [R5+0x41200], [R228.64], !P4 ;  /* 0x41200000e4057fae */ /* 0x0009e8000e121844 */
[----:B------:R4:W-:Y:S01]  /*25e40*/  STL.64 [R1+0x4fa0], R228 ;  /* 0x004fa0e401007387 */ /* 0x0009e20000100a00 */
[----:B------:R-:W-:-:S04]  /*25e50*/  IMAD.WIDE R224, R218, 0x4, R232 ;  /* 0x00000004dae07825 */ /* 0x000fc800078e02e8 */
[----:B---3--:R-:W-:Y:S02]  /*25e60*/  IMAD.MOV.U32 R231, RZ, RZ, c[0x0][0x180] ;  /* 0x00006000ffe77624 */ /* 0x008fe400078e00ff */
[----:B----4-:R-:W-:Y:S02]  /*25e70*/  IMAD.SHL.U32 R229, R249, 0x4, RZ ;  /* 0x00000004f9e57824 */ /* 0x010fe400078e00ff */
[----:B------:R-:W-:-:S03]  /*25e80*/  IMAD.MOV.U32 R230, RZ, RZ, c[0x0][0x188] ;  /* 0x00006200ffe67624 */ /* 0x000fc600078e00ff */
[----:B------:R3:W-:Y:S01]  /*25e90*/  LDGSTS.E [R229+0x41300], [R226.64], !P4 ;  /* 0x41300000e2e57fae */ /* 0x0007e2000e121844 */
[----:B------:R-:W-:Y:S01]  /*25ea0*/  ISETP.GE.U32.AND P4, PT, R4, 0x7fffffb4, PT ;  /* 0x7fffffb40400780c */ /* 0x000fe20003f86070 */
[C---:B------:R-:W-:Y:S01]  /*25eb0*/  IMAD.WIDE R222, R218.reuse, 0x4, R234 ;  /* 0x00000004dade7825 */ /* 0x040fe200078e02ea */
[----:B------:R-:W-:Y:S01]  /*25ec0*/  IADD3 R4, R231, -0x11, RZ ;  /* 0xffffffefe7047810 */ /* 0x000fe20007ffe0ff */
[----:B------:R4:W-:Y:S02]  /*25ed0*/  LDGSTS.E [R229+0x42000], [R224.64], !P0 ;  /* 0x42000000e0e57fae */ /* 0x0009e4000c121844 */
[----:B------:R-:W-:Y:S02]  /*25ee0*/  IMAD.WIDE R218, R218, 0x4, R2 ;  /* 0x00000004dada7825 */ /* 0x000fe400078e0202 */
[----:B------:R1:W-:Y:S02]  /*25ef0*/  LDGSTS.E [R229+0x42100], [R222.64], !P0 ;  /* 0x42100000dee57fae */ /* 0x0003e4000c121844 */
[----:B------:R-:W-:-:S02]  /*25f00*/  IMAD R210, R230, 0xc, RZ ;  /* 0x0000000ce6d27824 */ /* 0x000fc400078e02ff */
[----:B------:R1:W-:Y:S02]  /*25f10*/  LDGSTS.E [R229+0x42200], [R220.64], !P0 ;  /* 0x42200000dce57fae */ /* 0x0003e4000c121844 */
[----:B------:R-:W-:Y:S02]  /*25f20*/  IMAD.WIDE R216, R210, 0x4, R232 ;  /* 0x00000004d2d87825 */ /* 0x000fe400078e02e8 */
[----:B------:R1:W-:Y:S01]  /*25f30*/  LDGSTS.E [R229+0x42300], [R218.64], !P0 ;  /* 0x42300000dae57fae */ /* 0x0003e2000c121844 */
[----:B------:R-:W-:Y:S01]  /*25f40*/  ISETP.GE.U32.AND P0, PT, R4, 0x7fffffb0, PT ;  /* 0x7fffffb00400780c */ /* 0x000fe20003f06070 */
[----:B------:R-:W-:Y:S01]  /*25f50*/  IMAD.WIDE R214, R210, 0x4, R234 ;  /* 0x00000004d2d67825 */ /* 0x000fe200078e02ea */
[----:B------:R-:W-:Y:S01]  /*25f60*/  SHF.L.U32 R202, R230, 0x4, RZ ;  /* 0x00000004e6ca7819 */ /* 0x000fe200000006ff */
[----:B------:R1:W-:Y:S02]  /*25f70*/  LDGSTS.E [R229+0x43000], [R216.64], !P4 ;  /* 0x43000000d8e57fae */ /* 0x0003e4000e121844 */
[C---:B------:R-:W-:Y:S01]  /*25f80*/  IMAD.WIDE R212, R210.reuse, 0x4, R236 ;  /* 0x00000004d2d47825 */ /* 0x040fe200078e02ec */
[----:B------:R-:W-:Y:S01]  /*25f90*/  IADD3 R4, R231, -0x15, RZ ;  /* 0xffffffebe7047810 */ /* 0x000fe20007ffe0ff */
[----:B------:R1:W-:Y:S02]  /*25fa0*/  LDGSTS.E [R229+0x43100], [R214.64], !P4 ;  /* 0x43100000d6e57fae */ /* 0x0003e4000e121844 */
[----:B------:R-:W-:-:S02]  /*25fb0*/  IMAD.WIDE R210, R210, 0x4, R2 ;  /* 0x00000004d2d27825 */ /* 0x000fc400078e0202 */
[----:B------:R1:W-:Y:S02]  /*25fc0*/  LDGSTS.E [R229+0x43200], [R212.64], !P4 ;  /* 0x43200000d4e57fae */ /* 0x0003e4000e121844 */
[----:B------:R-:W-:Y:S02]  /*25fd0*/  IMAD.WIDE R208, R202, 0x4, R232 ;  /* 0x00000004cad07825 */ /* 0x000fe400078e02e8 */
[----:B------:R1:W-:Y:S01]  /*25fe0*/  LDGSTS.E [R229+0x43300], [R210.64], !P4 ;  /* 0x43300000d2e57fae */ /* 0x0003e2000e121844 */
[----:B------:R-:W-:Y:S01]  /*25ff0*/  ISETP.GE.U32.AND P4, PT, R4, 0x7fffffac, PT ;  /* 0x7fffffac0400780c */ /* 0x000fe20003f86070 */
[C---:B------:R-:W-:Y:S01]  /*26000*/  IMAD.WIDE R206, R202.reuse, 0x4, R234 ;  /* 0x00000004cace7825 */ /* 0x040fe200078e02ea */
[----:B------:R-:W-:Y:S01]  /*26010*/  IADD3 R4, R231, -0x19, RZ ;  /* 0xffffffe7e7047810 */ /* 0x000fe20007ffe0ff */
[----:B------:R1:W-:Y:S02]  /*26020*/  LDGSTS.E [R229+0x44000], [R208.64], !P0 ;  /* 0x44000000d0e57fae */ /* 0x0003e4000c121844 */
[----:B------:R-:W-:-:S02]  /*26030*/  IMAD.WIDE R204, R202, 0x4, R236 ;  /* 0x00000004cacc7825 */ /* 0x000fc400078e02ec */
[----:B------:R1:W-:Y:S02]  /*26040*/  LDGSTS.E [R229+0x44100], [R206.64], !P0 ;  /* 0x44100000cee57fae */ /* 0x0003e4000c121844 */
[----:B------:R-:W-:Y:S02]  /*26050*/  IMAD.WIDE R202, R202, 0x4, R2 ;  /* 0x00000004caca7825 */ /* 0x000fe400078e0202 */
[----:B------:R1:W-:Y:S02]  /*26060*/  LDGSTS.E [R229+0x44200], [R204.64], !P0 ;  /* 0x44200000cce57fae */ /* 0x0003e4000c121844 */
[----:B------:R-:W-:Y:S02]  /*26070*/  IMAD R194, R230, 0x14, RZ ;  /* 0x00000014e6c27824 */ /* 0x000fe400078e02ff */
[----:B------:R3:W-:Y:S02]  /*26080*/  STL [R1+0x4fc0], R226 ;  /* 0x004fc0e201007387 */ /* 0x0007e40000100800 */
[----:B------:R-:W-:-:S02]  /*26090*/  IMAD.WIDE R200, R194, 0x4, R232 ;  /* 0x00000004c2c87825 */ /* 0x000fc400078e02e8 */
[----:B------:R1:W-:Y:S01]  /*260a0*/  LDGSTS.E [R229+0x44300], [R202.64], !P0 ;  /* 0x44300000cae57fae */ /* 0x0003e2000c121844 */
[----:B------:R-:W-:Y:S01]  /*260b0*/  ISETP.GE.U32.AND P0, PT, R4, 0x7fffffa8, PT ;  /* 0x7fffffa80400780c */ /* 0x000fe20003f06070 */
[C---:B------:R-:W-:Y:S02]  /*260c0*/  IMAD.WIDE R198, R194.reuse, 0x4, R234 ;  /* 0x00000004c2c67825 */ /* 0x040fe400078e02ea */
[----:B------:R1:W-:Y:S02]  /*260d0*/  STL [R1+0x4fa8], R227 ;  /* 0x004fa8e301007387 */ /* 0x0003e40000100800 */
[C---:B------:R-:W-:Y:S02]  /*260e0*/  IMAD.WIDE R196, R194.reuse, 0x4, R236 ;  /* 0x00000004c2c47825 */ /* 0x040fe400078e02ec */
[----:B------:R-:W-:Y:S02]  /*260f0*/  STL.64 [R1+0x4fb0], R224 ;  /* 0x004fb0e001007387 */ /* 0x000fe40000100a00 */
[----:B------:R-:W-:-:S02]  /*26100*/  IMAD.WIDE R194, R194, 0x4, R2 ;  /* 0x00000004c2c27825 */ /* 0x000fc400078e0202 */
[----:B------:R1:W-:Y:S01]  /*26110*/  STL.64 [R1+0x4fb8], R222 ;  /* 0x004fb8de01007387 */ /* 0x0003e20000100a00 */
[----:B------:R-:W-:Y:S01]  /*26120*/  IADD3 R4, R231, -0x1d, RZ ;  /* 0xffffffe3e7047810 */ /* 0x000fe20007ffe0ff */
[----:B------:R-:W-:Y:S02]  /*26130*/  IMAD R186, R230, 0x18, RZ ;  /* 0x00000018e6ba7824 */ /* 0x000fe400078e02ff */
[----:B------:R-:W-:Y:S04]  /*26140*/  STL [R1+0x4fc8], R220 ;  /* 0x004fc8dc01007387 */ /* 0x000fe80000100800 */
[----:B------:R-:W-:Y:S04]  /*26150*/  STL [R1+0x4fc4], R221 ;  /* 0x004fc4dd01007387 */ /* 0x000fe80000100800 */
[----:B------:R1:W-:Y:S01]  /*26160*/  LDGSTS.E [R229+0x45000], [R200.64], !P4 ;  /* 0x45000000c8e57fae */ /* 0x0003e2000e121844 */
[----:B------:R-:W-:-:S03]  /*26170*/  IMAD.WIDE R192, R186, 0x4, R232 ;  /* 0x00000004bac07825 */ /* 0x000fc600078e02e8 */
        /* <DEDUP_REMOVED lines=8> */
[----:B------:R-:W-:-:S03]  /*26200*/  ISETP.GE.U32.AND P4, PT, R4, 0x7fffffa4, PT ;  /* 0x7fffffa40400780c */ /* 0x000fc60003f86070 */
[----:B------:R-:W-:Y:S01]  /*26210*/  STL [R1+0x4fd4], R217 ;  /* 0x004fd4d901007387 */ /* 0x000fe20000100800 */
[----:B------:R-:W-:-:S03]  /*26220*/  IMAD.WIDE R186, R186, 0x4, R2 ;  /* 0x00000004baba7825 */ /* 0x000fc600078e0202 */
[----:B------:R-:W-:Y:S01]  /*26230*/  STL [R1+0x4fe0], R214 ;  /* 0x004fe0d601007387 */ /* 0x000fe20000100800 */
[----:B------:R-:W-:-:S03]  /*26240*/  IMAD R178, R230, 0x1c, RZ ;  /* 0x0000001ce6b27824 */ /* 0x000fc600078e02ff */
[----:B------:R-:W-:Y:S01]  /*26250*/  STL [R1+0x4fdc], R215 ;  /* 0x004fdcd701007387 */ /* 0x000fe20000100800 */
[----:B------:R-:W-:-:S03]  /*26260*/  IADD3 R4, R231, -0x21, RZ ;  /* 0xffffffdfe7047810 */ /* 0x000fc60007ffe0ff */
[----:B------:R-:W-:Y:S04]  /*26270*/  STL [R1+0x4fe8], R212 ;  /* 0x004fe8d401007387 */ /* 0x000fe80000100800 */
[----:B------:R-:W-:Y:S01]  /*26280*/  STL [R1+0x4fe4], R213 ;  /* 0x004fe4d501007387 */ /* 0x000fe20000100800 */
        /* <DEDUP_REMOVED lines=14> */
[----:B------:R-:W-:-:S03]  /*26370*/  IADD3 R4, R231, -0x25, RZ ;  /* 0xffffffdbe7047810 */ /* 0x000fc60007ffe0ff */
[----:B------:R-:W-:Y:S01]  /*26380*/  STL [R1+0x4ffc], R207 ;  /* 0x004ffccf01007387 */ /* 0x000fe20000100800 */
[----:B------:R-:W-:-:S03]  /*26390*/  IMAD.SHL.U32 R170, R230, 0x20, RZ ;  /* 0x00000020e6aa7824 */ /* 0x000fc600078e00ff */
[----:B------:R-:W-:Y:S04]  /*263a0*/  STL.64 [R1+0x5000], R204 ;  /* 0x005000cc01007387 */ /* 0x000fe80000100a00 */
        /* <DEDUP_REMOVED lines=37> */
[----:B------:R-:W-:-:S03]  /*26600*/  IMAD R154, R230, 0x28, RZ ;  /* 0x00000028e69a7824 */ /* 0x000fc600078e02ff */
[----:B------:R-:W-:Y:S04]  /*26610*/  STL [R1+0x5050], R186 ;  /* 0x005050ba01007387 */ /* 0x000fe80000100800 */
        /* <DEDUP_REMOVED lines=114> */
[----:B------:R-:W-:Y:S04]  /*26d40*/  STL [R1+0x5118], R136 ;  /* 0x0051188801007387 */ /* 0x000fe80000100800 */
[----:B------:R-:W-:Y:S04]  /*26d50*/  STL [R1+0x5114], R137 ;  /* 0x0051148901007387 */ /* 0x000fe80000100800 */
[----:B------:R-:W-:Y:S04]  /*26d60*/  STL [R1+0x5120], R134 ;  /* 0x0051208601007387 */ /* 0x000fe80000100800 */
[----:B------:R-:W-:Y:S04]  /*26d70*/  STL [R1+0x511c], R135 ;  /* 0x00511c8701007387 */ /* 0x000fe80000100800 */
[----:B------:R1:W-:Y:S01]  /*26d80*/  LDGSTS.E [R229+0x4f000], [R120.64], !P4 ;  /* 0x4f00000078e57fae */ /* 0x0003e2000e121844 */
[----:B---3--:R-:W-:-:S03]  /*26d90*/  LOP3.LUT R226, R229, 0x20, RZ, 0x3c, !PT ;  /* 0x00000020e5e27812 */ /* 0x008fc600078e3cff */
[----:B------:R-:W-:Y:S01]  /*26da0*/  STL [R1+0x5128], R132 ;  /* 0x0051288401007387 */ /* 0x000fe20000100800 */
[----:B------:R-:W-:-:S03]  /*26db0*/  IMAD.WIDE R112, R230, 0x4, R232 ;  /* 0x00000004e6707825 */ /* 0x000fc600078e02e8 */
        /* <DEDUP_REMOVED lines=253> */
[----:B--2---:R-:W-:-:S03]  /*27d90*/  IMAD.WIDE R6, R238, 0x4, R234 ;  /* 0x00000004ee067825 */ /* 0x004fc600078e02ea */
[----:B------:R-:W-:Y:S04]  /*27da0*/  STL [R1+0x52dc], R23 ;  /* 0x0052dc1701007387 */ /* 0x000fe80000100800 */
[----:B------:R2:W-:Y:S04]  /*27db0*/  LDGSTS.E [R226+0x4c500], [R14.64], !P0 ;  /* 0x4c5000000ee27fae */ /* 0x0005e8000c121844 */
[----:B------:R-:W-:Y:S04]  /*27dc0*/  STL [R1+0x52e8], R20 ;  /* 0x0052e81401007387 */ /* 0x000fe80000100800 */
[----:B------:R2:W-:Y:S04]  /*27dd0*/  LDGSTS.E [R226+0x4c600], [R12.64], !P0 ;  /* 0x4c6000000ce27fae */ /* 0x0005e8000c121844 */
[----:B------:R-:W-:Y:S04]  /*27de0*/  STL [R1+0x52e4], R21 ;  /* 0x0052e41501007387 */ /* 0x000fe80000100800 */
[----:B------:R2:W-:Y:S01]  /*27df0*/  LDGSTS.E [R226+0x4c700], [R10.64], !P0 ;  /* 0x4c7000000ae27fae */ /* 0x0005e2000c121844 */
[----:B------:R-:W-:Y:S01]  /*27e00*/  ISETP.GE.U32.AND P0, PT, R4, 0x7fffff87, PT ;  /* 0x7fffff870400780c */ /* 0x000fe20003f06070 */
[----:B-1----:R-:W-:-:S02]  /*27e10*/  IMAD.WIDE R4, R238, 0x4, R236 ;  /* 0x00000004ee047825 */ /* 0x002fc400078e02ec */
[----:B------:R-:W-:Y:S02]  /*27e20*/  STL [R1+0x52f0], R18 ;  /* 0x0052f01201007387 */ /* 0x000fe40000100800 */
[----:B------:R-:W-:Y:S02]  /*27e30*/  IMAD.WIDE R238, R238, 0x4, R2 ;  /* 0x00000004eeee7825 */ /* 0x000fe400078e0202 */
[----:B------:R-:W-:Y:S01]  /*27e40*/  STL [R1+0x52ec], R19 ;  /* 0x0052ec1301007387 */ /* 0x000fe20000100800 */
[----:B------:R-:W-:-:S03]  /*27e50*/  IADD3 R240, R231, -0x3e, RZ ;  /* 0xffffffc2e7f07810 */ /* 0x000fc60007ffe0ff */
[----:B------:R-:W-:Y:S01]  /*27e60*/  STL [R1+0x52f8], R16 ;  /* 0x0052f81001007387 */ /* 0x000fe20000100800 */
[----:B------:R-:W-:-:S03]  /*27e70*/  IMAD R246, R230, 0x39, RZ ;  /* 0x00000039e6f67824 */ /* 0x000fc600078e02ff */
[----:B------:R-:W-:Y:S04]  /*27e80*/  STL [R1+0x52f4], R17 ;  /* 0x0052f41101007387 */ /* 0x000fe80000100800 */
[----:B------:R-:W-:Y:S04]  /*27e90*/  STL [R1+0x5300], R14 ;  /* 0x0053000e01007387 */ /* 0x000fe80000100800 */
[----:B------:R1:W-:Y:S04]  /*27ea0*/  LDGSTS.E [R226+0x4d400], [R8.64], !P4 ;  /* 0x4d40000008e27fae */ /* 0x0003e8000e121844 */
[----:B------:R-:W-:Y:S04]  /*27eb0*/  STL [R1+0x52fc], R15 ;  /* 0x0052fc0f01007387 */ /* 0x000fe80000100800 */
[----:B------:R1:W-:Y:S04]  /*27ec0*/  LDGSTS.E [R226+0x4d500], [R6.64], !P4 ;  /* 0x4d50000006e27fae */ /* 0x0003e8000e121844 */
[----:B------:R-:W-:Y:S04]  /*27ed0*/  STL [R1+0x5308], R12 ;  /* 0x0053080c01007387 */ /* 0x000fe80000100800 */
[----:B------:R1:W-:Y:S01]  /*27ee0*/  LDGSTS.E [R226+0x4d600], [R4.64], !P4 ;  /* 0x4d60000004e27fae */ /* 0x0003e2000e121844 */
[----:B------:R-:W-:-:S03]  /*27ef0*/  IMAD.WIDE R242, R246, 0x4, R234 ;  /* 0x00000004f6f27825 */ /* 0x000fc600078e02ea */
[----:B------:R-:W-:Y:S04]  /*27f00*/  STL [R1+0x5304], R13 ;  /* 0x0053040d01007387 */ /* 0x000fe80000100800 */
[----:B------:R1:W-:Y:S01]  /*27f10*/  LDGSTS.E [R226+0x4d700], [R238.64], !P4 ;  /* 0x4d700000eee27fae */ /* 0x0003e2000e121844 */
[----:B------:R-:W-:Y:S01]  /*27f20*/  ISETP.GE.U32.AND P4, PT, R240, 0x7fffff83, PT ;  /* 0x7fffff83f000780c */ /* 0x000fe20003f86070 */
[C---:B------:R-:W-:Y:S02]  /*27f30*/  IMAD.WIDE R240, R246.reuse, 0x4, R232 ;  /* 0x00000004f6f07825 */ /* 0x040fe400078e02e8 */
[----:B------:R-:W-:Y:S02]  /*27f40*/  STL [R1+0x5310], R10 ;  /* 0x0053100a01007387 */ /* 0x000fe40000100800 */
[----:B------:R-:W-:-:S02]  /*27f50*/  IMAD.WIDE R244, R246, 0x4, R236 ;  /* 0x00000004f6f47825 */ /* 0x000fc400078e02ec */
[----:B------:R-:W-:Y:S02]  /*27f60*/  STL [R1+0x530c], R11 ;  /* 0x00530c0b01007387 */ /* 0x000fe40000100800 */
[----:B------:R-:W-:Y:S02]  /*27f70*/  IMAD.WIDE R246, R246, 0x4, R2 ;  /* 0x00000004f6f67825 */ /* 0x000fe400078e0202 */
[----:B------:R-:W-:Y:S01]  /*27f80*/  STL [R1+0x5318], R8 ;  /* 0x0053180801007387 */ /* 0x000fe20000100800 */
[----:B------:R-:W-:-:S03]  /*27f90*/  IADD3 R248, R231, -0x3, RZ ;  /* 0xfffffffde7f87810 */ /* 0x000fc60007ffe0ff */
[----:B------:R-:W-:Y:S01]  /*27fa0*/  STL [R1+0x5314], R9 ;  /* 0x0053140901007387 */ /* 0x000fe20000100800 */
[----:B------:R-:W-:-:S03]  /*27fb0*/  IMAD R227, R230, 0x3d, RZ ;  /* 0x0000003de6e37824 */ /* 0x000fc600078e02ff */
[----:B------:R-:W-:Y:S04]  /*27fc0*/  STL [R1+0x5320], R6 ;  /* 0x0053200601007387 */ /* 0x000fe80000100800 */
[----:B------:R1:W-:Y:S04]  /*27fd0*/  STL [R1+0x531c], R7 ;  /* 0x00531c0701007387 */ /* 0x0003e80000100800 */
[----:B------:R1:W-:Y:S04]  /*27fe0*/  STL [R1+0x5328], R4 ;  /* 0x0053280401007387 */ /* 0x0003e80000100800 */
        /* <DEDUP_REMOVED lines=11> */
[----:B----4-:R-:W-:-:S02]  /*280a0*/  IMAD.WIDE R224, R227, 0x4, R236 ;  /* 0x00000004e3e07825 */ /* 0x010fc400078e02ec */
[----:B------:R-:W-:Y:S02]  /*280b0*/  STL [R1+0x5334], R241 ;  /* 0x005334f101007387 */ /* 0x000fe40000100800 */
[----:B-1----:R-:W-:Y:S02]  /*280c0*/  IMAD.WIDE R6, R227, 0x4, R2 ;  /* 0x00000004e3067825 */ /* 0x002fe400078e0202 */
[----:B------:R-:W-:Y:S01]  /*280d0*/  STL [R1+0x5340], R242 ;  /* 0x005340f201007387 */ /* 0x000fe20000100800 */
[----:B------:R-:W-:-:S03]  /*280e0*/  IADD3 R228, R231, -0x7, RZ ;  /* 0xfffffff9e7e47810 */ /* 0x000fc60007ffe0ff */
[----:B------:R-:W-:Y:S04]  /*280f0*/  STL [R1+0x533c], R243 ;  /* 0x00533cf301007387 */ /* 0x000fe80000100800 */
[----:B------:R-:W-:Y:S01]  /*28100*/  STL [R1+0x5348], R244 ;  /* 0x005348f401007387 */ /* 0x000fe20000100800 */
[----:B------:R-:W-:-:S03]  /*28110*/  IMAD.SHL.U32 R4, R230, 0x2, RZ ;  /* 0x00000002e6047824 */ /* 0x000fc600078e00ff */
[----:B------:R-:W-:Y:S04]  /*28120*/  STL [R1+0x5344], R245 ;  /* 0x005344f501007387 */ /* 0x000fe80000100800 */
[----:B------:R-:W-:Y:S04]  /*28130*/  STL [R1+0x5350], R246 ;  /* 0x005350f601007387 */ /* 0x000fe80000100800 */
[----:B------:R1:W-:Y:S04]  /*28140*/  LDGSTS.E [R226+0x4f400], [R248.64], !P4 ;  /* 0x4f400000f8e27fae */ /* 0x0003e8000e121844 */
[----:B------:R-:W-:Y:S04]  /*28150*/  STL [R1+0x534c], R247 ;  /* 0x00534cf701007387 */ /* 0x000fe80000100800 */
[----:B------:R4:W-:Y:S04]  /*28160*/  LDGSTS.E [R226+0x4f500], [R222.64], !P4 ;  /* 0x4f500000dee27fae */ /* 0x0009e8000e121844 */
[----:B------:R-:W-:Y:S04]  /*28170*/  STL.64 [R1], R222 ;  /* 0x000000de01007387 */ /* 0x000fe80000100a00 */
[----:B------:R1:W-:Y:S01]  /*28180*/  LDGSTS.E [R226+0x4f600], [R224.64], !P4 ;  /* 0x4f600000e0e27fae */ /* 0x0003e2000e121844 */
[----:B--2---:R-:W-:-:S03]  /*28190*/  IMAD.WIDE R14, R4, 0x4, R232 ;  /* 0x00000004040e7825 */ /* 0x004fc600078e02e8 */
[----:B------:R-:W-:Y:S04]  /*281a0*/  STL.64 [R1+0x8], R224 ;  /* 0x000008e001007387 */ /* 0x000fe80000100a00 */
[----:B------:R2:W-:Y:S01]  /*281b0*/  LDGSTS.E [R226+0x4f700], [R6.64], !P4 ;  /* 0x4f70000006e27fae */ /* 0x0005e2000e121844 */
[----:B------:R-:W-:-:S03]  /*281c0*/  ISETP.GE.U32.AND P4, PT, R228, 0x7fffffba, PT ;  /* 0x7fffffbae400780c */ /* 0x000fc60003f86070 */
[----:B------:R-:W-:Y:S01]  /*281d0*/  STL [R1+0x5358], R248 ;  /* 0x005358f801007387 */ /* 0x000fe20000100800 */
[----:B------:R-:W-:-:S03]  /*281e0*/  IMAD.WIDE R12, R4, 0x4, R234 ;  /* 0x00000004040c7825 */ /* 0x000fc600078e02ea */
[----:B------:R2:W-:Y:S01]  /*281f0*/  STL.64 [R1+0x10], R6 ;  /* 0x0000100601007387 */ /* 0x0005e20000100a00 */
[----:B------:R-:W-:-:S04]  /*28200*/  IMAD.WIDE R10, R4, 0x4, R236 ;  /* 0x00000004040a7825 */ /* 0x000fc800078e02ec */
[----:B------:R-:W-:Y:S01]  /*28210*/  IMAD.WIDE R8, R4, 0x4, R2 ;  /* 0x0000000404087825 */ /* 0x000fe200078e0202 */
[----:B------:R-:W-:Y:S03]  /*28220*/  STL [R1+0x5354], R249 ;  /* 0x005354f901007387 */ /* 0x000fe60000100800 */
[----:B------:R-:W-:Y:S01]  /*28230*/  IMAD R4, R230, 0x6, RZ ;  /* 0x00000006e6047824 */ /* 0x000fe200078e02ff */
[----:B--2---:R-:W-:Y:S01]  /*28240*/  LOP3.LUT R6, R229, 0x40, RZ, 0x3c, !PT ;  /* 0x00000040e5067812 */ /* 0x004fe200078e3cff */
[----:B------:R2:W-:Y:S01]  /*28250*/  STL.64 [R1+0x18], R14 ;  /* 0x0000180e01007387 */ /* 0x0005e20000100a00 */
[----:B------:R-:W-:-:S03]  /*28260*/  IADD3 R5, R231, -0xb, RZ ;  /* 0xfffffff5e7057810 */ /* 0x000fc60007ffe0ff */
[----:B------:R2:W-:Y:S04]  /*28270*/  LDGSTS.E [R6+0x40800], [R14.64], !P0 ;  /* 0x408000000e067fae */ /* 0x0005e8000c121844 */
[----:B------:R1:W-:Y:S04]  /*28280*/  STL.64 [R1+0x20], R12 ;  /* 0x0000200c01007387 */ /* 0x0003e80000100a00 */
[----:B------:R1:W-:Y:S01]  /*28290*/  LDGSTS.E [R6+0x40900], [R12.64], !P0 ;  /* 0x409000000c067fae */ /* 0x0003e2000c121844 */
[----:B--2---:R-:W-:-:S03]  /*282a0*/  IMAD.WIDE R14, R4, 0x4, R232 ;  /* 0x00000004040e7825 */ /* 0x004fc600078e02e8 */
[----:B------:R2:W-:Y:S04]  /*282b0*/  STL.64 [R1+0x28], R10 ;  /* 0x0000280a01007387 */ /* 0x0005e80000100a00 */
[----:B------:R2:W-:Y:S01]  /*282c0*/  LDGSTS.E [R6+0x40a00], [R10.64], !P0 ;  /* 0x40a000000a067fae */ /* 0x0005e2000c121844 */
[----:B-1----:R-:W-:-:S03]  /*282d0*/  IMAD.WIDE R12, R4, 0x4, R234 ;  /* 0x00000004040c7825 */ /* 0x002fc600078e02ea */
[----:B------:R1:W-:Y:S04]  /*282e0*/  STL.64 [R1+0x30], R8 ;  /* 0x0000300801007387 */ /* 0x0003e80000100a00 */
[----:B------:R1:W-:Y:S01]  /*282f0*/  LDGSTS.E [R6+0x40b00], [R8.64], !P0 ;  /* 0x40b0000008067fae */ /* 0x0003e2000c121844 */
[----:B------:R-:W-:Y:S01]  /*28300*/  ISETP.GE.U32.AND P0, PT, R5, 0x7fffffb6, PT ;  /* 0x7fffffb60500780c */ /* 0x000fe20003f06070 */
[C---:B--2---:R-:W-:Y:S01]  /*28310*/  IMAD.WIDE R10, R4.reuse, 0x4, R236 ;  /* 0x00000004040a7825 */ /* 0x044fe200078e02ec */
[----:B------:R-:W-:Y:S01]  /*28320*/  IADD3 R5, R231, -0xf, RZ ;  /* 0xfffffff1e7057810 */ /* 0x000fe20007ffe0ff */
[----:B------:R2:W-:Y:S04]  /*28330*/  LDGSTS.E [R6+0x41800], [R14.64], !P4 ;  /* 0x418000000e067fae */ /* 0x0005e8000e121844 */
[----:B------:R2:W-:Y:S01]  /*28340*/  LDGSTS.E [R6+0x41900], [R12.64], !P4 ;  /* 0x419000000c067fae */ /* 0x0005e2000e121844 */
[----:B-1----:R-:W-:-:S03]  /*28350*/  IMAD.WIDE R8, R4, 0x4, R2 ;  /* 0x0000000404087825 */ /* 0x002fc600078e0202 */
[----:B------:R1:W-:Y:S01]  /*28360*/  LDGSTS.E [R6+0x41a00], [R10.64], !P4 ;  /* 0x41a000000a067fae */ /* 0x0003e2000e121844 */
[----:B------:R-:W-:-:S03]  /*28370*/  IMAD R4, R230, 0xa, RZ ;  /* 0x0000000ae6047824 */ /* 0x000fc600078e02ff */
[----:B------:R2:W-:Y:S04]  /*28380*/  STL.64 [R1+0x38], R14 ;  /* 0x0000380e01007387 */ /* 0x0005e80000100a00 */
[----:B------:R1:W-:Y:S01]  /*28390*/  LDGSTS.E [R6+0x41b00], [R8.64], !P4 ;  /* 0x41b0000008067fae */ /* 0x0003e2000e121844 */
[----:B------:R-:W-:-:S03]  /*283a0*/  ISETP.GE.U32.AND P4, PT, R5, 0x7fffffb2, PT ;  /* 0x7fffffb20500780c */ /* 0x000fc60003f86070 */
[----:B------:R1:W-:Y:S04]  /*283b0*/  STL.64 [R1+0x40], R12 ;  /* 0x0000400c01007387 */ /* 0x0003e80000100a00 */
[----:B------:R3:W-:Y:S01]  /*283c0*/  STL.64 [R1+0x48], R10 ;  /* 0x0000480a01007387 */ /* 0x0007e20000100a00 */
[----:B--2---:R-:W-:-:S03]  /*283d0*/  IMAD.WIDE R14, R4, 0x4, R232 ;  /* 0x00000004040e7825 */ /* 0x004fc600078e02e8 */
[----:B------:R2:W-:Y:S01]  /*283e0*/  STL.64 [R1+0x50], R8 ;  /* 0x0000500801007387 */ /* 0x0005e20000100a00 */
[----:B-1----:R-:W-:-:S04]  /*283f0*/  IMAD.WIDE R12, R4, 0x4, R234 ;  /* 0x00000004040c7825 */ /* 0x002fc800078e02ea */
[C---:B---3--:R-:W-:Y:S01]  /*28400*/  IMAD.WIDE R10, R4.reuse, 0x4, R236 ;  /* 0x00000004040a7825 */ /* 0x048fe200078e02ec */
[----:B------:R-:W-:Y:S01]  /*28410*/  IADD3 R5, R231, -0x13, RZ ;  /* 0xffffffede7057810 */ /* 0x000fe20007ffe0ff */
[----:B------:R1:W-:Y:S02]  /*28420*/  LDGSTS.E [R6+0x42800], [R14.64], !P0 ;  /* 0x428000000e067fae */ /* 0x0003e4000c121844 */
[----:B--2---:R-:W-:Y:S02]  /*28430*/  IMAD.WIDE R8, R4, 0x4, R2 ;  /* 0x0000000404087825 */ /* 0x004fe400078e0202 */
[----:B------:R1:W-:Y:S02]  /*28440*/  STL.64 [R1+0x58], R14 ;  /* 0x0000580e01007387 */ /* 0x0003e40000100a00 */
[----:B------:R-:W-:Y:S02]  /*28450*/  IMAD R4, R230, 0xe, RZ ;  /* 0x0000000ee6047824 */ /* 0x000fe400078e02ff */
[----:B------:R2:W-:Y:S04]  /*28460*/  STL.64 [R1+0x60], R12 ;  /* 0x0000600c01007387 */ /* 0x0005e80000100a00 */
[----:B------:R2:W-:Y:S01]  /*28470*/  LDGSTS.E [R6+0x42900], [R12.64], !P0 ;  /* 0x429000000c067fae */ /* 0x0005e2000c121844 */
[----:B-1----:R-:W-:-:S03]  /*28480*/  IMAD.WIDE R14, R4, 0x4, R232 ;  /* 0x00000004040e7825 */ /* 0x002fc600078e02e8 */
[----:B------:R1:W-:Y:S04]  /*28490*/  STL.64 [R1+0x68], R10 ;  /* 0x0000680a01007387 */ /* 0x0003e80000100a00 */
[----:B------:R1:W-:Y:S01]  /*284a0*/  LDGSTS.E [R6+0x42a00], [R10.64], !P0 ;  /* 0x42a000000a067fae */ /* 0x0003e2000c121844 */
[----:B--2---:R-:W-:-:S03]  /*284b0*/  IMAD.WIDE R12, R4, 0x4, R234 ;  /* 0x00000004040c7825 */ /* 0x004fc600078e02ea */
[----:B------:R2:W-:Y:S04]  /*284c0*/  STL.64 [R1+0x70], R8 ;  /* 0x0000700801007387 */ /* 0x0005e80000100a00 */
[----:B------:R2:W-:Y:S01]  /*284d0*/  LDGSTS.E [R6+0x42b00], [R8.64], !P0 ;  /* 0x42b0000008067fae */ /* 0x0005e2000c121844 */
[----:B------:R-:W-:Y:S01]  /*284e0*/  ISETP.GE.U32.AND P0, PT, R5, 0x7fffffae, PT ;  /* 0x7fffffae0500780c */ /* 0x000fe20003f06070 */
[C---:B-1----:R-:W-:Y:S01]  /*284f0*/  IMAD.WIDE R10, R4.reuse, 0x4, R236 ;  /* 0x00000004040a7825 */ /* 0x042fe200078e02ec */
[----:B------:R-:W-:Y:S01]  /*28500*/  IADD3 R5, R231, -0x17, RZ ;  /* 0xffffffe9e7057810 */ /* 0x000fe20007ffe0ff */
[----:B------:R1:W-:Y:S04]  /*28510*/  LDGSTS.E [R6+0x43800], [R14.64], !P4 ;  /* 0x438000000e067fae */ /* 0x0003e8000e121844 */
[----:B------:R3:W-:Y:S01]  /*28520*/  LDGSTS.E [R6+0x43900], [R12.64], !P4 ;  /* 0x439000000c067fae */ /* 0x0007e2000e121844 */
[----:B--2---:R-:W-:-:S03]  /*28530*/  IMAD.WIDE R8, R4, 0x4, R2 ;  /* 0x0000000404087825 */ /* 0x004fc600078e0202 */
[----:B------:R2:W-:Y:S01]  /*28540*/  LDGSTS.E [R6+0x43a00], [R10.64], !P4 ;  /* 0x43a000000a067fae */ /* 0x0005e2000e121844 */
[----:B------:R-:W-:-:S03]  /*28550*/  IMAD R4, R230, 0x12, RZ ;  /* 0x00000012e6047824 */ /* 0x000fc600078e02ff */
[----:B------:R1:W-:Y:S04]  /*28560*/  STL.64 [R1+0x78], R14 ;  /* 0x0000780e01007387 */ /* 0x0003e80000100a00 */
[----:B------:R2:W-:Y:S01]  /*28570*/  LDGSTS.E [R6+0x43b00], [R8.64], !P4 ;  /* 0x43b0000008067fae */ /* 0x0005e2000e121844 */
[----:B------:R-:W-:-:S03]  /*28580*/  ISETP.GE.U32.AND P4, PT, R5, 0x7fffffaa, PT ;  /* 0x7fffffaa0500780c */ /* 0x000fc60003f86070 */
[----:B------:R3:W-:Y:S04]  /*28590*/  STL.64 [R1+0x80], R12 ;  /* 0x0000800c01007387 */ /* 0x0007e80000100a00 */
[----:B------:R2:W-:Y:S01]  /*285a0*/  STL.64 [R1+0x88], R10 ;  /* 0x0000880a01007387 */ /* 0x0005e20000100a00 */
[----:B-1----:R-:W-:-:S03]  /*285b0*/  IMAD.WIDE R14, R4, 0x4, R232 ;  /* 0x00000004040e7825 */ /* 0x002fc600078e02e8 */
[----:B------:R1:W-:Y:S01]  /*285c0*/  STL.64 [R1+0x90], R8 ;  /* 0x0000900801007387 */ /* 0x0003e20000100a00 */
[----:B---3--:R-:W-:-:S04]  /*285d0*/  IMAD.WIDE R12, R4, 0x4, R234 ;  /* 0x00000004040c7825 */ /* 0x008fc800078e02ea */
[C---:B--2---:R-:W-:Y:S01]  /*285e0*/  IMAD.WIDE R10, R4.reuse, 0x4, R236 ;  /* 0x00000004040a7825 */ /* 0x044fe200078e02ec */
[----:B------:R-:W-:Y:S01]  /*285f0*/  IADD3 R5, R231, -0x1b, RZ ;  /* 0xffffffe5e7057810 */ /* 0x000fe20007ffe0ff */
[----:B------:R2:W-:Y:S02]  /*28600*/  LDGSTS.E [R6+0x44800], [R14.64], !P0 ;  /* 0x448000000e067fae */ /* 0x0005e4000c121844 */
[----:B-1----:R-:W-:Y:S02]  /*28610*/  IMAD.WIDE R8, R4, 0x4, R2 ;  /* 0x0000000404087825 */ /* 0x002fe400078e0202 */
[----:B------:R2:W-:Y:S02]  /*28620*/  STL.64 [R1+0x98], R14 ;  /* 0x0000980e01007387 */ /* 0x0005e40000100a00 */
[----:B------:R-:W-:Y:S02]  /*28630*/  IMAD R4, R230, 0x16, RZ ;  /* 0x00000016e6047824 */ /* 0x000fe400078e02ff */
        /* <DEDUP_REMOVED lines=23> */
[----:B---3--:R-:W-:-:S04]  /*287b0*/  IMAD.WIDE R12, R4, 0x4, R234 ;  /* 0x00000004040c7825 */ /* 0x008fc800078e02ea */
[C---:B-1----:R-:W-:Y:S01]  /*287c0*/  IMAD.WIDE R10, R4.reuse, 0x4, R236 ;  /* 0x00000004040a7825 */ /* 0x042fe200078e02ec */
        /* <DEDUP_REMOVED lines=139> */
[----:B------:R1:W-:Y:S01]  /*29080*/  STL.64 [R1+0x1f8], R14 ;  /* 0x0001f80e01007387 */ /* 0x0003e20000100a00 */
[----:B------:R-:W-:-:S03]  /*29090*/  IMAD R4, R230, 0x3, RZ ;  /* 0x00000003e6047824 */ /* 0x000fc600078e02ff */
[----:B------:R2:W-:Y:S04]  /*290a0*/  LDGSTS.E [R6+0x4fa00], [R10.64], !P4 ;  /* 0x4fa000000a067fae */ /* 0x0005e8000e121844 */
[----:B------:R3:W-:Y:S04]  /*290b0*/  STL.64 [R1+0x200], R12 ;  /* 0x0002000c01007387 */ /* 0x0007e80000100a00 */
[----:B------:R2:W-:Y:S01]  /*290c0*/  LDGSTS.E [R6+0x4fb00], [R8.64], !P4 ;  /* 0x4fb0000008067fae */ /* 0x0005e2000e121844 */
[----:B------:R-:W-:Y:S01]  /*290d0*/  ISETP.GE.U32.AND P4, PT, R5, 0x7fffffb9, PT ;  /* 0x7fffffb90500780c */ /* 0x000fe20003f86070 */
[----:B-1----:R-:W-:-:S02]  /*290e0*/  IMAD.WIDE R14, R4, 0x4, R232 ;  /* 0x00000004040e7825 */ /* 0x002fc400078e02e8 */
[----:B------:R1:W-:Y:S04]  /*290f0*/  STL.64 [R1+0x208], R10 ;  /* 0x0002080a01007387 */ /* 0x0003e80000100a00 */
[----:B------:R4:W-:Y:S01]  /*29100*/  STL.64 [R1+0x210], R8 ;  /* 0x0002100801007387 */ /* 0x0009e20000100a00 */
[----:B---3--:R-:W-:-:S04]  /*29110*/  IMAD.WIDE R12, R4, 0x4, R234 ;  /* 0x00000004040c7825 */ /* 0x008fc800078e02ea */
[----:B--2---:R-:W-:-:S04]  /*29120*/  IMAD.WIDE R6, R4, 0x4, R2 ;  /* 0x0000000404067825 */ /* 0x004fc800078e0202 */
[----:B-1----:R-:W-:Y:S01]  /*29130*/  IMAD.WIDE R10, R4, 0x4, R236 ;  /* 0x00000004040a7825 */ /* 0x002fe200078e02ec */
[----:B----4-:R-:W-:-:S03]  /*29140*/  LOP3.LUT R9, R229, 0x60, RZ, 0x3c, !PT ;  /* 0x00000060e5097812 */ /* 0x010fc600078e3cff */
[----:B------:R-:W-:Y:S01]  /*29150*/  IMAD R4, R230, 0x7, RZ ;  /* 0x00000007e6047824 */ /* 0x000fe200078e02ff */
[----:B------:R-:W-:Y:S01]  /*29160*/  IADD3 R5, R231, -0xc, RZ ;  /* 0xfffffff4e7057810 */ /* 0x000fe20007ffe0ff */
[----:B------:R1:W-:Y:S04]  /*29170*/  STL.64 [R1+0x218], R14 ;  /* 0x0002180e01007387 */ /* 0x0003e80000100a00 */
[----:B------:R1:W-:Y:S04]  /*29180*/  LDGSTS.E [R9+0x40c00], [R14.64], !P0 ;  /* 0x40c000000e097fae */ /* 0x0003e8000c121844 */
        /* <DEDUP_REMOVED lines=27> */
[----:B----4-:R-:W-:Y:S02]  /*29340*/  IMAD.WIDE R6, R4, 0x4, R2 ;  /* 0x0000000404067825 */ /* 0x010fe400078e0202 */
        /* <DEDUP_REMOVED lines=57> */
[----:B------:R1:W-:Y:S03]  /*296e0*/  LDGSTS.E [R9+0x46c00], [R14.64], !P0 ;  /* 0x46c000000e097fae */ /* 0x0003e6000c121844 */
[----:B----4-:R-:W-:Y:S01]  /*296f0*/  IMAD.WIDE R6, R4, 0x4, R2 ;  /* 0x0000000404067825 */ /* 0x010fe200078e0202 */
[----:B------:R1:W-:Y:S03]  /*29700*/  STL.64 [R1+0x2d8], R14 ;  /* 0x0002d80e01007387 */ /* 0x0003e60000100a00 */
[----:B------:R-:W-:Y:S01]  /*29710*/  IMAD R4, R230, 0x1f, RZ ;  /* 0x0000001fe6047824 */ /* 0x000fe200078e02ff */
        /* <DEDUP_REMOVED lines=8> */
[----:B-1----:R-:W-:-:S03]  /*297a0*/  IMAD.WIDE R10, R4, 0x4, R236 ;  /* 0x00000004040a7825 */ /* 0x002fc600078e02ec */
[----:B------:R-:W1:Y:S04]  /*297b0*/  S2R R229, SR_TID.X ;  /* 0x0000000000e57919 */ /* 0x000e680000002100 */
[----:B------:R3:W-:Y:S01]  /*297c0*/  LDGSTS.E [R9+0x47c00], [R14.64], !P4 ;  /* 0x47c000000e097fae */ /* 0x0007e2000e121844 */
[----:B--2---:R-:W-:Y:S01]  /*297d0*/  IMAD.WIDE R6, R4, 0x4, R2 ;  /* 0x0000000404067825 */ /* 0x004fe200078e0202 */
[C---:B------:R-:W-:Y:S02]  /*297e0*/  IADD3 R4, R231.reuse, -0x24, RZ ;  /* 0xffffffdce7047810 */ /* 0x040fe40007ffe0ff */
[----:B------:R2:W-:Y:S01]  /*297f0*/  LDGSTS.E [R9+0x47d00], [R12.64], !P4 ;  /* 0x47d000000c097fae */ /* 0x0005e2000e121844 */
[----:B------:R-:W-:-:S03]  /*29800*/  IADD3 R5, R231, -0x28, RZ ;  /* 0xffffffd8e7057810 */ /* 0x000fc60007ffe0ff */
[----:B------:R4:W-:Y:S04]  /*29810*/  LDGSTS.E [R9+0x47e00], [R10.64], !P4 ;  /* 0x47e000000a097fae */ /* 0x0009e8000e121844 */
[----:B------:R1:W-:Y:S01]  /*29820*/  LDGSTS.E [R9+0x47f00], [R6.64], !P4 ;  /* 0x47f0000006097fae */ /* 0x0003e2000e121844 */
[----:B------:R-:W-:-:S03]  /*29830*/  ISETP.GE.U32.AND P4, PT, R4, 0x7fffff9d, PT ;  /* 0x7fffff9d0400780c */ /* 0x000fc60003f86070 */
[----:B------:R3:W-:Y:S01]  /*29840*/  STL.64 [R1+0x2f8], R14 ;  /* 0x0002f80e01007387 */ /* 0x0007e20000100a00 */
[----:B------:R-:W-:-:S03]  /*29850*/  ISETP.GE.U32.AND P0, PT, R5, 0x7fffff99, PT ;  /* 0x7fffff990500780c */ /* 0x000fc60003f06070 */
[----:B------:R-:W-:Y:S01]  /*29860*/  STL.64 [R1+0x300], R12 ;  /* 0x0003000c01007387 */ /* 0x000fe20000100a00 */
[----:B------:R-:W-:-:S03]  /*29870*/  IMAD R8, R230, 0x27, RZ ;  /* 0x00000027e6087824 */ /* 0x000fc600078e02ff */
[----:B------:R-:W-:Y:S04]  /*29880*/  STL.64 [R1+0x308], R10 ;  /* 0x0003080a01007387 */ /* 0x000fe80000100a00 */
[----:B------:R1:W-:Y:S01]  /*29890*/  STL.64 [R1+0x310], R6 ;  /* 0x0003100601007387 */ /* 0x0003e20000100a00 */
[----:B---3--:R-:W-:-:S04]  /*298a0*/  IMAD.WIDE R14, R8, 0x4, R232 ;  /* 0x00000004080e7825 */ /* 0x008fc800078e02e8 */
[----:B-1----:R-:W-:-:S04]  /*298b0*/  IMAD R6, R230, 0x23, RZ ;  /* 0x00000023e6067824 */ /* 0x002fc800078e02ff */
[----:B------:R-:W-:-:S04]  /*298c0*/  IMAD.WIDE R22, R6, 0x4, R232 ;  /* 0x0000000406167825 */ /* 0x000fc800078e02e8 */
[C---:B------:R-:W-:Y:S01]  /*298d0*/  IMAD.WIDE R20, R6.reuse, 0x4, R234 ;  /* 0x0000000406147825 */ /* 0x040fe200078e02ea */
[----:B------:R1:W-:Y:S03]  /*298e0*/  STL.64 [R1+0x2b00], R14 ;  /* 0x002b000e01007387 */ /* 0x0003e60000100a00 */
[C---:B------:R-:W-:Y:S01]  /*298f0*/  IMAD.WIDE R16, R6.reuse, 0x4, R2 ;  /* 0x0000000406107825 */ /* 0x040fe200078e0202 */
[----:B------:R3:W-:Y:S03]  /*29900*/  LDGSTS.E [R9+0x48c00], [R22.64], !P4 ;  /* 0x48c0000016097fae */ /* 0x0007e6000e121844 */
[----:B------:R-:W-:Y:S01]  /*29910*/  IMAD.WIDE R18, R6, 0x4, R236 ;  /* 0x0000000406127825 */ /* 0x000fe200078e02ec */
[----:B------:R-:W-:Y:S03]  /*29920*/  STL.64 [R1+0x318], R22 ;  /* 0x0003181601007387 */ /* 0x000fe60000100a00 */
[C---:B------:R-:W-:Y:S01]  /*29930*/  IMAD.WIDE R6, R8.reuse, 0x4, R2 ;  /* 0x0000000408067825 */ /* 0x040fe200078e0202 */
[----:B------:R1:W-:Y:S03]  /*29940*/  LDGSTS.E [R9+0x48d00], [R20.64], !P4 ;  /* 0x48d0000014097fae */ /* 0x0003e6000e121844 */
[C---:B--2---:R-:W-:Y:S01]  /*29950*/  IMAD.WIDE R12, R8.reuse, 0x4, R234 ;  /* 0x00000004080c7825 */ /* 0x044fe200078e02ea */
[----:B------:R-:W-:Y:S03]  /*29960*/  STL.64 [R1+0x330], R16 ;  /* 0x0003301001007387 */ /* 0x000fe60000100a00 */
[----:B----4-:R-:W-:Y:S01]  /*29970*/  IMAD.WIDE R10, R8, 0x4, R236 ;  /* 0x00000004080a7825 */ /* 0x010fe200078e02ec */
[----:B------:R2:W-:Y:S01]  /*29980*/  LDGSTS.E [R9+0x48e00], [R18.64], !P4 ;  /* 0x48e0000012097fae */ /* 0x0005e2000e121844 */
[----:B------:R-:W-:-:S02]  /*29990*/  IADD3 R4, R231, -0x40, RZ ;  /* 0xffffffc0e7047810 */ /* 0x000fc40007ffe0ff */
[----:B------:R-:W-:Y:S01]  /*299a0*/  IMAD R5, R230, 0x2b, RZ ;  /* 0x0000002be6057824 */ /* 0x000fe200078e02ff */
[----:B------:R-:W-:Y:S01]  /*299b0*/  STL.64 [R1+0x328], R18 ;  /* 0x0003281201007387 */ /* 0x000fe20000100a00 */
[----:B------:R-:W-:-:S03]  /*299c0*/  LOP3.LUT R229, R229, 0x3f, RZ, 0xc0, !PT ;  /* 0x0000003fe5e57812 */ /* 0x000fc600078ec0ff */
[----:B------:R4:W-:Y:S04]  /*299d0*/  LDGSTS.E [R9+0x48f00], [R16.64], !P4 ;  /* 0x48f0000010097fae */ /* 0x0009e8000e121844 */
[----:B------:R-:W-:Y:S04]  /*299e0*/  STL.64 [R1+0x320], R20 ;  /* 0x0003201401007387 */ /* 0x000fe80000100a00 */
[----:B------:R1:W-:Y:S01]  /*299f0*/  LDGSTS.E [R9+0x49c00], [R14.64], !P0 ;  /* 0x49c000000e097fae */ /* 0x0003e2000c121844 */
[----:B------:R-:W-:-:S03]  /*29a00*/  ISETP.GE.U32.AND P4, PT, R4, 0x7fffff81, PT ;  /* 0x7fffff810400780c */ /* 0x000fc60003f86070 */
[----:B------:R-:W-:Y:S04]  /*29a10*/  STL.64 [R1+0x2b28], R6 ;  /* 0x002b280601007387 */ /* 0x000fe80000100a00 */
[----:B------:R2:W-:Y:S04]  /*29a20*/  LDGSTS.E [R9+0x49d00], [R12.64], !P0 ;  /* 0x49d000000c097fae */ /* 0x0005e8000c121844 */
[----:B------:R2:W-:Y:S01]  /*29a30*/  STL.64 [R1+0x2b18], R10 ;  /* 0x002b180a01007387 */ /* 0x0005e20000100a00 */
[----:B-1----:R-:W-:-:S03]  /*29a40*/  IMAD.WIDE R14, R5, 0x4, R232 ;  /* 0x00000004050e7825 */ /* 0x002fc600078e02e8 */
[----:B------:R2:W-:Y:S04]  /*29a50*/  LDGSTS.E [R9+0x49e00], [R10.64], !P0 ;  /* 0x49e000000a097fae */ /* 0x0005e8000c121844 */
[----:B------:R1:W-:Y:S04]  /*29a60*/  STL.64 [R1+0x2b10], R12 ;  /* 0x002b100c01007387 */ /* 0x0003e80000100a00 */
[----:B------:R3:W-:Y:S01]  /*29a70*/  LDGSTS.E [R9+0x49f00], [R6.64], !P0 ;  /* 0x49f0000006097fae */ /* 0x0007e2000c121844 */
[----:B------:R-:W-:Y:S01]  /*29a80*/  ISETP.GE.AND P0, PT, R229, R4, PT ;  /* 0x00000004e500720c */ /* 0x000fe20003f06270 */
[----:B------:R-:W-:-:S02]  /*29a90*/  IMAD R4, R230, 0x2f, RZ ;  /* 0x0000002fe6047824 */ /* 0x000fc400078e02ff */
[----:B--2---:R-:W-:-:S04]  /*29aa0*/  IMAD.WIDE R10, R5, 0x4, R236 ;  /* 0x00000004050a7825 */ /* 0x004fc800078e02ec */
[C---:B-1----:R-:W-:Y:S01]  /*29ab0*/  IMAD.WIDE R12, R5.reuse, 0x4, R234 ;  /* 0x00000004050c7825 */ /* 0x042fe200078e02ea */
[----:B------:R1:W-:Y:S03]  /*29ac0*/  STL.64 [R1+0x2b08], R14 ;  /* 0x002b080e01007387 */ /* 0x0003e60000100a00 */
[----:B---3--:R-:W-:Y:S01]  /*29ad0*/  IMAD.WIDE R6, R5, 0x4, R2 ;  /* 0x0000000405067825 */ /* 0x008fe200078e0202 */
[----:B------:R1:W-:Y:S01]  /*29ae0*/  LDGSTS.E [R9+0x4ac00], [R14.64], !P3 ;  /* 0x4ac000000e097fae */ /* 0x0003e2000d921844 */
[----:B------:R-:W-:-:S03]  /*29af0*/  IADD3 R5, R231, -0x41, RZ ;  /* 0xffffffbfe7057810 */ /* 0x000fc60007ffe0ff */
        /* <DEDUP_REMOVED lines=9> */
[----:B------:R1:W-:Y:S01]  /*29b90*/  STL.64 [R1+0x2b48], R14 ;  /* 0x002b480e01007387 */ /* 0x0003e20000100a00 */
[----:B------:R-:W-:-:S03]  /*29ba0*/  ISETP.GE.U32.AND P3, PT, R5, 0x7fffff80, PT ;  /* 0x7fffff800500780c */ /* 0x000fc60003f66070 */
[----:B------:R-:W-:Y:S01]  /*29bb0*/  STL.64 [R1+0x2b60], R12 ;  /* 0x002b600c01007387 */ /* 0x000fe20000100a00 */
[----:B--2---:R-:W-:-:S03]  /*29bc0*/  IMAD.WIDE R6, R4, 0x4, R2 ;  /* 0x0000000404067825 */ /* 0x004fc600078e0202 */
[----:B------:R2:W-:Y:S01]  /*29bd0*/  STL.64 [R1+0x2b68], R10 ;  /* 0x002b680a01007387 */ /* 0x0005e20000100a00 */
[----:B------:R-:W-:-:S03]  /*29be0*/  IMAD R5, R251, c[0x0][0x190], RZ ;  /* 0x00006400fb057a24 */ /* 0x000fc600078e02ff */
[----:B------:R2:W-:Y:S04]  /*29bf0*/  STL.64 [R1+0x2b70], R6 ;  /* 0x002b700601007387 */ /* 0x0005e80000100a00 */
[----:B------:R-:W3:Y:S04]  /*29c00*/  LDL.LU R251, [R1+0x5408] ;  /* 0x0054080001fb7983 */ /* 0x000ee80000300800 */
[----:B------:R1:W-:Y:S04]  /*29c10*/  LDGSTS.E [R9+0x4bc00], [R14.64], !P1 ;  /* 0x4bc000000e097fae */ /* 0x0003e8000c921844 */
[----:B------:R2:W-:Y:S04]  /*29c20*/  LDGSTS.E [R9+0x4bd00], [R12.64], !P1 ;  /* 0x4bd000000c097fae */ /* 0x0005e8000c921844 */
[----:B------:R2:W-:Y:S01]  /*29c30*/  LDGSTS.E [R9+0x4be00], [R10.64], !P1 ;  /* 0x4be000000a097fae */ /* 0x0005e2000c921844 */
[----:B-1----:R-:W-:-:S03]  /*29c40*/  IMAD R14, R230, 0x37, RZ ;  /* 0x00000037e60e7824 */ /* 0x002fc600078e02ff */
[----:B------:R1:W-:Y:S01]  /*29c50*/  LDGSTS.E [R9+0x4bf00], [R6.64], !P1 ;  /* 0x4bf0000006097fae */ /* 0x0003e2000c921844 */
[----:B----4-:R-:W-:-:S04]  /*29c60*/  IMAD.WIDE R16, R14, 0x4, R232 ;  /* 0x000000040e107825 */ /* 0x010fc800078e02e8 */
[----:B--2---:R-:W-:-:S04]  /*29c70*/  IMAD R10, R230, 0x33, RZ ;  /* 0x00000033e60a7824 */ /* 0x004fc800078e02ff */
[C---:B------:R-:W-:Y:S01]  /*29c80*/  IMAD.WIDE R22, R10.reuse, 0x4, R232 ;  /* 0x000000040a167825 */ /* 0x040fe200078e02e8 */
[----:B------:R-:W-:Y:S03]  /*29c90*/  STL.64 [R1+0x2b58], R16 ;  /* 0x002b581001007387 */ /* 0x000fe60000100a00 */
[C---:B-1----:R-:W-:Y:S01]  /*29ca0*/  IMAD.WIDE R6, R10.reuse, 0x4, R2 ;  /* 0x000000040a067825 */ /* 0x042fe200078e0202 */
[----:B------:R-:W-:Y:S03]  /*29cb0*/  STL.64 [R1+0x2b50], R22 ;  /* 0x002b501601007387 */ /* 0x000fe60000100a00 */
[C---:B------:R-:W-:Y:S01]  /*29cc0*/  IMAD.WIDE R18, R10.reuse, 0x4, R236 ;  /* 0x000000040a127825 */ /* 0x040fe200078e02ec */
[----:B------:R3:W-:Y:S03]  /*29cd0*/  STL.64 [R1+0x2b88], R6 ;  /* 0x002b880601007387 */ /* 0x0007e60000100a00 */
[----:B------:R-:W-:Y:S01]  /*29ce0*/  IMAD.WIDE R20, R10, 0x4, R234 ;  /* 0x000000040a147825 */ /* 0x000fe200078e02ea */
[----:B------:R-:W-:Y:S03]  /*29cf0*/  STL.64 [R1+0x2b80], R18 ;  /* 0x002b801201007387 */ /* 0x000fe60000100a00 */
[C---:B------:R-:W-:Y:S01]  /*29d00*/  IMAD.WIDE R10, R14.reuse, 0x4, R2 ;  /* 0x000000040e0a7825 */ /* 0x040fe200078e0202 */
[----:B------:R-:W-:Y:S03]  /*29d10*/  STL.64 [R1+0x2b78], R20 ;  /* 0x002b781401007387 */ /* 0x000fe60000100a00 */
[C---:B------:R-:W-:Y:S01]  /*29d20*/  IMAD.WIDE R12, R14.reuse, 0x4, R236 ;  /* 0x000000040e0c7825 */ /* 0x040fe200078e02ec */
[----:B------:R-:W-:Y:S03]  /*29d30*/  STL.64 [R1+0x3710], R10 ;  /* 0x0037100a01007387 */ /* 0x000fe60000100a00 */
[----:B------:R-:W-:Y:S01]  /*29d40*/  IMAD.WIDE R14, R14, 0x4, R234 ;  /* 0x000000040e0e7825 */ /* 0x000fe200078e02ea */
[----:B------:R-:W-:Y:S04]  /*29d50*/  STL.64 [R1+0x3708], R12 ;  /* 0x0037080c01007387 */ /* 0x000fe80000100a00 */
[----:B------:R-:W-:Y:S04]  /*29d60*/  STL.64 [R1+0x3700], R14 ;  /* 0x0037000e01007387 */ /* 0x000fe80000100a00 */
[----:B------:R-:W2:Y:S04]  /*29d70*/  LDL.LU R218, [R1+0xaa8] ;  /* 0x000aa80001da7983 */ /* 0x000ea80000300800 */
[----:B------:R-:W4:Y:S04]  /*29d80*/  LDL.LU R222, [R1+0x6a0] ;  /* 0x0006a00001de7983 */ /* 0x000f280000300800 */
[----:B------:R-:W4:Y:S04]  /*29d90*/  LDL.LU R223, [R1+0x6b8] ;  /* 0x0006b80001df7983 */ /* 0x000f280000300800 */
[----:B------:R1:W-:Y:S04]  /*29da0*/  LDGSTS.E [R9+0x4cc00], [R22.64], !P2 ;  /* 0x4cc0000016097fae */ /* 0x0003e8000d121844 */
[----:B------:R1:W-:Y:S04]  /*29db0*/  LDGSTS.E [R9+0x4cd00], [R20.64], !P2 ;  /* 0x4cd0000014097fae */ /* 0x0003e8000d121844 */
[----:B------:R1:W-:Y:S04]  /*29dc0*/  LDGSTS.E [R9+0x4ce00], [R18.64], !P2 ;  /* 0x4ce0000012097fae */ /* 0x0003e8000d121844 */
[----:B------:R-:W4:Y:S04]  /*29dd0*/  LDL.LU R224, [R1+0x6c8] ;  /* 0x0006c80001e07983 */ /* 0x000f280000300800 */
[----:B------:R3:W-:Y:S04]  /*29de0*/  LDGSTS.E [R9+0x4cf00], [R6.64], !P2 ;  /* 0x4cf0000006097fae */ /* 0x0007e8000d121844 */
[----:B------:R-:W4:Y:S04]  /*29df0*/  LDL.LU R211, [R1+0x6e0] ;  /* 0x0006e00001d37983 */ /* 0x000f280000300800 */
[----:B------:R-:W4:Y:S04]  /*29e00*/  LDL.LU R210, [R1+0x6ec] ;  /* 0x0006ec0001d27983 */ /* 0x000f280000300800 */
[----:B------:R-:W4:Y:S01]  /*29e10*/  LDL.LU R213, [R1+0x700] ;  /* 0x0007000001d57983 */ /* 0x000f220000300800 */
[----:B------:R-:W-:-:S02]  /*29e20*/  IADD3 R4, R231, -0x45, RZ ;  /* 0xffffffbbe7047810 */ /* 0x000fc40007ffe0ff */
[----:B------:R-:W-:Y:S01]  /*29e30*/  IADD3 R8, R231, -0x49, RZ ;  /* 0xffffffb7e7087810 */ /* 0x000fe20007ffe0ff */
[----:B------:R1:W-:Y:S01]  /*29e40*/  LDGSTS.E [R9+0x4dc00], [R16.64], !P5 ;  /* 0x4dc0000010097fae */ /* 0x0003e2000e921844 */
[----:B---3--:R-:W-:-:S03]  /*29e50*/  LEA R6, P2, R5, R251, 0x2 ;  /* 0x000000fb05067211 */ /* 0x008fc600078410ff */
[----:B------:R1:W-:Y:S01]  /*29e60*/  LDGSTS.E [R9+0x4dd00], [R14.64], !P5 ;  /* 0x4dd000000e097fae */ /* 0x0003e2000e921844 */
[----:B------:R-:W-:-:S03]  /*29e70*/  LEA.HI.X.SX32 R7, R5, R252, 0x2, P2 ;  /* 0x000000fc05077211 */ /* 0x000fc600010f16ff */
[----:B------:R1:W-:Y:S04]  /*29e80*/  LDGSTS.E [R9+0x4de00], [R12.64], !P5 ;  /* 0x4de000000c097fae */ /* 0x0003e8000e921844 */
[----:B------:R-:W-:Y:S04]  /*29e90*/  STL.64 [R1+0x29a0], R6 ;  /* 0x0029a00601007387 */ /* 0x000fe80000100a00 */
[----:B------:R-:W3:Y:S04]  /*29ea0*/  LDL.LU R227, [R1+0x710] ;  /* 0x0007100001e37983 */ /* 0x000ee80000300800 */
[----:B------:R-:W3:Y:S04]  /*29eb0*/  LDL.LU R212, [R1+0x720] ;  /* 0x0007200001d47983 */ /* 0x000ee80000300800 */
[----:B------:R-:W3:Y:S04]  /*29ec0*/  LDL.LU R215, [R1+0x734] ;  /* 0x0007340001d77983 */ /* 0x000ee80000300800 */
[----:B------:R-:W3:Y:S04]  /*29ed0*/  LDL.LU R214, [R1+0x748] ;  /* 0x0007480001d67983 */ /* 0x000ee80000300800 */
[----:B------:R-:W3:Y:S04]  /*29ee0*/  LDL.LU R230, [R1+0x758] ;  /* 0x0007580001e67983 */ /* 0x000ee80000300800 */
[----:B------:R-:W3:Y:S04]  /*29ef0*/  LDL.LU R229, [R1+0x770] ;  /* 0x0007700001e57983 */ /* 0x000ee80000300800 */
[----:B------:R-:W3:Y:S04]  /*29f00*/  LDL.LU R228, [R1+0x788] ;  /* 0x0007880001e47983 */ /* 0x000ee80000300800 */
[----:B------:R-:W3:Y:S04]  /*29f10*/  LDL.LU R217, [R1+0x79c] ;  /* 0x00079c0001d97983 */ /* 0x000ee80000300800 */
[----:B------:R-:W3:Y:S01]  /*29f20*/  LDL.LU R225, [R1+0x7b0] ;  /* 0x0007b00001e17983 */ /* 0x000ee20000300800 */
[----:B------:R-:W-:-:S03]  /*29f30*/  ISETP.GE.U32.AND P1, PT, R4, 0x7fffff7c, PT ;  /* 0x7fffff7c0400780c */ /* 0x000fc60003f26070 */
[----:B------:R-:W3:Y:S01]  /*29f40*/  LDL.LU R216, [R1+0x7c8] ;  /* 0x0007c80001d87983 */ /* 0x000ee20000300800 */
[----:B------:R-:W-:-:S03]  /*29f50*/  IADD3 R4, R231, -0x4d, RZ ;  /* 0xffffffb3e7047810 */ /* 0x000fc60007ffe0ff */
[----:B------:R-:W3:Y:S01]  /*29f60*/  LDL.LU R226, [R1+0x7d8] ;  /* 0x0007d80001e27983 */ /* 0x000ee20000300800 */
[----:B------:R-:W-:-:S03]  /*29f70*/  ISETP.GE.U32.AND P2, PT, R4, 0x7fffff74, PT ;  /* 0x7fffff740400780c */ /* 0x000fc60003f46070 */
[----:B------:R-:W-:Y:S01]  /*29f80*/  STL [R1+0x535c], R231 ;  /* 0x00535ce701007387 */ /* 0x000fe20000100800 */
[----:B------:R-:W-:-:S03]  /*29f90*/  SEL R4, RZ, 0x4, P0 ;  /* 0x00000004ff047807 */ /* 0x000fc60000000000 */
[----:B------:R-:W3:Y:S01]  /*29fa0*/  LDL.LU R221, [R1+0x7f0] ;  /* 0x0007f00001dd7983 */ /* 0x000ee20000300800 */
[----:B--2---:R-:W-:-:S03]  /*29fb0*/  IMAD R5, R218, c[0x0][0x190], RZ ;  /* 0x00006400da057a24 */ /* 0x004fc600078e02ff */
[----:B------:R-:W2:Y:S04]  /*29fc0*/  LDL.LU R220, [R1+0x800] ;  /* 0x0008000001dc7983 */ /* 0x000ea80000300800 */
[----:B------:R4:W-:Y:S04]  /*29fd0*/  STL [R1+0xaac], R4 ;  /* 0x000aac0401007387 */ /* 0x0009e80000100800 */
[----:B------:R-:W2:Y:S04]  /*29fe0*/  LDL.LU R219, [R1+0x818] ;  /* 0x0008180001db7983 */ /* 0x000ea80000300800 */
[----:B------:R1:W-:Y:S01]  /*29ff0*/  LDGSTS.E [R9+0x4df00], [R10.64], !P5 ;  /* 0x4df000000a097fae */ /* 0x0003e2000e921844 */
[----:B----4-:R-:W-:-:S03]  /*2a000*/  IMAD R4, R222, c[0x0][0x190], RZ ;  /* 0x00006400de047a24 */ /* 0x010fc600078e02ff */
[----:B------:R4:W-:Y:S04]  /*2a010*/  STL [R1+0x664], R5 ;  /* 0x0006640501007387 */ /* 0x0009e80000100800 */
[----:B------:R-:W2:Y:S04]  /*2a020*/  LDL.LU R218, [R1+0x82c] ;  /* 0x00082c0001da7983 */ /* 0x000ea80000300800 */
[----:B------:R1:W-:Y:S04]  /*2a030*/  STL [R1+0x6a0], R4 ;  /* 0x0006a00401007387 */ /* 0x0003e80000100800 */
[----:B------:R-:W2:Y:S01]  /*2a040*/  LDL.LU R222, [R1+0x840] ;  /* 0x0008400001de7983 */ /* 0x000ea20000300800 */
[----:B----4-:R-:W-:-:S03]  /*2a050*/  IMAD R5, R223, c[0x0][0x190], RZ ;  /* 0x00006400df057a24 */ /* 0x010fc600078e02ff */
[----:B------:R-:W4:Y:S01]  /*2a060*/  LDL.LU R223, [R1+0x858] ;  /* 0x0008580001df7983 */ /* 0x000f220000300800 */
[----:B-1----:R-:W-:-:S03]  /*2a070*/  IMAD R4, R224, c[0x0][0x190], RZ ;  /* 0x00006400e0047a24 */ /* 0x002fc600078e02ff */
[----:B------:R1:W-:Y:S04]  /*2a080*/  STL [R1+0x6b8], R5 ;  /* 0x0006b80501007387 */ /* 0x0003e80000100800 */
[----:B------:R-:W2:Y:S01]  /*2a090*/  LDL.LU R224, [R1+0x86c] ;  /* 0x00086c0001e07983 */ /* 0x000ea20000300800 */
[----:B------:R-:W-:Y:S02]  /*2a0a0*/  IMAD R6, R210, c[0x0][0x190], RZ ;  /* 0x00006400d2067a24 */ /* 0x000fe400078e02ff */
[----:B-1----:R-:W-:Y:S01]  /*2a0b0*/  IMAD R5, R211, c[0x0][0x190], RZ ;  /* 0x00006400d3057a24 */ /* 0x002fe200078e02ff */
[----:B------:R1:W-:Y:S04]  /*2a0c0*/  STL [R1+0x6c8], R4 ;  /* 0x0006c80401007387 */ /* 0x0003e80000100800 */
[----:B------:R3:W-:Y:S04]  /*2a0d0*/  STL [R1+0x6e0], R5 ;  /* 0x0006e00501007387 */ /* 0x0007e80000100800 */
[----:B------:R3:W-:Y:S01]  /*2a0e0*/  STL [R1+0x6ec], R6 ;  /* 0x0006ec0601007387 */ /* 0x0007e20000100800 */
[----:B-1----:R-:W-:-:S02]  /*2a0f0*/  IMAD R4, R213, c[0x0][0x190], RZ ;  /* 0x00006400d5047a24 */ /* 0x002fc400078e02ff */
[----:B---3--:R-:W-:Y:S02]  /*2a100*/  IMAD R5, R227, c[0x0][0x190], RZ ;  /* 0x00006400e3057a24 */ /* 0x008fe400078e02ff */
[----:B------:R-:W3:Y:S04]  /*2a110*/  LDL.LU R227, [R1+0x880] ;  /* 0x0008800001e37983 */ /* 0x000ee80000300800 */
[----:B------:R1:W-:Y:S01]  /*2a120*/  STL [R1+0x700], R4 ;  /* 0x0007000401007387 */ /* 0x0003e20000100800 */
[----:B------:R-:W-:-:S03]  /*2a130*/  IMAD R6, R215, c[0x0][0x190], RZ ;  /* 0x00006400d7067a24 */ /* 0x000fc600078e02ff */
[----:B------:R-:W-:Y:S01]  /*2a140*/  STL [R1+0x710], R5 ;  /* 0x0007100501007387 */ /* 0x000fe20000100800 */
[----:B-1----:R-:W-:-:S05]  /*2a150*/  IMAD R4, R212, c[0x0][0x190], RZ ;  /* 0x00006400d4047a24 */ /* 0x002fca00078e02ff */
[----:B------:R1:W-:Y:S04]  /*2a160*/  STL [R1+0x720], R4 ;  /* 0x0007200401007387 */ /* 0x0003e80000100800 */
[----:B------:R-:W-:Y:S01]  /*2a170*/  STL [R1+0x734], R6 ;  /* 0x0007340601007387 */ /* 0x000fe20000100800 */
[----:B-1----:R-:W-:-:S03]  /*2a180*/  IMAD R4, R230, c[0x0][0x190], RZ ;  /* 0x00006400e6047a24 */ /* 0x002fc600078e02ff */
[----:B------:R-:W3:Y:S01]  /*2a190*/  LDL.LU R230, [R1+0x898] ;  /* 0x0008980001e67983 */ /* 0x000ee20000300800 */
[----:B------:R-:W-:-:S05]  /*2a1a0*/  IMAD R5, R214, c[0x0][0x190], RZ ;  /* 0x00006400d6057a24 */ /* 0x000fca00078e02ff */
[----:B------:R1:W-:Y:S04]  /*2a1b0*/  STL [R1+0x748], R5 ;  /* 0x0007480501007387 */ /* 0x0003e80000100800 */
[----:B------:R1:W-:Y:S02]  /*2a1c0*/  STL [R1+0x758], R4 ;  /* 0x0007580401007387 */ /* 0x0003e40000100800 */
[----:B-1----:R-:W-:Y:S02]  /*2a1d0*/  IMAD R5, R229, c[0x0][0x190], RZ ;  /* 0x00006400e5057a24 */ /* 0x002fe400078e02ff */
[----:B------:R-:W3:Y:S01]  /*2a1e0*/  LDL.LU R229, [R1+0x8a8] ;  /* 0x0008a80001e57983 */ /* 0x000ee20000300800 */
[----:B------:R-:W-:-:S03]  /*2a1f0*/  IMAD R4, R228, c[0x0][0x190], RZ ;  /* 0x00006400e4047a24 */ /* 0x000fc600078e02ff */
[----:B------:R1:W-:Y:S04]  /*2a200*/  STL [R1+0x770], R5 ;  /* 0x0007700501007387 */ /* 0x0003e80000100800 */
[----:B------:R-:W3:Y:S04]  /*2a210*/  LDL.LU R228, [R1+0x8c0] ;  /* 0x0008c00001e47983 */ /* 0x000ee80000300800 */
[----:B------:R1:W-:Y:S02]  /*2a220*/  STL [R1+0x788], R4 ;  /* 0x0007880401007387 */ /* 0x0003e40000100800 */
[----:B-1----:R-:W-:-:S02]  /*2a230*/  IMAD R5, R217, c[0x0][0x190], RZ ;  /* 0x00006400d9057a24 */ /* 0x002fc400078e02ff */
[----:B------:R-:W-:Y:S02]  /*2a240*/  IMAD R4, R225, c[0x0][0x190], RZ ;  /* 0x00006400e1047a24 */ /* 0x000fe400078e02ff */
[----:B------:R-:W3:Y:S04]  /*2a250*/  LDL.LU R225, [R1+0x8d0] ;  /* 0x0008d00001e17983 */ /* 0x000ee80000300800 */
[----:B------:R1:W-:Y:S04]  /*2a260*/  STL [R1+0x79c], R5 ;  /* 0x00079c0501007387 */ /* 0x0003e80000100800 */
[----:B------:R2:W-:Y:S01]  /*2a270*/  STL [R1+0x7b0], R4 ;  /* 0x0007b00401007387 */ /* 0x0005e20000100800 */
[----:B-1----:R-:W-:-:S02]  /*2a280*/  IMAD R5, R216, c[0x0][0x190], RZ ;  /* 0x00006400d8057a24 */ /* 0x002fc400078e02ff */
[----:B--2---:R-:W-:Y:S02]  /*2a290*/  IMAD R4, R226, c[0x0][0x190], RZ ;  /* 0x00006400e2047a24 */ /* 0x004fe400078e02ff */
[----:B------:R-:W2:Y:S04]  /*2a2a0*/  LDL.LU R226, [R1+0x8e8] ;  /* 0x0008e80001e27983 */ /* 0x000ea80000300800 */
[----:B------:R1:W-:Y:S04]  /*2a2b0*/  STL [R1+0x7c8], R5 ;  /* 0x0007c80501007387 */ /* 0x0003e80000100800 */
[----:B------:R4:W-:Y:S01]  /*2a2c0*/  STL [R1+0x7d8], R4 ;  /* 0x0007d80401007387 */ /* 0x0009e20000100800 */
[----:B-1----:R-:W-:-:S03]  /*2a2d0*/  IMAD R5, R221, c[0x0][0x190], RZ ;  /* 0x00006400dd057a24 */ /* 0x002fc600078e02ff */
[----:B------:R-:W2:Y:S01]  /*2a2e0*/  LDL.LU R221, [R1+0x8fc] ;  /* 0x0008fc0001dd7983 */ /* 0x000ea20000300800 */
[----:B----4-:R-:W-:-:S03]  /*2a2f0*/  IMAD R4, R220, c[0x0][0x190], RZ ;  /* 0x00006400dc047a24 */ /* 0x010fc600078e02ff */
[----:B------:R1:W-:Y:S04]  /*2a300*/  STL [R1+0x7f0], R5 ;  /* 0x0007f00501007387 */ /* 0x0003e80000100800 */
[----:B------:R-:W4:Y:S01]  /*2a310*/  LDL.LU R220, [R1+0x910] ;  /* 0x0009100001dc7983 */ /* 0x000f220000300800 */
[----:B------:R-:W-:-:S03]  /*2a320*/  IMAD R6, R219, c[0x0][0x190], RZ ;  /* 0x00006400db067a24 */ /* 0x000fc600078e02ff */
[----:B------:R1:W-:Y:S02]  /*2a330*/  STL [R1+0x800], R4 ;  /* 0x0008000401007387 */ /* 0x0003e40000100800 */
[----:B-1----:R-:W-:Y:S02]  /*2a340*/  IMAD R5, R218, c[0x0][0x190], RZ ;  /* 0x00006400da057a24 */ /* 0x002fe400078e02ff */
[----:B------:R-:W-:Y:S01]  /*2a350*/  STL [R1+0x818], R6 ;  /* 0x0008180601007387 */ /* 0x000fe20000100800 */
[----:B------:R-:W-:-:S03]  /*2a360*/  IMAD R4, R222, c[0x0][0x190], RZ ;  /* 0x00006400de047a24 */ /* 0x000fc600078e02ff */
[----:B------:R-:W4:Y:S04]  /*2a370*/  LDL.LU R222, [R1+0x928] ;  /* 0x0009280001de7983 */ /* 0x000f280000300800 */
[----:B------:R1:W-:Y:S04]  /*2a380*/  STL [R1+0x82c], R5 ;  /* 0x00082c0501007387 */ /* 0x0003e80000100800 */
[----:B------:R1:W-:Y:S02]  /*2a390*/  STL [R1+0x840], R4 ;  /* 0x0008400401007387 */ /* 0x0003e40000100800 */
[----:B-1----:R-:W-:-:S02]  /*2a3a0*/  IMAD R5, R223, c[0x0][0x190], RZ ;  /* 0x00006400df057a24 */ /* 0x002fc400078e02ff */
[----:B------:R-:W4:Y:S01]  /*2a3b0*/  LDL.LU R223, [R1+0x93c] ;  /* 0x00093c0001df7983 */ /* 0x000f220000300800 */
[----:B------:R-:W-:-:S03]  /*2a3c0*/  IMAD R4, R224, c[0x0][0x190], RZ ;  /* 0x00006400e0047a24 */ /* 0x000fc600078e02ff */
[----:B------:R-:W-:Y:S04]  /*2a3d0*/  STL [R1+0x858], R5 ;  /* 0x0008580501007387 */ /* 0x000fe80000100800 */
[----:B------:R-:W4:Y:S04]  /*2a3e0*/  LDL.LU R211, [R1+0x9c8] ;  /* 0x0009c80001d37983 */ /* 0x000f280000300800 */
[----:B------:R-:W4:Y:S04]  /*2a3f0*/  LDL.LU R210, [R1+0x9e0] ;  /* 0x0009e00001d27983 */ /* 0x000f280000300800 */
[----:B------:R3:W-:Y:S04]  /*2a400*/  STL [R1+0x86c], R4 ;  /* 0x00086c0401007387 */ /* 0x0007e80000100800 */
[----:B------:R-:W4:Y:S04]  /*2a410*/  LDL.LU R213, [R1+0x9f0] ;  /* 0x0009f00001d57983 */ /* 0x000f280000300800 */
[----:B------:R-:W4:Y:S04]  /*2a420*/  LDL.LU R224, [R1+0xa08] ;  /* 0x000a080001e07983 */ /* 0x000f280000300800 */
[----:B------:R-:W4:Y:S04]  /*2a430*/  LDL.LU R212, [R1+0xa9c] ;  /* 0x000a9c0001d47983 */ /* 0x000f280000300800 */
[----:B------:R-:W4:Y:S01]  /*2a440*/  LDL.LU R215, [R1+0xaa4] ;  /* 0x000aa40001d77983 */ /* 0x000f220000300800 */
[----:B---3--:R-:W-:-:S05]  /*2a450*/  IMAD R4, R227, c[0x0][0x190], RZ ;  /* 0x00006400e3047a24 */ /* 0x008fca00078e02ff */
[----:B------:R1:W-:Y:S04]  /*2a460*/  STL [R1+0x880], R4 ;  /* 0x0008800401007387 */ /* 0x0003e80000100800 */
[----:B------:R-:W3:Y:S04]  /*2a470*/  LDL.LU R214, [R1+0xaa0] ;  /* 0x000aa00001d67983 */ /* 0x000ee80000300800 */
[----:B------:R-:W3:Y:S01]  /*2a480*/  LDL.LU R227, [R1+0xa98] ;  /* 0x000a980001e37983 */ /* 0x000ee20000300800 */
[----:B-1----:R-:W-:-:S03]  /*2a490*/  IMAD R4, R230, c[0x0][0x190], RZ ;  /* 0x00006400e6047a24 */ /* 0x002fc600078e02ff */
[----:B------:R-:W3:Y:S04]  /*2a4a0*/  LDL.LU R230, [R1+0xa94] ;  /* 0x000a940001e67983 */ /* 0x000ee80000300800 */
[----:B------:R1:W-:Y:S01]  /*2a4b0*/  STL [R1+0x898], R4 ;  /* 0x0008980401007387 */ /* 0x0003e20000100800 */
[----:B------:R-:W-:-:S03]  /*2a4c0*/  IMAD R5, R229, c[0x0][0x190], RZ ;  /* 0x00006400e5057a24 */ /* 0x000fc600078e02ff */
[----:B------:R-:W3:Y:S04]  /*2a4d0*/  LDL.LU R229, [R1+0xa90] ;  /* 0x000a900001e57983 */ /* 0x000ee80000300800 */
[----:B------:R-:W-:Y:S01]  /*2a4e0*/  STL [R1+0x8a8], R5 ;  /* 0x0008a80501007387 */ /* 0x000fe20000100800 */
[----:B-1----:R-:W-:-:S03]  /*2a4f0*/  IMAD R4, R228, c[0x0][0x190], RZ ;  /* 0x00006400e4047a24 */ /* 0x002fc600078e02ff */
[----:B------:R-:W3:Y:S04]  /*2a500*/  LDL.LU R217, [R1+0xa8c] ;  /* 0x000a8c0001d97983 */ /* 0x000ee80000300800 */
[----:B------:R-:W3:Y:S04]  /*2a510*/  LDL.LU R228, [R1+0xa88] ;  /* 0x000a880001e47983 */ /* 0x000ee80000300800 */
[----:B------:R1:W-:Y:S04]  /*2a520*/  STL [R1+0x8c0], R4 ;  /* 0x0008c00401007387 */ /* 0x0003e80000100800 */
[----:B------:R-:W3:Y:S01]  /*2a530*/  LDL.LU R216, [R1+0xa84] ;  /* 0x000a840001d87983 */ /* 0x000ee20000300800 */
[----:B-1----:R-:W-:-:S03]  /*2a540*/  IMAD R4, R225, c[0x0][0x190], RZ ;  /* 0x00006400e1047a24 */ /* 0x002fc600078e02ff */
[----:B------:R-:W3:Y:S04]  /*2a550*/  LDL.LU R225, [R1+0xa80] ;  /* 0x000a800001e17983 */ /* 0x000ee80000300800 */
[----:B------:R2:W-:Y:S04]  /*2a560*/  STL [R1+0x8d0], R4 ;  /* 0x0008d00401007387 */ /* 0x0005e80000100800 */
[----:B------:R-:W3:Y:S01]  /*2a570*/  LDL.LU R218, [R1+0xa7c] ;  /* 0x000a7c0001da7983 */ /* 0x000ee20000300800 */
[----:B--2---:R-:W-:-:S03]  /*2a580*/  IMAD R4, R226, c[0x0][0x190], RZ ;  /* 0x00006400e2047a24 */ /* 0x004fc600078e02ff */
[----:B------:R-:W2:Y:S04]  /*2a590*/  LDL.LU R226, [R1+0xa78] ;  /* 0x000a780001e27983 */ /* 0x000ea80000300800 */
[----:B------:R4:W-:Y:S04]  /*2a5a0*/  STL [R1+0x8e8], R4 ;  /* 0x0008e80401007387 */ /* 0x0009e80000100800 */
[----:B------:R-:W2:Y:S01]  /*2a5b0*/  LDL.LU R219, [R1+0xa74] ;  /* 0x000a740001db7983 */ /* 0x000ea20000300800 */
[----:B------:R-:W-:-:S05]  /*2a5c0*/  IMAD R5, R221, c[0x0][0x190], RZ ;  /* 0x00006400dd057a24 */ /* 0x000fca00078e02ff */
[----:B------:R1:W-:Y:S01]  /*2a5d0*/  STL [R1+0x8fc], R5 ;  /* 0x0008fc0501007387 */ /* 0x0003e20000100800 */
[----:B----4-:R-:W-:-:S03]  /*2a5e0*/  IMAD R4, R220, c[0x0][0x190], RZ ;  /* 0x00006400dc047a24 */ /* 0x010fc600078e02ff */
[----:B------:R-:W4:Y:S04]  /*2a5f0*/  LDL.LU R221, [R1+0xa70] ;  /* 0x000a700001dd7983 */ /* 0x000f280000300800 */
[----:B------:R1:W-:Y:S04]  /*2a600*/  STL [R1+0x910], R4 ;  /* 0x0009100401007387 */ /* 0x0003e80000100800 */
[----:B------:R-:W4:Y:S01]  /*2a610*/  LDL.LU R220, [R1+0xa6c] ;  /* 0x000a6c0001dc7983 */ /* 0x000f220000300800 */
[----:B-1----:R-:W-:-:S03]  /*2a620*/  IMAD R5, R222, c[0x0][0x190], RZ ;  /* 0x00006400de057a24 */ /* 0x002fc600078e02ff */
[----:B------:R-:W4:Y:S04]  /*2a630*/  LDL.LU R222, [R1+0xa68] ;  /* 0x000a680001de7983 */ /* 0x000f280000300800 */
[----:B------:R1:W-:Y:S01]  /*2a640*/  STL [R1+0x928], R5 ;  /* 0x0009280501007387 */ /* 0x0003e20000100800 */
[----:B------:R-:W-:-:S03]  /*2a650*/  IMAD R4, R223, c[0x0][0x190], RZ ;  /* 0x00006400df047a24 */ /* 0x000fc600078e02ff */
[----:B------:R-:W4:Y:S01]  /*2a660*/  LDL.LU R223, [R1+0xa64] ;  /* 0x000a640001df7983 */ /* 0x000f220000300800 */
[----:B-1----:R-:W-:-:S03]  /*2a670*/  IMAD R5, R211, c[0x0][0x190], RZ ;  /* 0x00006400d3057a24 */ /* 0x002fc600078e02ff */
[----:B------:R1:W-:Y:S01]  /*2a680*/  STL [R1+0x93c], R4 ;  /* 0x00093c0401007387 */ /* 0x0003e20000100800 */
[----:B------:R-:W-:-:S03]  /*2a690*/  IMAD R6, R210, c[0x0][0x190], RZ ;  /* 0x00006400d2067a24 */ /* 0x000fc600078e02ff */
[----:B------:R1:W-:Y:S04]  /*2a6a0*/  STL [R1+0x9c8], R5 ;  /* 0x0009c80501007387 */ /* 0x0003e80000100800 */
[----:B------:R1:W-:Y:S02]  /*2a6b0*/  STL [R1+0x9e0], R6 ;  /* 0x0009e00601007387 */ /* 0x0003e40000100800 */
[----:B-1----:R-:W-:Y:S02]  /*2a6c0*/  IMAD R4, R213, c[0x0][0x190], RZ ;  /* 0x00006400d5047a24 */ /* 0x002fe400078e02ff */
[----:B------:R-:W-:Y:S02]  /*2a6d0*/  IMAD R5, R224, c[0x0][0x190], RZ ;  /* 0x00006400e0057a24 */ /* 0x000fe400078e02ff */
[----:B------:R-:W4:Y:S04]  /*2a6e0*/  LDL.LU R224, [R1+0xa60] ;  /* 0x000a600001e07983 */ /* 0x000f280000300800 */
[----:B------:R1:W-:Y:S01]  /*2a6f0*/  STL [R1+0x9f0], R4 ;  /* 0x0009f00401007387 */ /* 0x0003e20000100800 */
[----:B------:R-:W-:-:S03]  /*2a700*/  IMAD R6, R215, c[0x0][0x190], RZ ;  /* 0x00006400d7067a24 */ /* 0x000fc600078e02ff */
[----:B------:R3:W-:Y:S01]  /*2a710*/  STL [R1+0xa08], R5 ;  /* 0x000a080501007387 */ /* 0x0007e20000100800 */
[----:B-1----:R-:W-:-:S05]  /*2a720*/  IMAD R4, R212, c[0x0][0x190], RZ ;  /* 0x00006400d4047a24 */ /* 0x002fca00078e02ff */
[----:B------:R1:W-:Y:S04]  /*2a730*/  STL [R1+0xa9c], R4 ;  /* 0x000a9c0401007387 */ /* 0x0003e80000100800 */
[----:B------:R-:W-:Y:S01]  /*2a740*/  STL [R1+0xaa4], R6 ;  /* 0x000aa40601007387 */ /* 0x000fe20000100800 */
[----:B---3--:R-:W-:Y:S02]  /*2a750*/  IMAD R5, R214, c[0x0][0x190], RZ ;  /* 0x00006400d6057a24 */ /* 0x008fe400078e02ff */
[----:B-1----:R-:W-:Y:S02]  /*2a760*/  IMAD R4, R227, c[0x0][0x190], RZ ;  /* 0x00006400e3047a24 */ /* 0x002fe400078e02ff */
[----:B------:R-:W3:Y:S04]  /*2a770*/  LDL.LU R227, [R1+0xa5c] ;  /* 0x000a5c0001e37983 */ /* 0x000ee80000300800 */
[----:B------:R1:W-:Y:S04]  /*2a780*/  STL [R1+0xaa0], R5 ;  /* 0x000aa00501007387 */ /* 0x0003e80000100800 */
[----:B------:R1:W-:Y:S02]  /*2a790*/  STL [R1+0xa98], R4 ;  /* 0x000a980401007387 */ /* 0x0003e40000100800 */
[----:B-1----:R-:W-:-:S02]  /*2a7a0*/  IMAD R5, R230, c[0x0][0x190], RZ ;  /* 0x00006400e6057a24 */ /* 0x002fc400078e02ff */
[----:B------:R-:W3:Y:S04]  /*2a7b0*/  LDL.LU R230, [R1+0xa58] ;  /* 0x000a580001e67983 */ /* 0x000ee80000300800 */
[----:B------:R1:W-:Y:S01]  /*2a7c0*/  STL [R1+0xa94], R5 ;  /* 0x000a940501007387 */ /* 0x0003e20000100800 */
[----:B------:R-:W-:-:S03]  /*2a7d0*/  IMAD R4, R229, c[0x0][0x190], RZ ;  /* 0x00006400e5047a24 */ /* 0x000fc600078e02ff */
[----:B------:R-:W3:Y:S04]  /*2a7e0*/  LDL.LU R229, [R1+0xa54] ;  /* 0x000a540001e57983 */ /* 0x000ee80000300800 */
[----:B------:R1:W-:Y:S02]  /*2a7f0*/  STL [R1+0xa90], R4 ;  /* 0x000a900401007387 */ /* 0x0003e40000100800 */
[----:B-1----:R-:W-:Y:S02]  /*2a800*/  IMAD R5, R217, c[0x0][0x190], RZ ;  /* 0x00006400d9057a24 */ /* 0x002fe400078e02ff */
[----:B------:R-:W-:Y:S02]  /*2a810*/  IMAD R4, R228, c[0x0][0x190], RZ ;  /* 0x00006400e4047a24 */ /* 0x000fe400078e02ff */
[----:B------:R-:W3:Y:S04]  /*2a820*/  LDL.LU R228, [R1+0xa50] ;  /* 0x000a500001e47983 */ /* 0x000ee80000300800 */
[----:B------:R1:W-:Y:S04]  /*2a830*/  STL [R1+0xa8c], R5 ;  /* 0x000a8c0501007387 */ /* 0x0003e80000100800 */
[----:B------:R1:W-:Y:S02]  /*2a840*/  STL [R1+0xa88], R4 ;  /* 0x000a880401007387 */ /* 0x0003e40000100800 */
[----:B-1----:R-:W-:-:S02]  /*2a850*/  IMAD R5, R216, c[0x0][0x190], RZ ;  /* 0x00006400d8057a24 */ /* 0x002fc400078e02ff */
[----:B------:R-:W-:Y:S02]  /*2a860*/  IMAD R4, R225, c[0x0][0x190], RZ ;  /* 0x00006400e1047a24 */ /* 0x000fe400078e02ff */
[----:B------:R-:W3:Y:S04]  /*2a870*/  LDL.LU R225, [R1+0xa4c] ;  /* 0x000a4c0001e17983 */ /* 0x000ee80000300800 */
[----:B------:R1:W-:Y:S04]  /*2a880*/  STL [R1+0xa84], R5 ;  /* 0x000a840501007387 */ /* 0x0003e80000100800 */
[----:B------:R2:W-:Y:S01]  /*2a890*/  STL [R1+0xa80], R4 ;  /* 0x000a800401007387 */ /* 0x0005e20000100800 */
[----:B-1----:R-:W-:-:S03]  /*2a8a0*/  IMAD R5, R218, c[0x0][0x190], RZ ;  /* 0x00006400da057a24 */ /* 0x002fc600078e02ff */
[----:B------:R-:W3:Y:S01]  /*2a8b0*/  LDL.LU R218, [R1+0xa48] ;  /* 0x000a480001da7983 */ /* 0x000ee20000300800 */
[----:B--2---:R-:W-:-:S03]  /*2a8c0*/  IMAD R4, R226, c[0x0][0x190], RZ ;  /* 0x00006400e2047a24 */ /* 0x004fc600078e02ff */
[----:B------:R4:W-:Y:S01]  /*2a8d0*/  STL [R1+0xa7c], R5 ;  /* 0x000a7c0501007387 */ /* 0x0009e20000100800 */
[----:B------:R-:W-:-:S03]  /*2a8e0*/  IMAD R6, R219, c[0x0][0x190], RZ ;  /* 0x00006400db067a24 */ /* 0x000fc600078e02ff */
[----:B------:R-:W2:Y:S04]  /*2a8f0*/  LDL.LU R226, [R1+0xa44] ;  /* 0x000a440001e27983 */ /* 0x000ea80000300800 */
[----:B------:R1:W-:Y:S01]  /*2a900*/  STL [R1+0xa78], R4 ;  /* 0x000a780401007387 */ /* 0x0003e20000100800 */
[----:B----4-:R-:W-:-:S03]  /*2a910*/  IMAD R5, R221, c[0x0][0x190], RZ ;  /* 0x00006400dd057a24 */ /* 0x010fc600078e02ff */
[----:B------:R-:W-:Y:S01]  /*2a920*/  STL [R1+0xa74], R6 ;  /* 0x000a740601007387 */ /* 0x000fe20000100800 */
[----:B-1----:R-:W-:-:S03]  /*2a930*/  IMAD R4, R220, c[0x0][0x190], RZ ;  /* 0x00006400dc047a24 */ /* 0x002fc600078e02ff */
[----:B------:R-:W4:Y:S04]  /*2a940*/  LDL.LU R220, [R1+0xa40] ;  /* 0x000a400001dc7983 */ /* 0x000f280000300800 */
[----:B------:R1:W-:Y:S04]  /*2a950*/  STL [R1+0xa70], R5 ;  /* 0x000a700501007387 */ /* 0x0003e80000100800 */
[----:B------:R1:W-:Y:S02]  /*2a960*/  STL [R1+0xa6c], R4 ;  /* 0x000a6c0401007387 */ /* 0x0003e40000100800 */
[----:B-1----:R-:W-:-:S02]  /*2a970*/  IMAD R5, R222, c[0x0][0x190], RZ ;  /* 0x00006400de057a24 */ /* 0x002fc400078e02ff */
[----:B------:R-:W4:Y:S04]  /*2a980*/  LDL.LU R222, [R1+0xa3c] ;  /* 0x000a3c0001de7983 */ /* 0x000f280000300800 */
[----:B------:R-:W-:Y:S01]  /*2a990*/  STL [R1+0xa68], R5 ;  /* 0x000a680501007387 */ /* 0x000fe20000100800 */
[----:B------:R-:W-:-:S03]  /*2a9a0*/  IMAD R4, R223, c[0x0][0x190], RZ ;  /* 0x00006400df047a24 */ /* 0x000fc600078e02ff */
[----:B------:R-:W4:Y:S04]  /*2a9b0*/  LDL.LU R211, [R1+0xa38] ;  /* 0x000a380001d37983 */ /* 0x000f280000300800 */
[----:B------:R-:W4:Y:S04]  /*2a9c0*/  LDL.LU R210, [R1+0xa34] ;  /* 0x000a340001d27983 */ /* 0x000f280000300800 */
[----:B------:R1:W-:Y:S04]  /*2a9d0*/  STL [R1+0xa64], R4 ;  /* 0x000a640401007387 */ /* 0x0003e80000100800 */
[----:B------:R-:W4:Y:S04]  /*2a9e0*/  LDL.LU R213, [R1+0xa30] ;  /* 0x000a300001d57983 */ /* 0x000f280000300800 */
[----:B------:R-:W4:Y:S04]  /*2a9f0*/  LDL.LU R223, [R1+0xa2c] ;  /* 0x000a2c0001df7983 */ /* 0x000f280000300800 */
[----:B------:R-:W4:Y:S01]  /*2aa00*/  LDL.LU R212, [R1+0xa28] ;  /* 0x000a280001d47983 */ /* 0x000f220000300800 */
[----:B-1----:R-:W-:-:S03]  /*2aa10*/  IMAD R4, R224, c[0x0][0x190], RZ ;  /* 0x00006400e0047a24 */ /* 0x002fc600078e02ff */
[----:B------:R-:W4:Y:S04]  /*2aa20*/  LDL.LU R215, [R1+0xa24] ;  /* 0x000a240001d77983 */ /* 0x000f280000300800 */
[----:B------:R3:W-:Y:S04]  /*2aa30*/  STL [R1+0xa60], R4 ;  /* 0x000a600401007387 */ /* 0x0007e80000100800 */
[----:B------:R-:W4:Y:S04]  /*2aa40*/  LDL.LU R214, [R1+0xa20] ;  /* 0x000a200001d67983 */ /* 0x000f280000300800 */
[----:B------:R-:W4:Y:S01]  /*2aa50*/  LDL.LU R224, [R1+0xa1c] ;  /* 0x000a1c0001e07983 */ /* 0x000f220000300800 */
[----:B---3--:R-:W-:-:S03]  /*2aa60*/  IMAD R4, R227, c[0x0][0x190], RZ ;  /* 0x00006400e3047a24 */ /* 0x008fc600078e02ff */
[----:B------:R-:W3:Y:S04]  /*2aa70*/  LDL.LU R227, [R1+0xa18] ;  /* 0x000a180001e37983 */ /* 0x000ee80000300800 */
[----:B------:R1:W-:Y:S01]  /*2aa80*/  STL [R1+0xa5c], R4 ;  /* 0x000a5c0401007387 */ /* 0x0003e20000100800 */
[----:B------:R-:W-:-:S03]  /*2aa90*/  IMAD R5, R230, c[0x0][0x190], RZ ;  /* 0x00006400e6057a24 */ /* 0x000fc600078e02ff */
[----:B------:R-:W3:Y:S04]  /*2aaa0*/  LDL.LU R230, [R1+0xa14] ;  /* 0x000a140001e67983 */ /* 0x000ee80000300800 */
[----:B------:R-:W-:Y:S04]  /*2aab0*/  STL [R1+0xa58], R5 ;  /* 0x000a580501007387 */ /* 0x000fe80000100800 */
[----:B------:R-:W3:Y:S01]  /*2aac0*/  LDL.LU R217, [R1+0xa10] ;  /* 0x000a100001d97983 */ /* 0x000ee20000300800 */
[----:B-1----:R-:W-:-:S03]  /*2aad0*/  IMAD R4, R229, c[0x0][0x190], RZ ;  /* 0x00006400e5047a24 */ /* 0x002fc600078e02ff */
[----:B------:R-:W3:Y:S04]  /*2aae0*/  LDL.LU R229, [R1+0xa0c] ;  /* 0x000a0c0001e57983 */ /* 0x000ee80000300800 */
[----:B------:R1:W-:Y:S04]  /*2aaf0*/  STL [R1+0xa54], R4 ;  /* 0x000a540401007387 */ /* 0x0003e80000100800 */
        /* <DEDUP_REMOVED lines=9> */
[----:B------:R-:W-:-:S05]  /*2ab90*/  IMAD R5, R218, c[0x0][0x190], RZ ;  /* 0x00006400da057a24 */ /* 0x000fca00078e02ff */
[----:B------:R4:W-:Y:S01]  /*2aba0*/  STL [R1+0xa48], R5 ;  /* 0x000a480501007387 */ /* 0x0009e20000100800 */
[----:B--2---:R-:W-:-:S03]  /*2abb0*/  IMAD R4, R226, c[0x0][0x190], RZ ;  /* 0x00006400e2047a24 */ /* 0x004fc600078e02ff */
[----:B------:R-:W2:Y:S04]  /*2abc0*/  LDL.LU R218, [R1+0x9ec] ;  /* 0x0009ec0001da7983 */ /* 0x000ea80000300800 */
[----:B------:R1:W-:Y:S04]  /*2abd0*/  STL [R1+0xa44], R4 ;  /* 0x000a440401007387 */ /* 0x0003e80000100800 */
[----:B------:R-:W2:Y:S01]  /*2abe0*/  LDL.LU R226, [R1+0x9e8] ;  /* 0x0009e80001e27983 */ /* 0x000ea20000300800 */
[----:B----4-:R-:W-:-:S03]  /*2abf0*/  IMAD R5, R220, c[0x0][0x190], RZ ;  /* 0x00006400dc057a24 */ /* 0x010fc600078e02ff */
[----:B------:R-:W4:Y:S04]  /*2ac00*/  LDL.LU R220, [R1+0x9e4] ;  /* 0x0009e40001dc7983 */ /* 0x000f280000300800 */
[----:B------:R1:W-:Y:S02]  /*2ac10*/  STL [R1+0xa40], R5 ;  /* 0x000a400501007387 */ /* 0x0003e40000100800 */
[----:B-1----:R-:W-:Y:S02]  /*2ac20*/  IMAD R4, R222, c[0x0][0x190], RZ ;  /* 0x00006400de047a24 */ /* 0x002fe400078e02ff */
[----:B------:R-:W4:Y:S01]  /*2ac30*/  LDL.LU R222, [R1+0x9dc] ;  /* 0x0009dc0001de7983 */ /* 0x000f220000300800 */
[----:B------:R-:W-:-:S03]  /*2ac40*/  IMAD R5, R211, c[0x0][0x190], RZ ;  /* 0x00006400d3057a24 */ /* 0x000fc600078e02ff */
        /* <DEDUP_REMOVED lines=9> */
[----:B------:R1:W-:Y:S02]  /*2ace0*/  STL [R1+0xa2c], R5 ;  /* 0x000a2c0501007387 */ /* 0x0003e40000100800 */
[----:B-1----:R-:W-:Y:S02]  /*2acf0*/  IMAD R4, R212, c[0x0][0x190], RZ ;  /* 0x00006400d4047a24 */ /* 0x002fe400078e02ff */
[----:B------:R-:W-:-:S03]  /*2ad00*/  IMAD R5, R214, c[0x0][0x190], RZ ;  /* 0x00006400d6057a24 */ /* 0x000fc600078e02ff */
[----:B------:R1:W-:Y:S04]  /*2ad10*/  STL [R1+0xa28], R4 ;  /* 0x000a280401007387 */ /* 0x0003e80000100800 */
[----:B------:R-:W-:Y:S01]  /*2ad20*/  STL [R1+0xa24], R6 ;  /* 0x000a240601007387 */ /* 0x000fe20000100800 */
[----:B-1----:R-:W-:-:S03]  /*2ad30*/  IMAD R4, R224, c[0x0][0x190], RZ ;  /* 0x00006400e0047a24 */ /* 0x002fc600078e02ff */
[----:B------:R-:W4:Y:S04]  /*2ad40*/  LDL.LU R224, [R1+0x9d4] ;  /* 0x0009d40001e07983 */ /* 0x000f280000300800 */
[----:B------:R3:W-:Y:S04]  /*2ad50*/  STL [R1+0xa20], R5 ;  /* 0x000a200501007387 */ /* 0x0007e80000100800 */
[----:B------:R1:W-:Y:S01]  /*2ad60*/  STL [R1+0xa1c], R4 ;  /* 0x000a1c0401007387 */ /* 0x0003e20000100800 */
[----:B---3--:R-:W-:-:S03]  /*2ad70*/  IMAD R5, R227, c[0x0][0x190], RZ ;  /* 0x00006400e3057a24 */ /* 0x008fc600078e02ff */
[----:B------:R-:W3:Y:S04]  /*2ad80*/  LDL.LU R227, [R1+0x9d0] ;  /* 0x0009d00001e37983 */ /* 0x000ee80000300800 */
[----:B------:R1:W-:Y:S02]  /*2ad90*/  STL [R1+0xa18], R5 ;  /* 0x000a180501007387 */ /* 0x0003e40000100800 */
[----:B-1----:R-:W-:Y:S02]  /*2ada0*/  IMAD R4, R230, c[0x0][0x190], RZ ;  /* 0x00006400e6047a24 */ /* 0x002fe400078e02ff */
[----:B------:R-:W3:Y:S04]  /*2adb0*/  LDL.LU R230, [R1+0x9cc] ;  /* 0x0009cc0001e67983 */ /* 0x000ee80000300800 */
[----:B------:R1:W-:Y:S01]  /*2adc0*/  STL [R1+0xa14], R4 ;  /* 0x000a140401007387 */ /* 0x0003e20000100800 */
[----:B------:R-:W-:-:S02]  /*2add0*/  IMAD R5, R217, c[0x0][0x190], RZ ;  /* 0x00006400d9057a24 */ /* 0x000fc400078e02ff */
[----:B-1----:R-:W-:Y:S02]  /*2ade0*/  IMAD R4, R229, c[0x0][0x190], RZ ;  /* 0x00006400e5047a24 */ /* 0x002fe400078e02ff */
[----:B------:R-:W3:Y:S04]  /*2adf0*/  LDL.LU R229, [R1+0x9c4] ;  /* 0x0009c40001e57983 */ /* 0x000ee80000300800 */
[----:B------:R1:W-:Y:S04]  /*2ae00*/  STL [R1+0xa10], R5 ;  /* 0x000a100501007387 */ /* 0x0003e80000100800 */
[----:B------:R1:W-:Y:S02]  /*2ae10*/  STL [R1+0xa0c], R4 ;  /* 0x000a0c0401007387 */ /* 0x0003e40000100800 */
[----:B-1----:R-:W-:-:S02]  /*2ae20*/  IMAD R5, R216, c[0x0][0x190], RZ ;  /* 0x00006400d8057a24 */ /* 0x002fc400078e02ff */
[----:B------:R-:W-:Y:S02]  /*2ae30*/  IMAD R4, R228, c[0x0][0x190], RZ ;  /* 0x00006400e4047a24 */ /* 0x000fe400078e02ff */
[----:B------:R-:W3:Y:S04]  /*2ae40*/  LDL.LU R228, [R1+0x9c0] ;  /* 0x0009c00001e47983 */ /* 0x000ee80000300800 */
[----:B------:R1:W-:Y:S04]  /*2ae50*/  STL [R1+0xa04], R5 ;  /* 0x000a040501007387 */ /* 0x0003e80000100800 */
[----:B------:R1:W-:Y:S02]  /*2ae60*/  STL [R1+0xa00], R4 ;  /* 0x000a000401007387 */ /* 0x0003e40000100800 */
[----:B-1----:R-:W-:-:S02]  /*2ae70*/  IMAD R5, R221, c[0x0][0x190], RZ ;  /* 0x00006400dd057a24 */ /* 0x002fc400078e02ff */
[----:B------:R-:W3:Y:S01]  /*2ae80*/  LDL.LU R221, [R1+0x9bc] ;  /* 0x0009bc0001dd7983 */ /* 0x000ee20000300800 */
[----:B------:R-:W-:-:S03]  /*2ae90*/  IMAD R4, R225, c[0x0][0x190], RZ ;  /* 0x00006400e1047a24 */ /* 0x000fc600078e02ff */
[----:B------:R2:W-:Y:S01]  /*2aea0*/  STL [R1+0x9fc], R5 ;  /* 0x0009fc0501007387 */ /* 0x0005e20000100800 */
[----:B------:R-:W-:-:S03]  /*2aeb0*/  IMAD R6, R219, c[0x0][0x190], RZ ;  /* 0x00006400db067a24 */ /* 0x000fc600078e02ff */
[----:B------:R-:W3:Y:S04]  /*2aec0*/  LDL.LU R225, [R1+0x9b8] ;  /* 0x0009b80001e17983 */ /* 0x000ee80000300800 */
[----:B------:R1:W-:Y:S04]  /*2aed0*/  STL [R1+0x9f8], R4 ;  /* 0x0009f80401007387 */ /* 0x0003e80000100800 */
[----:B------:R-:W-:Y:S01]  /*2aee0*/  STL [R1+0x9f4], R6 ;  /* 0x0009f40601007387 */ /* 0x000fe20000100800 */
[----:B--2---:R-:W-:Y:S02]  /*2aef0*/  IMAD R5, R218, c[0x0][0x190], RZ ;  /* 0x00006400da057a24 */ /* 0x004fe400078e02ff */
[----:B-1----:R-:W-:-:S02]  /*2af00*/  IMAD R4, R226, c[0x0][0x190], RZ ;  /* 0x00006400e2047a24 */ /* 0x002fc400078e02ff */
[----:B------:R-:W2:Y:S04]  /*2af10*/  LDL.LU R226, [R1+0x9b4] ;  /* 0x0009b40001e27983 */ /* 0x000ea80000300800 */
[----:B------:R4:W-:Y:S04]  /*2af20*/  STL [R1+0x9ec], R5 ;  /* 0x0009ec0501007387 */ /* 0x0009e80000100800 */
[----:B------:R1:W-:Y:S01]  /*2af30*/  STL [R1+0x9e8], R4 ;  /* 0x0009e80401007387 */ /* 0x0003e20000100800 */
[----:B----4-:R-:W-:-:S03]  /*2af40*/  IMAD R5, R220, c[0x0][0x190], RZ ;  /* 0x00006400dc057a24 */ /* 0x010fc600078e02ff */
[----:B------:R-:W4:Y:S04]  /*2af50*/  LDL.LU R220, [R1+0x9b0] ;  /* 0x0009b00001dc7983 */ /* 0x000f280000300800 */
[----:B------:R-:W-:Y:S01]  /*2af60*/  STL [R1+0x9e4], R5 ;  /* 0x0009e40501007387 */ /* 0x000fe20000100800 */
[----:B-1----:R-:W-:-:S03]  /*2af70*/  IMAD R4, R222, c[0x0][0x190], RZ ;  /* 0x00006400de047a24 */ /* 0x002fc600078e02ff */
        /* <DEDUP_REMOVED lines=11> */
[----:B-1----:R-:W-:-:S03]  /*2b030*/  IMAD R4, R224, c[0x0][0x190], RZ ;  /* 0x00006400e0047a24 */ /* 0x002fc600078e02ff */
[----:B------:R-:W4:Y:S04]  /*2b040*/  LDL.LU R224, [R1+0x98c] ;  /* 0x00098c0001e07983 */ /* 0x000f280000300800 */
[----:B------:R1:W-:Y:S01]  /*2b050*/  STL [R1+0x9d4], R4 ;  /* 0x0009d40401007387 */ /* 0x0003e20000100800 */
[----:B---3--:R-:W-:-:S03]  /*2b060*/  IMAD R5, R227, c[0x0][0x190], RZ ;  /* 0x00006400e3057a24 */ /* 0x008fc600078e02ff */
        /* <DEDUP_REMOVED lines=17> */
[----:B-1----:R-:W-:-:S03]  /*2b180*/  IMAD R4, R225, c[0x0][0x190], RZ ;  /* 0x00006400e1047a24 */ /* 0x002fc600078e02ff */
[----:B------:R-:W3:Y:S04]  /*2b190*/  LDL.LU R221, [R1+0x968] ;  /* 0x0009680001dd7983 */ /* 0x000ee80000300800 */
[----:B------:R4:W-:Y:S04]  /*2b1a0*/  STL [R1+0x9b8], R4 ;  /* 0x0009b80401007387 */ /* 0x0009e80000100800 */
[----:B------:R-:W3:Y:S01]  /*2b1b0*/  LDL.LU R225, [R1+0x964] ;  /* 0x0009640001e17983 */ /* 0x000ee20000300800 */
[----:B--2---:R-:W-:-:S03]  /*2b1c0*/  IMAD R5, R226, c[0x0][0x190], RZ ;  /* 0x00006400e2057a24 */ /* 0x004fc600078e02ff */
[----:B------:R-:W2:Y:S04]  /*2b1d0*/  LDL.LU R226, [R1+0x960] ;  /* 0x0009600001e27983 */ /* 0x000ea80000300800 */
[----:B------:R1:W-:Y:S01]  /*2b1e0*/  STL [R1+0x9b4], R5 ;  /* 0x0009b40501007387 */ /* 0x0003e20000100800 */
[----:B----4-:R-:W-:-:S03]  /*2b1f0*/  IMAD R4, R220, c[0x0][0x190], RZ ;  /* 0x00006400dc047a24 */ /* 0x010fc600078e02ff */
        /* <DEDUP_REMOVED lines=20> */
[----:B-1----:R-:W-:-:S03]  /*2b340*/  IMAD R5, R224, c[0x0][0x190], RZ ;  /* 0x00006400e0057a24 */ /* 0x002fc600078e02ff */
[----:B------:R-:W4:Y:S04]  /*2b350*/  LDL.LU R224, [R1+0x950] ;  /* 0x0009500001e07983 */ /* 0x000f280000300800 */
[----:B------:R-:W-:Y:S01]  /*2b360*/  STL [R1+0x98c], R5 ;  /* 0x00098c0501007387 */ /* 0x000fe20000100800 */
[----:B---3--:R-:W-:-:S03]  /*2b370*/  IMAD R4, R227, c[0x0][0x190], RZ ;  /* 0x00006400e3047a24 */ /* 0x008fc600078e02ff */
[----:B------:R-:W3:Y:S04]  /*2b380*/  LDL.LU R227, [R1+0x94c] ;  /* 0x00094c0001e37983 */ /* 0x000ee80000300800 */
[----:B------:R1:W-:Y:S02]  /*2b390*/  STL [R1+0x988], R4 ;  /* 0x0009880401007387 */ /* 0x0003e40000100800 */
[----:B-1----:R-:W-:Y:S02]  /*2b3a0*/  IMAD R4, R230, c[0x0][0x190], RZ ;  /* 0x00006400e6047a24 */ /* 0x002fe400078e02ff */
[----:B------:R-:W3:Y:S01]  /*2b3b0*/  LDL.LU R230, [R1+0x948] ;  /* 0x0009480001e67983 */ /* 0x000ee20000300800 */
[----:B------:R-:W-:-:S05]  /*2b3c0*/  IMAD R5, R217, c[0x0][0x190], RZ ;  /* 0x00006400d9057a24 */ /* 0x000fca00078e02ff */
[----:B------:R1:W-:Y:S04]  /*2b3d0*/  STL [R1+0x984], R5 ;  /* 0x0009840501007387 */ /* 0x0003e80000100800 */
[----:B------:R1:W-:Y:S02]  /*2b3e0*/  STL [R1+0x980], R4 ;  /* 0x0009800401007387 */ /* 0x0003e40000100800 */
[----:B-1----:R-:W-:Y:S02]  /*2b3f0*/  IMAD R5, R216, c[0x0][0x190], RZ ;  /* 0x00006400d8057a24 */ /* 0x002fe400078e02ff */
        /* <DEDUP_REMOVED lines=12> */
[----:B-1----:R-:W-:Y:S02]  /*2b4c0*/  IMAD R5, R221, c[0x0][0x190], RZ ;  /* 0x00006400dd057a24 */ /* 0x002fe400078e02ff */
[----:B------:R-:W-:-:S02]  /*2b4d0*/  IMAD R4, R225, c[0x0][0x190], RZ ;  /* 0x00006400e1047a24 */ /* 0x000fc400078e02ff */
[----:B------:R-:W3:Y:S04]  /*2b4e0*/  LDL.LU R225, [R1+0x934] ;  /* 0x0009340001e17983 */ /* 0x000ee80000300800 */
[----:B------:R2:W-:Y:S04]  /*2b4f0*/  STL [R1+0x968], R5 ;  /* 0x0009680501007387 */ /* 0x0005e80000100800 */
[----:B------:R4:W-:Y:S01]  /*2b500*/  STL [R1+0x964], R4 ;  /* 0x0009640401007387 */ /* 0x0009e20000100800 */
[----:B--2---:R-:W-:-:S03]  /*2b510*/  IMAD R5, R226, c[0x0][0x190], RZ ;  /* 0x00006400e2057a24 */ /* 0x004fc600078e02ff */
[----:B------:R-:W2:Y:S04]  /*2b520*/  LDL.LU R226, [R1+0x930] ;  /* 0x0009300001e27983 */ /* 0x000ea80000300800 */
[----:B------:R-:W-:Y:S04]  /*2b530*/  STL [R1+0x960], R5 ;  /* 0x0009600501007387 */ /* 0x000fe80000100800 */
[----:B------:R-:W2:Y:S04]  /*2b540*/  LDL.LU R212, [R1+0x92c] ;  /* 0x00092c0001d47983 */ /* 0x000ea80000300800 */
[----:B------:R-:W2:Y:S01]  /*2b550*/  LDL.LU R211, [R1+0x924] ;  /* 0x0009240001d37983 */ /* 0x000ea20000300800 */
[----:B----4-:R-:W-:-:S05]  /*2b560*/  IMAD R4, R220, c[0x0][0x190], RZ ;  /* 0x00006400dc047a24 */ /* 0x010fca00078e02ff */
[----:B------:R1:W-:Y:S04]  /*2b570*/  STL [R1+0x95c], R4 ;  /* 0x00095c0401007387 */ /* 0x0003e80000100800 */
[----:B------:R-:W4:Y:S04]  /*2b580*/  LDL.LU R210, [R1+0x920] ;  /* 0x0009200001d27983 */ /* 0x000f280000300800 */
[----:B------:R-:W4:Y:S04]  /*2b590*/  LDL.LU R218, [R1+0x91c] ;  /* 0x00091c0001da7983 */ /* 0x000f280000300800 */
[----:B------:R-:W4:Y:S04]  /*2b5a0*/  LDL.LU R213, [R1+0x918] ;  /* 0x0009180001d57983 */ /* 0x000f280000300800 */
[----:B------:R-:W4:Y:S01]  /*2b5b0*/  LDL.LU R215, [R1+0x914] ;  /* 0x0009140001d77983 */ /* 0x000f220000300800 */
[----:B-1----:R-:W-:-:S05]  /*2b5c0*/  IMAD R4, R222, c[0x0][0x190], RZ ;  /* 0x00006400de047a24 */ /* 0x002fca00078e02ff */
[----:B------:R1:W-:Y:S04]  /*2b5d0*/  STL [R1+0x958], R4 ;  /* 0x0009580401007387 */ /* 0x0003e80000100800 */
[----:B------:R-:W4:Y:S04]  /*2b5e0*/  LDL.LU R214, [R1+0x90c] ;  /* 0x00090c0001d67983 */ /* 0x000f280000300800 */
[----:B------:R-:W4:Y:S01]  /*2b5f0*/  LDL.LU R222, [R1+0x908] ;  /* 0x0009080001de7983 */ /* 0x000f220000300800 */
[----:B-1----:R-:W-:-:S03]  /*2b600*/  IMAD R4, R223, c[0x0][0x190], RZ ;  /* 0x00006400df047a24 */ /* 0x002fc600078e02ff */
[----:B------:R-:W4:Y:S04]  /*2b610*/  LDL.LU R223, [R1+0x904] ;  /* 0x0009040001df7983 */ /* 0x000f280000300800 */
[----:B------:R3:W-:Y:S01]  /*2b620*/  STL [R1+0x954], R4 ;  /* 0x0009540401007387 */ /* 0x0007e20000100800 */
[----:B------:R-:W-:-:S03]  /*2b630*/  IMAD R5, R224, c[0x0][0x190], RZ ;  /* 0x00006400e0057a24 */ /* 0x000fc600078e02ff */
[----:B------:R-:W4:Y:S04]  /*2b640*/  LDL.LU R224, [R1+0x900] ;  /* 0x0009000001e07983 */ /* 0x000f280000300800 */
[----:B------:R-:W-:Y:S04]  /*2b650*/  STL [R1+0x950], R5 ;  /* 0x0009500501007387 */ /* 0x000fe80000100800 */
[----:B------:R-:W4:Y:S01]  /*2b660*/  LDL.LU R217, [R1+0x8f8] ;  /* 0x0008f80001d97983 */ /* 0x000f220000300800 */
[----:B---3--:R-:W-:-:S03]  /*2b670*/  IMAD R4, R227, c[0x0][0x190], RZ ;  /* 0x00006400e3047a24 */ /* 0x008fc600078e02ff */
        /* <DEDUP_REMOVED lines=12> */
[----:B------:R1:W-:Y:S02]  /*2b740*/  STL [R1+0x940], R5 ;  /* 0x0009400501007387 */ /* 0x0003e40000100800 */
[----:B-1----:R-:W-:Y:S02]  /*2b750*/  IMAD R4, R228, c[0x0][0x190], RZ ;  /* 0x00006400e4047a24 */ /* 0x002fe400078e02ff */
[----:B------:R-:W3:Y:S04]  /*2b760*/  LDL.LU R219, [R1+0x8d8] ;  /* 0x0008d80001db7983 */ /* 0x000ee80000300800 */
[----:B------:R2:W-:Y:S04]  /*2b770*/  STL [R1+0x938], R4 ;  /* 0x0009380401007387 */ /* 0x0005e80000100800 */
[----:B------:R-:W3:Y:S01]  /*2b780*/  LDL.LU R228, [R1+0x8d4] ;  /* 0x0008d40001e47983 */ /* 0x000ee20000300800 */
[----:B------:R-:W-:-:S03]  /*2b790*/  IMAD R5, R225, c[0x0][0x190], RZ ;  /* 0x00006400e1057a24 */ /* 0x000fc600078e02ff */
[----:B------:R-:W3:Y:S04]  /*2b7a0*/  LDL.LU R225, [R1+0x8cc] ;  /* 0x0008cc0001e17983 */ /* 0x000ee80000300800 */
[----:B------:R1:W-:Y:S01]  /*2b7b0*/  STL [R1+0x934], R5 ;  /* 0x0009340501007387 */ /* 0x0003e20000100800 */
[----:B--2---:R-:W-:-:S03]  /*2b7c0*/  IMAD R4, R226, c[0x0][0x190], RZ ;  /* 0x00006400e2047a24 */ /* 0x004fc600078e02ff */
[----:B------:R-:W2:Y:S04]  /*2b7d0*/  LDL.LU R226, [R1+0x8c8] ;  /* 0x0008c80001e27983 */ /* 0x000ea80000300800 */
[----:B------:R4:W-:Y:S01]  /*2b7e0*/  STL [R1+0x930], R4 ;  /* 0x0009300401007387 */ /* 0x0009e20000100800 */
[----:B-1----:R-:W-:-:S05]  /*2b7f0*/  IMAD R5, R211, c[0x0][0x190], RZ ;  /* 0x00006400d3057a24 */ /* 0x002fca00078e02ff */
[----:B------:R1:W-:Y:S01]  /*2b800*/  STL [R1+0x924], R5 ;  /* 0x0009240501007387 */ /* 0x0003e20000100800 */
[----:B----4-:R-:W-:Y:S02]  /*2b810*/  IMAD R4, R210, c[0x0][0x190], RZ ;  /* 0x00006400d2047a24 */ /* 0x010fe400078e02ff */
[----:B------:R-:W-:Y:S02]  /*2b820*/  IMAD R208, R218, c[0x0][0x190], RZ ;  /* 0x00006400dad07a24 */ /* 0x000fe400078e02ff */
[----:B------:R-:W4:Y:S01]  /*2b830*/  LDL.LU R218, [R1+0x8c4] ;  /* 0x0008c40001da7983 */ /* 0x000f220000300800 */
[----:B------:R-:W-:Y:S02]  /*2b840*/  IMAD R6, R213, c[0x0][0x190], RZ ;  /* 0x00006400d5067a24 */ /* 0x000fe400078e02ff */
[----:B-1----:R-:W-:Y:S01]  /*2b850*/  IMAD R5, R215, c[0x0][0x190], RZ ;  /* 0x00006400d7057a24 */ /* 0x002fe200078e02ff */
[----:B------:R1:W-:Y:S04]  /*2b860*/  STL [R1+0x920], R4 ;  /* 0x0009200401007387 */ /* 0x0003e80000100800 */
[----:B------:R-:W-:Y:S04]  /*2b870*/  STL [R1+0x918], R6 ;  /* 0x0009180601007387 */ /* 0x000fe80000100800 */
[----:B------:R1:W-:Y:S02]  /*2b880*/  STL [R1+0x914], R5 ;  /* 0x0009140501007387 */ /* 0x0003e40000100800 */
[----:B-1----:R-:W-:-:S02]  /*2b890*/  IMAD R4, R214, c[0x0][0x190], RZ ;  /* 0x00006400d6047a24 */ /* 0x002fc400078e02ff */
[----:B------:R-:W-:Y:S02]  /*2b8a0*/  IMAD R211, R222, c[0x0][0x190], RZ ;  /* 0x00006400ded37a24 */ /* 0x000fe400078e02ff */
[----:B------:R-:W4:Y:S04]  /*2b8b0*/  LDL.LU R222, [R1+0x8bc] ;  /* 0x0008bc0001de7983 */ /* 0x000f280000300800 */
[----:B------:R1:W-:Y:S01]  /*2b8c0*/  STL [R1+0x90c], R4 ;  /* 0x00090c0401007387 */ /* 0x0003e20000100800 */
[----:B------:R-:W-:-:S03]  /*2b8d0*/  IMAD R5, R223, c[0x0][0x190], RZ ;  /* 0x00006400df057a24 */ /* 0x000fc600078e02ff */
[----:B------:R-:W4:Y:S04]  /*2b8e0*/  LDL.LU R223, [R1+0x8b8] ;  /* 0x0008b80001df7983 */ /* 0x000f280000300800 */
[----:B------:R1:W-:Y:S02]  /*2b8f0*/  STL [R1+0x904], R5 ;  /* 0x0009040501007387 */ /* 0x0003e40000100800 */
[----:B-1----:R-:W-:Y:S02]  /*2b900*/  IMAD R4, R224, c[0x0][0x190], RZ ;  /* 0x00006400e0047a24 */ /* 0x002fe400078e02ff */
[----:B------:R-:W4:Y:S04]  /*2b910*/  LDL.LU R224, [R1+0x8b4] ;  /* 0x0008b40001e07983 */ /* 0x000f280000300800 */
[----:B------:R3:W-:Y:S01]  /*2b920*/  STL [R1+0x900], R4 ;  /* 0x0009000401007387 */ /* 0x0007e20000100800 */
[----:B------:R-:W-:-:S02]  /*2b930*/  IMAD R5, R217, c[0x0][0x190], RZ ;  /* 0x00006400d9057a24 */ /* 0x000fc400078e02ff */
[----:B---3--:R-:W-:Y:S02]  /*2b940*/  IMAD R4, R227, c[0x0][0x190], RZ ;  /* 0x00006400e3047a24 */ /* 0x008fe400078e02ff */
[----:B------:R-:W3:Y:S04]  /*2b950*/  LDL.LU R227, [R1+0x8b0] ;  /* 0x0008b00001e37983 */ /* 0x000ee80000300800 */
[----:B------:R-:W-:Y:S04]  /*2b960*/  STL [R1+0x8f8], R5 ;  /* 0x0008f80501007387 */ /* 0x000fe80000100800 */
[----:B------:R1:W-:Y:S02]  /*2b970*/  STL [R1+0x8f4], R4 ;  /* 0x0008f40401007387 */ /* 0x0003e40000100800 */
[----:B-1----:R-:W-:-:S02]  /*2b980*/  IMAD R4, R230, c[0x0][0x190], RZ ;  /* 0x00006400e6047a24 */ /* 0x002fc400078e02ff */
[----:B------:R-:W3:Y:S01]  /*2b990*/  LDL.LU R230, [R1+0x8ac] ;  /* 0x0008ac0001e67983 */ /* 0x000ee20000300800 */
[----:B------:R-:W-:-:S05]  /*2b9a0*/  IMAD R5, R221, c[0x0][0x190], RZ ;  /* 0x00006400dd057a24 */ /* 0x000fca00078e02ff */
[----:B------:R-:W-:Y:S04]  /*2b9b0*/  STL [R1+0x8f0], R5 ;  /* 0x0008f00501007387 */ /* 0x000fe80000100800 */
[----:B------:R1:W-:Y:S04]  /*2b9c0*/  STL [R1+0x8ec], R4 ;  /* 0x0008ec0401007387 */ /* 0x0003e80000100800 */
[----:B------:R-:W3:Y:S01]  /*2b9d0*/  LDL.LU R221, [R1+0x8a4] ;  /* 0x0008a40001dd7983 */ /* 0x000ee20000300800 */
[----:B------:R-:W-:-:S03]  /*2b9e0*/  IMAD R209, R229, c[0x0][0x190], RZ ;  /* 0x00006400e5d17a24 */ /* 0x000fc600078e02ff */
[----:B------:R-:W3:Y:S01]  /*2b9f0*/  LDL.LU R229, [R1+0x8a0] ;  /* 0x0008a00001e57983 */ /* 0x000ee20000300800 */
[----:B------:R-:W-:-:S05]  /*2ba00*/  IMAD R6, R216, c[0x0][0x190], RZ ;  /* 0x00006400d8067a24 */ /* 0x000fca00078e02ff */
[----:B------:R-:W-:Y:S01]  /*2ba10*/  STL [R1+0x8dc], R6 ;  /* 0x0008dc0601007387 */ /* 0x000fe20000100800 */
[----:B-1----:R-:W-:Y:S02]  /*2ba20*/  IMAD R4, R219, c[0x0][0x190], RZ ;  /* 0x00006400db047a24 */ /* 0x002fe400078e02ff */
[----:B------:R-:W-:Y:S02]  /*2ba30*/  IMAD R5, R228, c[0x0][0x190], RZ ;  /* 0x00006400e4057a24 */ /* 0x000fe400078e02ff */
[----:B------:R-:W3:Y:S04]  /*2ba40*/  LDL.LU R228, [R1+0x89c] ;  /* 0x00089c0001e47983 */ /* 0x000ee80000300800 */
[----:B------:R1:W-:Y:S04]  /*2ba50*/  STL [R1+0x8d8], R4 ;  /* 0x0008d80401007387 */ /* 0x0003e80000100800 */
[----:B------:R-:W-:Y:S01]  /*2ba60*/  STL [R1+0x8d4], R5 ;  /* 0x0008d40501007387 */ /* 0x000fe20000100800 */
[----:B-1----:R-:W-:-:S03]  /*2ba70*/  IMAD R4, R225, c[0x0][0x190], RZ ;  /* 0x00006400e1047a24 */ /* 0x002fc600078e02ff */
[----:B------:R-:W3:Y:S04]  /*2ba80*/  LDL.LU R225, [R1+0x894] ;  /* 0x0008940001e17983 */ /* 0x000ee80000300800 */
[----:B------:R4:W-:Y:S04]  /*2ba90*/  STL [R1+0x8cc], R4 ;  /* 0x0008cc0401007387 */ /* 0x0009e80000100800 */
[----:B------:R-:W3:Y:S04]  /*2baa0*/  LDL.LU R204, [R1+0x890] ;  /* 0x0008900001cc7983 */ /* 0x000ee80000300800 */
[----:B------:R-:W3:Y:S01]  /*2bab0*/  LDL.LU R205, [R1+0x88c] ;  /* 0x00088c0001cd7983 */ /* 0x000ee20000300800 */
[----:B--2---:R-:W-:-:S03]  /*2bac0*/  IMAD R202, R226, c[0x0][0x190], RZ ;  /* 0x00006400e2ca7a24 */ /* 0x004fc600078e02ff */
[----:B------:R-:W2:Y:S04]  /*2bad0*/  LDL.LU R206, [R1+0x888] ;  /* 0x0008880001ce7983 */ /* 0x000ea80000300800 */
[----:B------:R-:W2:Y:S04]  /*2bae0*/  LDL.LU R226, [R1+0x884] ;  /* 0x0008840001e27983 */ /* 0x000ea80000300800 */
[----:B------:R-:W2:Y:S04]  /*2baf0*/  LDL.LU R210, [R1+0x87c] ;  /* 0x00087c0001d27983 */ /* 0x000ea80000300800 */
[----:B------:R-:W2:Y:S01]  /*2bb00*/  LDL.LU R213, [R1+0x878] ;  /* 0x0008780001d57983 */ /* 0x000ea20000300800 */
[----:B----4-:R-:W-:-:S05]  /*2bb10*/  IMAD R4, R218, c[0x0][0x190], RZ ;  /* 0x00006400da047a24 */ /* 0x010fca00078e02ff */
        /* <DEDUP_REMOVED lines=10> */
[----:B-1----:R-:W-:-:S03]  /*2bbc0*/  IMAD R4, R224, c[0x0][0x190], RZ ;  /* 0x00006400e0047a24 */ /* 0x002fc600078e02ff */
[----:B------:R-:W4:Y:S04]  /*2bbd0*/  LDL.LU R224, [R1+0x85c] ;  /* 0x00085c0001e07983 */ /* 0x000f280000300800 */
[----:B------:R3:W-:Y:S04]  /*2bbe0*/  STL [R1+0x8b4], R4 ;  /* 0x0008b40401007387 */ /* 0x0007e80000100800 */
[----:B------:R-:W4:Y:S01]  /*2bbf0*/  LDL.LU R217, [R1+0x854] ;  /* 0x0008540001d97983 */ /* 0x000f220000300800 */
[----:B---3--:R-:W-:-:S03]  /*2bc00*/  IMAD R4, R227, c[0x0][0x190], RZ ;  /* 0x00006400e3047a24 */ /* 0x008fc600078e02ff */
[----:B------:R-:W3:Y:S04]  /*2bc10*/  LDL.LU R227, [R1+0x850] ;  /* 0x0008500001e37983 */ /* 0x000ee80000300800 */
[----:B------:R1:W-:Y:S04]  /*2bc20*/  STL [R1+0x8b0], R4 ;  /* 0x0008b00401007387 */ /* 0x0003e80000100800 */
[----:B------:R-:W3:Y:S01]  /*2bc30*/  LDL.LU R216, [R1+0x84c] ;  /* 0x00084c0001d87983 */ /* 0x000ee20000300800 */
[----:B------:R-:W-:-:S03]  /*2bc40*/  IMAD R207, R230, c[0x0][0x190], RZ ;  /* 0x00006400e6cf7a24 */ /* 0x000fc600078e02ff */
[----:B------:R-:W3:Y:S04]  /*2bc50*/  LDL.LU R230, [R1+0x848] ;  /* 0x0008480001e67983 */ /* 0x000ee80000300800 */
        /* <DEDUP_REMOVED lines=9> */
[----:B------:R1:W-:Y:S02]  /*2bcf0*/  STL [R1+0x89c], R5 ;  /* 0x00089c0501007387 */ /* 0x0003e40000100800 */
[----:B-1----:R-:W-:Y:S02]  /*2bd00*/  IMAD R4, R225, c[0x0][0x190], RZ ;  /* 0x00006400e1047a24 */ /* 0x002fe400078e02ff */
[----:B------:R-:W3:Y:S04]  /*2bd10*/  LDL.LU R225, [R1+0x830] ;  /* 0x0008300001e17983 */ /* 0x000ee80000300800 */
[----:B------:R2:W-:Y:S01]  /*2bd20*/  STL [R1+0x894], R4 ;  /* 0x0008940401007387 */ /* 0x0005e20000100800 */
[----:B------:R-:W-:-:S02]  /*2bd30*/  IMAD R5, R204, c[0x0][0x190], RZ ;  /* 0x00006400cc057a24 */ /* 0x000fc400078e02ff */
[----:B------:R-:W-:-:S03]  /*2bd40*/  IMAD R6, R205, c[0x0][0x190], RZ ;  /* 0x00006400cd067a24 */ /* 0x000fc600078e02ff */
[----:B------:R1:W-:Y:S01]  /*2bd50*/  STL [R1+0x890], R5 ;  /* 0x0008900501007387 */ /* 0x0003e20000100800 */
[----:B--2---:R-:W-:-:S03]  /*2bd60*/  IMAD R4, R206, c[0x0][0x190], RZ ;  /* 0x00006400ce047a24 */ /* 0x004fc600078e02ff */
[----:B------:R2:W-:Y:S01]  /*2bd70*/  STL [R1+0x88c], R6 ;  /* 0x00088c0601007387 */ /* 0x0005e20000100800 */
[----:B-1----:R-:W-:-:S03]  /*2bd80*/  IMAD R5, R226, c[0x0][0x190], RZ ;  /* 0x00006400e2057a24 */ /* 0x002fc600078e02ff */
[----:B------:R-:W3:Y:S04]  /*2bd90*/  LDL.LU R226, [R1+0x828] ;  /* 0x0008280001e27983 */ /* 0x000ee80000300800 */
[----:B------:R1:W-:Y:S01]  /*2bda0*/  STL [R1+0x888], R4 ;  /* 0x0008880401007387 */ /* 0x0003e20000100800 */
[----:B--2---:R-:W-:-:S03]  /*2bdb0*/  IMAD R6, R213, c[0x0][0x190], RZ ;  /* 0x00006400d5067a24 */ /* 0x004fc600078e02ff */
[----:B------:R4:W-:Y:S01]  /*2bdc0*/  STL [R1+0x884], R5 ;  /* 0x0008840501007387 */ /* 0x0009e20000100800 */
[----:B-1----:R-:W-:-:S05]  /*2bdd0*/  IMAD R4, R210, c[0x0][0x190], RZ ;  /* 0x00006400d2047a24 */ /* 0x002fca00078e02ff */
[----:B------:R1:W-:Y:S04]  /*2bde0*/  STL [R1+0x87c], R4 ;  /* 0x00087c0401007387 */ /* 0x0003e80000100800 */
[----:B------:R-:W-:Y:S01]  /*2bdf0*/  STL [R1+0x878], R6 ;  /* 0x0008780601007387 */ /* 0x000fe20000100800 */
[----:B----4-:R-:W-:Y:S02]  /*2be00*/  IMAD R5, R215, c[0x0][0x190], RZ ;  /* 0x00006400d7057a24 */ /* 0x010fe400078e02ff */
[----:B-1----:R-:W-:Y:S02]  /*2be10*/  IMAD R4, R218, c[0x0][0x190], RZ ;  /* 0x00006400da047a24 */ /* 0x002fe400078e02ff */
[----:B------:R-:W2:Y:S04]  /*2be20*/  LDL.LU R218, [R1+0x824] ;  /* 0x0008240001da7983 */ /* 0x000ea80000300800 */
[----:B------:R-:W-:Y:S01]  /*2be30*/  STL [R1+0x874], R5 ;  /* 0x0008740501007387 */ /* 0x000fe20000100800 */
[----:B------:R-:W-:-:S03]  /*2be40*/  IMAD R222, R222, c[0x0][0x190], RZ ;  /* 0x00006400dede7a24 */ /* 0x000fc600078e02ff */
[----:B------:R1:W-:Y:S04]  /*2be50*/  STL [R1+0x870], R4 ;  /* 0x0008700401007387 */ /* 0x0003e80000100800 */
[----:B------:R-:W-:Y:S01]  /*2be60*/  STL [R1+0x53bc], R222 ;  /* 0x0053bcde01007387 */ /* 0x000fe20000100800 */
[----:B------:R-:W-:-:S05]  /*2be70*/  IMAD R223, R223, c[0x0][0x190], RZ ;  /* 0x00006400dfdf7a24 */ /* 0x000fca00078e02ff */
[----:B------:R-:W-:Y:S01]  /*2be80*/  STL [R1+0x53c0], R223 ;  /* 0x0053c0df01007387 */ /* 0x000fe20000100800 */
[----:B-1----:R-:W-:Y:S02]  /*2be90*/  IMAD R4, R214, c[0x0][0x190], RZ ;  /* 0x00006400d6047a24 */ /* 0x002fe400078e02ff */
[----:B------:R-:W-:Y:S02]  /*2bea0*/  IMAD R5, R224, c[0x0][0x190], RZ ;  /* 0x00006400e0057a24 */ /* 0x000fe400078e02ff */
[----:B------:R-:W4:Y:S04]  /*2beb0*/  LDL.LU R224, [R1+0x820] ;  /* 0x0008200001e07983 */ /* 0x000f280000300800 */
[----:B------:R1:W-:Y:S04]  /*2bec0*/  STL [R1+0x860], R4 ;  /* 0x0008600401007387 */ /* 0x0003e80000100800 */
[----:B------:R3:W-:Y:S01]  /*2bed0*/  STL [R1+0x85c], R5 ;  /* 0x00085c0501007387 */ /* 0x0007e20000100800 */
[----:B-1----:R-:W-:-:S02]  /*2bee0*/  IMAD R4, R217, c[0x0][0x190], RZ ;  /* 0x00006400d9047a24 */ /* 0x002fc400078e02ff */
[----:B---3--:R-:W-:Y:S02]  /*2bef0*/  IMAD R5, R227, c[0x0][0x190], RZ ;  /* 0x00006400e3057a24 */ /* 0x008fe400078e02ff */
[----:B------:R-:W3:Y:S04]  /*2bf00*/  LDL.LU R227, [R1+0x81c] ;  /* 0x00081c0001e37983 */ /* 0x000ee80000300800 */
[----:B------:R1:W-:Y:S04]  /*2bf10*/  STL [R1+0x854], R4 ;  /* 0x0008540401007387 */ /* 0x0003e80000100800 */
[----:B------:R1:W-:Y:S01]  /*2bf20*/  STL [R1+0x850], R5 ;  /* 0x0008500501007387 */ /* 0x0003e20000100800 */
[----:B------:R-:W-:-:S03]  /*2bf30*/  IMAD R222, R230, c[0x0][0x190], RZ ;  /* 0x00006400e6de7a24 */ /* 0x000fc600078e02ff */
[----:B------:R-:W3:Y:S01]  /*2bf40*/  LDL.LU R230, [R1+0x814] ;  /* 0x0008140001e67983 */ /* 0x000ee20000300800 */
[----:B-1----:R-:W-:Y:S02]  /*2bf50*/  IMAD R4, R216, c[0x0][0x190], RZ ;  /* 0x00006400d8047a24 */ /* 0x002fe400078e02ff */
[----:B------:R-:W-:-:S03]  /*2bf60*/  IMAD R6, R219, c[0x0][0x190], RZ ;  /* 0x00006400db067a24 */ /* 0x000fc600078e02ff */
[----:B------:R1:W-:Y:S04]  /*2bf70*/  STL [R1+0x84c], R4 ;  /* 0x00084c0401007387 */ /* 0x0003e80000100800 */
[----:B------:R-:W-:Y:S04]  /*2bf80*/  STL [R1+0x53c8], R222 ;  /* 0x0053c8de01007387 */ /* 0x000fe80000100800 */
[----:B------:R-:W-:Y:S01]  /*2bf90*/  STL [R1+0x844], R6 ;  /* 0x0008440601007387 */ /* 0x000fe20000100800 */
[----:B------:R-:W-:Y:S02]  /*2bfa0*/  IMAD R5, R221, c[0x0][0x190], RZ ;  /* 0x00006400dd057a24 */ /* 0x000fe400078e02ff */
[----:B-1----:R-:W-:-:S02]  /*2bfb0*/  IMAD R4, R229, c[0x0][0x190], RZ ;  /* 0x00006400e5047a24 */ /* 0x002fc400078e02ff */
[----:B------:R-:W3:Y:S04]  /*2bfc0*/  LDL.LU R229, [R1+0x810] ;  /* 0x0008100001e57983 */ /* 0x000ee80000300800 */
[----:B------:R1:W-:Y:S04]  /*2bfd0*/  STL [R1+0x83c], R5 ;  /* 0x00083c0501007387 */ /* 0x0003e80000100800 */
[----:B------:R1:W-:Y:S02]  /*2bfe0*/  STL [R1+0x838], R4 ;  /* 0x0008380401007387 */ /* 0x0003e40000100800 */
[----:B-1----:R-:W-:-:S02]  /*2bff0*/  IMAD R5, R228, c[0x0][0x190], RZ ;  /* 0x00006400e4057a24 */ /* 0x002fc400078e02ff */
[----:B------:R-:W3:Y:S04]  /*2c000*/  LDL.LU R228, [R1+0x80c] ;  /* 0x00080c0001e47983 */ /* 0x000ee80000300800 */
[----:B------:R-:W-:Y:S04]  /*2c010*/  STL [R1+0x834], R5 ;  /* 0x0008340501007387 */ /* 0x000fe80000100800 */
[----:B------:R-:W3:Y:S04]  /*2c020*/  LDL.LU R196, [R1+0x808] ;  /* 0x0008080001c47983 */ /* 0x000ee80000300800 */
[----:B------:R-:W3:Y:S01]  /*2c030*/  LDL.LU R199, [R1+0x804] ;  /* 0x0008040001c77983 */ /* 0x000ee20000300800 */
[----:B------:R-:W-:-:S05]  /*2c040*/  IMAD R4, R225, c[0x0][0x190], RZ ;  /* 0x00006400e1047a24 */ /* 0x000fca00078e02ff */
[----:B------:R2:W-:Y:S04]  /*2c050*/  STL [R1+0x830], R4 ;  /* 0x0008300401007387 */ /* 0x0005e80000100800 */
[----:B------:R-:W3:Y:S04]  /*2c060*/  LDL.LU R198, [R1+0x7fc] ;  /* 0x0007fc0001c67983 */ /* 0x000ee80000300800 */
[----:B------:R-:W3:Y:S04]  /*2c070*/  LDL.LU R225, [R1+0x7f8] ;  /* 0x0007f80001e17983 */ /* 0x000ee80000300800 */
[----:B------:R-:W3:Y:S04]  /*2c080*/  LDL.LU R201, [R1+0x7f4] ;  /* 0x0007f40001c97983 */ /* 0x000ee80000300800 */
[----:B------:R-:W3:Y:S01]  /*2c090*/  LDL.LU R200, [R1+0x7ec] ;  /* 0x0007ec0001c87983 */ /* 0x000ee20000300800 */
[----:B------:R-:W-:-:S03]  /*2c0a0*/  IMAD R210, R226, c[0x0][0x190], RZ ;  /* 0x00006400e2d27a24 */ /* 0x000fc600078e02ff */
[----:B------:R-:W3:Y:S04]  /*2c0b0*/  LDL.LU R221, [R1+0x7e8] ;  /* 0x0007e80001dd7983 */ /* 0x000ee80000300800 */
[----:B------:R-:W3:Y:S04]  /*2c0c0*/  LDL.LU R226, [R1+0x7e4] ;  /* 0x0007e40001e27983 */ /* 0x000ee80000300800 */
[----:B------:R-:W3:Y:S04]  /*2c0d0*/  LDL.LU R203, [R1+0x7e0] ;  /* 0x0007e00001cb7983 */ /* 0x000ee80000300800 */
[----:B------:R-:W3:Y:S01]  /*2c0e0*/  LDL.LU R204, [R1+0x7dc] ;  /* 0x0007dc0001cc7983 */ /* 0x000ee20000300800 */
[----:B--2---:R-:W-:-:S05]  /*2c0f0*/  IMAD R4, R218, c[0x0][0x190], RZ ;  /* 0x00006400da047a24 */ /* 0x004fca00078e02ff */
[----:B------:R4:W-:Y:S04]  /*2c100*/  STL [R1+0x824], R4 ;  /* 0x0008240401007387 */ /* 0x0009e80000100800 */
[----:B------:R-:W2:Y:S04]  /*2c110*/  LDL.LU R205, [R1+0x7d4] ;  /* 0x0007d40001cd7983 */ /* 0x000ea80000300800 */
[----:B------:R-:W2:Y:S04]  /*2c120*/  LDL.LU R206, [R1+0x7d0] ;  /* 0x0007d00001ce7983 */ /* 0x000ea80000300800 */
        /* <DEDUP_REMOVED lines=8> */
[----:B---3--:R-:W-:-:S05]  /*2c1b0*/  IMAD R4, R227, c[0x0][0x190], RZ ;  /* 0x00006400e3047a24 */ /* 0x008fca00078e02ff */
[----:B------:R1:W-:Y:S04]  /*2c1c0*/  STL [R1+0x81c], R4 ;  /* 0x00081c0401007387 */ /* 0x0003e80000100800 */
[----:B------:R-:W3:Y:S04]  /*2c1d0*/  LDL.LU R224, [R1+0x7ac] ;  /* 0x0007ac0001e07983 */ /* 0x000ee80000300800 */
[----:B------:R-:W3:Y:S04]  /*2c1e0*/  LDL.LU R216, [R1+0x7a8] ;  /* 0x0007a80001d87983 */ /* 0x000ee80000300800 */
[----:B------:R-:W3:Y:S01]  /*2c1f0*/  LDL.LU R227, [R1+0x7a4] ;  /* 0x0007a40001e37983 */ /* 0x000ee20000300800 */
[----:B-1----:R-:W-:-:S05]  /*2c200*/  IMAD R4, R230, c[0x0][0x190], RZ ;  /* 0x00006400e6047a24 */ /* 0x002fca00078e02ff */
[----:B------:R1:W-:Y:S04]  /*2c210*/  STL [R1+0x814], R4 ;  /* 0x0008140401007387 */ /* 0x0003e80000100800 */
[----:B------:R-:W3:Y:S01]  /*2c220*/  LDL.LU R230, [R1+0x7a0] ;  /* 0x0007a00001e67983 */ /* 0x000ee20000300800 */
[----:B-1----:R-:W-:-:S03]  /*2c230*/  IMAD R4, R229, c[0x0][0x190], RZ ;  /* 0x00006400e5047a24 */ /* 0x002fc600078e02ff */
[----:B------:R-:W3:Y:S04]  /*2c240*/  LDL.LU R229, [R1+0x798] ;  /* 0x0007980001e57983 */ /* 0x000ee80000300800 */
[----:B------:R1:W-:Y:S01]  /*2c250*/  STL [R1+0x810], R4 ;  /* 0x0008100401007387 */ /* 0x0003e20000100800 */
[----:B------:R-:W-:-:S03]  /*2c260*/  IMAD R5, R228, c[0x0][0x190], RZ ;  /* 0x00006400e4057a24 */ /* 0x000fc600078e02ff */
[----:B------:R-:W3:Y:S01]  /*2c270*/  LDL.LU R228, [R1+0x794] ;  /* 0x0007940001e47983 */ /* 0x000ee20000300800 */
[----:B-1----:R-:W-:-:S03]  /*2c280*/  IMAD R4, R196, c[0x0][0x190], RZ ;  /* 0x00006400c4047a24 */ /* 0x002fc600078e02ff */
[----:B------:R1:W-:Y:S01]  /*2c290*/  STL [R1+0x80c], R5 ;  /* 0x00080c0501007387 */ /* 0x0003e20000100800 */
[----:B------:R-:W-:-:S03]  /*2c2a0*/  IMAD R6, R199, c[0x0][0x190], RZ ;  /* 0x00006400c7067a24 */ /* 0x000fc600078e02ff */
[----:B------:R1:W-:Y:S04]  /*2c2b0*/  STL [R1+0x808], R4 ;  /* 0x0008080401007387 */ /* 0x0003e80000100800 */
[----:B------:R-:W-:Y:S01]  /*2c2c0*/  STL [R1+0x804], R6 ;  /* 0x0008040601007387 */ /* 0x000fe20000100800 */
[----:B-1----:R-:W-:Y:S02]  /*2c2d0*/  IMAD R5, R198, c[0x0][0x190], RZ ;  /* 0x00006400c6057a24 */ /* 0x002fe400078e02ff */
[----:B------:R-:W-:Y:S02]  /*2c2e0*/  IMAD R4, R225, c[0x0][0x190], RZ ;  /* 0x00006400e1047a24 */ /* 0x000fe400078e02ff */
[----:B------:R-:W3:Y:S04]  /*2c2f0*/  LDL.LU R225, [R1+0x790] ;  /* 0x0007900001e17983 */ /* 0x000ee80000300800 */
[----:B------:R1:W-:Y:S04]  /*2c300*/  STL [R1+0x7fc], R5 ;  /* 0x0007fc0501007387 */ /* 0x0003e80000100800 */
[----:B------:R1:W-:Y:S02]  /*2c310*/  STL [R1+0x7f8], R4 ;  /* 0x0007f80401007387 */ /* 0x0003e40000100800 */
[----:B-1----:R-:W-:-:S02]  /*2c320*/  IMAD R5, R201, c[0x0][0x190], RZ ;  /* 0x00006400c9057a24 */ /* 0x002fc400078e02ff */
[----:B------:R-:W-:Y:S02]  /*2c330*/  IMAD R4, R200, c[0x0][0x190], RZ ;  /* 0x00006400c8047a24 */ /* 0x000fe400078e02ff */
[----:B------:R-:W-:Y:S01]  /*2c340*/  IMAD R6, R203, c[0x0][0x190], RZ ;  /* 0x00006400cb067a24 */ /* 0x000fe200078e02ff */
[----:B------:R1:W-:Y:S01]  /*2c350*/  STL [R1+0x7f4], R5 ;  /* 0x0007f40501007387 */ /* 0x0003e20000100800 */
[----:B------:R-:W-:-:S03]  /*2c360*/  IMAD R222, R226, c[0x0][0x190], RZ ;  /* 0x00006400e2de7a24 */ /* 0x000fc600078e02ff */
[----:B------:R2:W-:Y:S04]  /*2c370*/  STL [R1+0x7ec], R4 ;  /* 0x0007ec0401007387 */ /* 0x0005e80000100800 */
[----:B------:R-:W3:Y:S01]  /*2c380*/  LDL.LU R226, [R1+0x78c] ;  /* 0x00078c0001e27983 */ /* 0x000ee20000300800 */
[----:B-1----:R-:W-:-:S03]  /*2c390*/  IMAD R5, R204, c[0x0][0x190], RZ ;  /* 0x00006400cc057a24 */ /* 0x002fc600078e02ff */
[----:B------:R1:W-:Y:S04]  /*2c3a0*/  STL [R1+0x7e0], R6 ;  /* 0x0007e00601007387 */ /* 0x0003e80000100800 */
[----:B------:R1:W-:Y:S01]  /*2c3b0*/  STL [R1+0x7dc], R5 ;  /* 0x0007dc0501007387 */ /* 0x0003e20000100800 */
[----:B--2---:R-:W-:Y:S02]  /*2c3c0*/  IMAD R4, R205, c[0x0][0x190], RZ ;  /* 0x00006400cd047a24 */ /* 0x004fe400078e02ff */
[----:B-1----:R-:W-:-:S03]  /*2c3d0*/  IMAD R6, R206, c[0x0][0x190], RZ ;  /* 0x00006400ce067a24 */ /* 0x002fc600078e02ff */
[----:B------:R1:W-:Y:S01]  /*2c3e0*/  STL [R1+0x7d4], R4 ;  /* 0x0007d40401007387 */ /* 0x0003e20000100800 */
[----:B------:R-:W-:-:S03]  /*2c3f0*/  IMAD R5, R213, c[0x0][0x190], RZ ;  /* 0x00006400d5057a24 */ /* 0x000fc600078e02ff */
[----:B------:R-:W-:Y:S01]  /*2c400*/  STL [R1+0x7d0], R6 ;  /* 0x0007d00601007387 */ /* 0x000fe20000100800 */
[----:B-1----:R-:W-:-:S03]  /*2c410*/  IMAD R4, R219, c[0x0][0x190], RZ ;  /* 0x00006400db047a24 */ /* 0x002fc600078e02ff */
[----:B------:R-:W2:Y:S04]  /*2c420*/  LDL.LU R219, [R1+0x784] ;  /* 0x0007840001db7983 */ /* 0x000ea80000300800 */
[----:B------:R1:W-:Y:S04]  /*2c430*/  STL [R1+0x7cc], R5 ;  /* 0x0007cc0501007387 */ /* 0x0003e80000100800 */
[----:B------:R1:W-:Y:S02]  /*2c440*/  STL [R1+0x7c4], R4 ;  /* 0x0007c40401007387 */ /* 0x0003e40000100800 */
[----:B-1----:R-:W-:-:S02]  /*2c450*/  IMAD R5, R215, c[0x0][0x190], RZ ;  /* 0x00006400d7057a24 */ /* 0x002fc400078e02ff */
[----:B------:R-:W-:Y:S02]  /*2c460*/  IMAD R4, R218, c[0x0][0x190], RZ ;  /* 0x00006400da047a24 */ /* 0x000fe400078e02ff */
[----:B------:R-:W2:Y:S04]  /*2c470*/  LDL.LU R218, [R1+0x780] ;  /* 0x0007800001da7983 */ /* 0x000ea80000300800 */
[----:B------:R1:W-:Y:S04]  /*2c480*/  STL [R1+0x7c0], R5 ;  /* 0x0007c00501007387 */ /* 0x0003e80000100800 */
[----:B------:R3:W-:Y:S01]  /*2c490*/  STL [R1+0x7bc], R4 ;  /* 0x0007bc0401007387 */ /* 0x0007e20000100800 */
[----:B----4-:R-:W-:-:S02]  /*2c4a0*/  IMAD R6, R214, c[0x0][0x190], RZ ;  /* 0x00006400d6067a24 */ /* 0x010fc400078e02ff */
[----:B-1----:R-:W-:-:S03]  /*2c4b0*/  IMAD R5, R217, c[0x0][0x190], RZ ;  /* 0x00006400d9057a24 */ /* 0x002fc600078e02ff */
[----:B------:R1:W-:Y:S01]  /*2c4c0*/  STL [R1+0x7b8], R6 ;  /* 0x0007b80601007387 */ /* 0x0003e20000100800 */
[----:B---3--:R-:W-:-:S03]  /*2c4d0*/  IMAD R4, R224, c[0x0][0x190], RZ ;  /* 0x00006400e0047a24 */ /* 0x008fc600078e02ff */
[----:B------:R-:W3:Y:S01]  /*2c4e0*/  LDL.LU R224, [R1+0x77c] ;  /* 0x00077c0001e07983 */ /* 0x000ee20000300800 */
[----:B-1----:R-:W-:-:S03]  /*2c4f0*/  IMAD R6, R216, c[0x0][0x190], RZ ;  /* 0x00006400d8067a24 */ /* 0x002fc600078e02ff */
[----:B------:R-:W-:Y:S04]  /*2c500*/  STL [R1+0x7b4], R5 ;  /* 0x0007b40501007387 */ /* 0x000fe80000100800 */
[----:B------:R1:W-:Y:S04]  /*2c510*/  STL [R1+0x7ac], R4 ;  /* 0x0007ac0401007387 */ /* 0x0003e80000100800 */
[----:B------:R-:W-:Y:S01]  /*2c520*/  STL [R1+0x7a8], R6 ;  /* 0x0007a80601007387 */ /* 0x000fe20000100800 */
[----:B-1----:R-:W-:-:S03]  /*2c530*/  IMAD R4, R230, c[0x0][0x190], RZ ;  /* 0x00006400e6047a24 */ /* 0x002fc600078e02ff */
[----:B------:R-:W4:Y:S01]  /*2c540*/  LDL.LU R230, [R1+0x778] ;  /* 0x0007780001e67983 */ /* 0x000f220000300800 */
[----:B------:R-:W-:-:S05]  /*2c550*/  IMAD R5, R227, c[0x0][0x190], RZ ;  /* 0x00006400e3057a24 */ /* 0x000fca00078e02ff */
[----:B------:R-:W-:Y:S04]  /*2c560*/  STL [R1+0x7a4], R5 ;  /* 0x0007a40501007387 */ /* 0x000fe80000100800 */
[----:B------:R2:W-:Y:S01]  /*2c570*/  STL [R1+0x7a0], R4 ;  /* 0x0007a00401007387 */ /* 0x0005e20000100800 */
[----:B------:R-:W-:-:S05]  /*2c580*/  IMAD R229, R229, c[0x0][0x190], RZ ;  /* 0x00006400e5e57a24 */ /* 0x000fca00078e02ff */
[----:B------:R-:W-:Y:S04]  /*2c590*/  STL [R1+0x53a8], R229 ;  /* 0x0053a8e501007387 */ /* 0x000fe80000100800 */
[----:B------:R-:W4:Y:S04]  /*2c5a0*/  LDL.LU R195, [R1+0x774] ;  /* 0x0007740001c37983 */ /* 0x000f280000300800 */
[----:B------:R-:W4:Y:S04]  /*2c5b0*/  LDL.LU R214, [R1+0x76c] ;  /* 0x00076c0001d67983 */ /* 0x000f280000300800 */
[----:B------:R-:W4:Y:S01]  /*2c5c0*/  LDL.LU R227, [R1+0x768] ;  /* 0x0007680001e37983 */ /* 0x000f220000300800 */
[----:B------:R-:W-:-:S05]  /*2c5d0*/  IMAD R228, R228, c[0x0][0x190], RZ ;  /* 0x00006400e4e47a24 */ /* 0x000fca00078e02ff */
[----:B------:R-:W-:Y:S04]  /*2c5e0*/  STL [R1+0x53ac], R228 ;  /* 0x0053ace401007387 */ /* 0x000fe80000100800 */
[----:B------:R-:W4:Y:S04]  /*2c5f0*/  LDL.LU R194, [R1+0x764] ;  /* 0x0007640001c27983 */ /* 0x000f280000300800 */
[----:B------:R-:W4:Y:S01]  /*2c600*/  LDL.LU R217, [R1+0x760] ;  /* 0x0007600001d97983 */ /* 0x000f220000300800 */
[----:B------:R-:W-:-:S03]  /*2c610*/  IMAD R205, R225, c[0x0][0x190], RZ ;  /* 0x00006400e1cd7a24 */ /* 0x000fc600078e02ff */
[----:B------:R-:W4:Y:S04]  /*2c620*/  LDL.LU R225, [R1+0x75c] ;  /* 0x00075c0001e17983 */ /* 0x000f280000300800 */
[----:B------:R-:W-:Y:S04]  /*2c630*/  STL [R1+0x53b0], R205 ;  /* 0x0053b0cd01007387 */ /* 0x000fe80000100800 */
[----:B------:R-:W4:Y:S01]  /*2c640*/  LDL.LU R197, [R1+0x754] ;  /* 0x0007540001c57983 */ /* 0x000f220000300800 */
[----:B------:R-:W-:-:S03]  /*2c650*/  IMAD R204, R226, c[0x0][0x190], RZ ;  /* 0x00006400e2cc7a24 */ /* 0x000fc600078e02ff */
[----:B------:R-:W4:Y:S04]  /*2c660*/  LDL.LU R226, [R1+0x750] ;  /* 0x0007500001e27983 */ /* 0x000f280000300800 */
[----:B------:R-:W4:Y:S04]  /*2c670*/  LDL.LU R196, [R1+0x74c] ;  /* 0x00074c0001c47983 */ /* 0x000f280000300800 */
[----:B------:R-:W4:Y:S04]  /*2c680*/  LDL.LU R199, [R1+0x744] ;  /* 0x0007440001c77983 */ /* 0x000f280000300800 */
[----:B------:R-:W4:Y:S04]  /*2c690*/  LDL.LU R216, [R1+0x740] ;  /* 0x0007400001d87983 */ /* 0x000f280000300800 */
[----:B------:R-:W-:Y:S04]  /*2c6a0*/  STL [R1+0x53b4], R204 ;  /* 0x0053b4cc01007387 */ /* 0x000fe80000100800 */
[----:B------:R-:W4:Y:S01]  /*2c6b0*/  LDL.LU R198, [R1+0x73c] ;  /* 0x00073c0001c67983 */ /* 0x000f220000300800 */
[----:B--2---:R-:W-:-:S03]  /*2c6c0*/  IMAD R4, R219, c[0x0][0x190], RZ ;  /* 0x00006400db047a24 */ /* 0x004fc600078e02ff */
[----:B------:R-:W2:Y:S04]  /*2c6d0*/  LDL.LU R219, [R1+0x738] ;  /* 0x0007380001db7983 */ /* 0x000ea80000300800 */
[----:B------:R1:W-:Y:S04]  /*2c6e0*/  STL [R1+0x784], R4 ;  /* 0x0007840401007387 */ /* 0x0003e80000100800 */
[----:B------:R-:W2:Y:S04]  /*2c6f0*/  LDL.LU R201, [R1+0x730] ;  /* 0x0007300001c97983 */ /* 0x000ea80000300800 */
[----:B------:R-:W2:Y:S01]  /*2c700*/  LDL.LU R200, [R1+0x72c] ;  /* 0x00072c0001c87983 */ /* 0x000ea20000300800 */
[----:B-1----:R-:W-:-:S05]  /*2c710*/  IMAD R4, R218, c[0x0][0x190], RZ ;  /* 0x00006400da047a24 */ /* 0x002fca00078e02ff */
[----:B------:R3:W-:Y:S04]  /*2c720*/  STL [R1+0x780], R4 ;  /* 0x0007800401007387 */ /* 0x0007e80000100800 */
[----:B------:R-:W2:Y:S04]  /*2c730*/  LDL.LU R218, [R1+0x728] ;  /* 0x0007280001da7983 */ /* 0x000ea80000300800 */
[----:B------:R-:W2:Y:S04]  /*2c740*/  LDL.LU R203, [R1+0x724] ;  /* 0x0007240001cb7983 */ /* 0x000ea80000300800 */
[----:B------:R-:W2:Y:S01]  /*2c750*/  LDL.LU R206, [R1+0x71c] ;  /* 0x00071c0001ce7983 */ /* 0x000ea20000300800 */
[----:B---3--:R-:W-:-:S05]  /*2c760*/  IMAD R4, R224, c[0x0][0x190], RZ ;  /* 0x00006400e0047a24 */ /* 0x008fca00078e02ff */
[----:B------:R4:W-:Y:S04]  /*2c770*/  STL [R1+0x77c], R4 ;  /* 0x00077c0401007387 */ /* 0x0009e80000100800 */
[----:B------:R-:W3:Y:S04]  /*2c780*/  LDL.LU R224, [R1+0x718] ;  /* 0x0007180001e07983 */ /* 0x000ee80000300800 */
[----:B------:R-:W3:Y:S04]  /*2c790*/  LDL.LU R213, [R1+0x714] ;  /* 0x0007140001d57983 */ /* 0x000ee80000300800 */
[----:B------:R-:W3:Y:S01]  /*2c7a0*/  LDL.LU R215, [R1+0x70c] ;  /* 0x00070c0001d77983 */ /* 0x000ee20000300800 */
[----:B----4-:R-:W-:-:S05]  /*2c7b0*/  IMAD R4, R230, c[0x0][0x190], RZ ;  /* 0x00006400e6047a24 */ /* 0x010fca00078e02ff */
[----:B------:R1:W-:Y:S04]  /*2c7c0*/  STL [R1+0x778], R4 ;  /* 0x0007780401007387 */ /* 0x0003e80000100800 */
[----:B------:R-:W4:Y:S01]  /*2c7d0*/  LDL.LU R230, [R1+0x708] ;  /* 0x0007080001e67983 */ /* 0x000f220000300800 */
[----:B------:R-:W-:Y:S02]  /*2c7e0*/  IMAD R5, R195, c[0x0][0x190], RZ ;  /* 0x00006400c3057a24 */ /* 0x000fe400078e02ff */
[----:B-1----:R-:W-:Y:S02]  /*2c7f0*/  IMAD R4, R214, c[0x0][0x190], RZ ;  /* 0x00006400d6047a24 */ /* 0x002fe400078e02ff */
[----:B------:R-:W4:Y:S04]  /*2c800*/  LDL.LU R214, [R1+0x704] ;  /* 0x0007040001d67983 */ /* 0x000f280000300800 */
[----:B------:R1:W-:Y:S04]  /*2c810*/  STL [R1+0x774], R5 ;  /* 0x0007740501007387 */ /* 0x0003e80000100800 */
[----:B------:R1:W-:Y:S02]  /*2c820*/  STL [R1+0x76c], R4 ;  /* 0x00076c0401007387 */ /* 0x0003e40000100800 */
[----:B-1----:R-:W-:-:S02]  /*2c830*/  IMAD R5, R227, c[0x0][0x190], RZ ;  /* 0x00006400e3057a24 */ /* 0x002fc400078e02ff */
[----:B------:R-:W4:Y:S01]  /*2c840*/  LDL.LU R227, [R1+0x6fc] ;  /* 0x0006fc0001e37983 */ /* 0x000f220000300800 */
[----:B------:R-:W-:-:S03]  /*2c850*/  IMAD R4, R194, c[0x0][0x190], RZ ;  /* 0x00006400c2047a24 */ /* 0x000fc600078e02ff */
[----:B------:R1:W-:Y:S02]  /*2c860*/  STL [R1+0x768], R5 ;  /* 0x0007680501007387 */ /* 0x0003e40000100800 */
        /* <DEDUP_REMOVED lines=9> */
[----:B------:R-:W4:Y:S01]  /*2c900*/  LDL.LU R226, [R1+0x6f0] ;  /* 0x0006f00001e27983 */ /* 0x000f220000300800 */
[----:B------:R-:W-:-:S03]  /*2c910*/  IMAD R6, R196, c[0x0][0x190], RZ ;  /* 0x00006400c4067a24 */ /* 0x000fc600078e02ff */
[----:B------:R1:W-:Y:S04]  /*2c920*/  STL [R1+0x754], R5 ;  /* 0x0007540501007387 */ /* 0x0003e80000100800 */
[----:B------:R1:W-:Y:S02]  /*2c930*/  STL [R1+0x750], R4 ;  /* 0x0007500401007387 */ /* 0x0003e40000100800 */
[----:B-1----:R-:W-:Y:S02]  /*2c940*/  IMAD R5, R199, c[0x0][0x190], RZ ;  /* 0x00006400c7057a24 */ /* 0x002fe400078e02ff */
[----:B------:R-:W-:Y:S01]  /*2c950*/  STL [R1+0x74c], R6 ;  /* 0x00074c0601007387 */ /* 0x000fe20000100800 */
[----:B------:R-:W-:-:S03]  /*2c960*/  IMAD R4, R216, c[0x0][0x190], RZ ;  /* 0x00006400d8047a24 */ /* 0x000fc600078e02ff */
[----:B------:R-:W4:Y:S04]  /*2c970*/  LDL.LU R216, [R1+0x6e8] ;  /* 0x0006e80001d87983 */ /* 0x000f280000300800 */
[----:B------:R1:W-:Y:S04]  /*2c980*/  STL [R1+0x744], R5 ;  /* 0x0007440501007387 */ /* 0x0003e80000100800 */
[----:B------:R2:W-:Y:S01]  /*2c990*/  STL [R1+0x740], R4 ;  /* 0x0007400401007387 */ /* 0x0005e20000100800 */
[----:B-1----:R-:W-:Y:S02]  /*2c9a0*/  IMAD R5, R198, c[0x0][0x190], RZ ;  /* 0x00006400c6057a24 */ /* 0x002fe400078e02ff */
[----:B--2---:R-:W-:-:S02]  /*2c9b0*/  IMAD R4, R219, c[0x0][0x190], RZ ;  /* 0x00006400db047a24 */ /* 0x004fc400078e02ff */
[----:B------:R-:W2:Y:S01]  /*2c9c0*/  LDL.LU R219, [R1+0x6e4] ;  /* 0x0006e40001db7983 */ /* 0x000ea20000300800 */
[----:B------:R-:W-:-:S03]  /*2c9d0*/  IMAD R6, R201, c[0x0][0x190], RZ ;  /* 0x00006400c9067a24 */ /* 0x000fc600078e02ff */
[----:B------:R1:W-:Y:S04]  /*2c9e0*/  STL [R1+0x73c], R5 ;  /* 0x00073c0501007387 */ /* 0x0003e80000100800 */
[----:B------:R1:W-:Y:S02]  /*2c9f0*/  STL [R1+0x738], R4 ;  /* 0x0007380401007387 */ /* 0x0003e40000100800 */
[----:B-1----:R-:W-:Y:S02]  /*2ca00*/  IMAD R5, R200, c[0x0][0x190], RZ ;  /* 0x00006400c8057a24 */ /* 0x002fe400078e02ff */
[----:B------:R1:W-:Y:S01]  /*2ca10*/  STL [R1+0x730], R6 ;  /* 0x0007300601007387 */ /* 0x0003e20000100800 */
[----:B------:R-:W-:-:S03]  /*2ca20*/  IMAD R4, R218, c[0x0][0x190], RZ ;  /* 0x00006400da047a24 */ /* 0x000fc600078e02ff */
[----:B------:R-:W2:Y:S01]  /*2ca30*/  LDL.LU R218, [R1+0x6dc] ;  /* 0x0006dc0001da7983 */ /* 0x000ea20000300800 */
[----:B-1----:R-:W-:-:S03]  /*2ca40*/  IMAD R6, R203, c[0x0][0x190], RZ ;  /* 0x00006400cb067a24 */ /* 0x002fc600078e02ff */
[----:B------:R1:W-:Y:S04]  /*2ca50*/  STL [R1+0x72c], R5 ;  /* 0x00072c0501007387 */ /* 0x0003e80000100800 */
[----:B------:R3:W-:Y:S01]  /*2ca60*/  STL [R1+0x728], R4 ;  /* 0x0007280401007387 */ /* 0x0007e20000100800 */
[----:B-1----:R-:W-:-:S03]  /*2ca70*/  IMAD R5, R206, c[0x0][0x190], RZ ;  /* 0x00006400ce057a24 */ /* 0x002fc600078e02ff */
[----:B------:R-:W-:Y:S01]  /*2ca80*/  STL [R1+0x724], R6 ;  /* 0x0007240601007387 */ /* 0x000fe20000100800 */
[----:B---3--:R-:W-:-:S03]  /*2ca90*/  IMAD R4, R224, c[0x0][0x190], RZ ;  /* 0x00006400e0047a24 */ /* 0x008fc600078e02ff */
[----:B------:R-:W3:Y:S04]  /*2caa0*/  LDL.LU R224, [R1+0x6d8] ;  /* 0x0006d80001e07983 */ /* 0x000ee80000300800 */
[----:B------:R1:W-:Y:S04]  /*2cab0*/  STL [R1+0x71c], R5 ;  /* 0x00071c0501007387 */ /* 0x0003e80000100800 */
[----:B------:R4:W-:Y:S01]  /*2cac0*/  STL [R1+0x718], R4 ;  /* 0x0007180401007387 */ /* 0x0009e20000100800 */
[----:B-1----:R-:W-:Y:S02]  /*2cad0*/  IMAD R5, R213, c[0x0][0x190], RZ ;  /* 0x00006400d5057a24 */ /* 0x002fe400078e02ff */
[----:B----4-:R-:W-:-:S03]  /*2cae0*/  IMAD R231, R230, c[0x0][0x190], RZ ;  /* 0x00006400e6e77a24 */ /* 0x010fc600078e02ff */
[----:B------:R-:W-:Y:S04]  /*2caf0*/  STL [R1+0x714], R5 ;  /* 0x0007140501007387 */ /* 0x000fe80000100800 */
[----:B------:R-:W4:Y:S01]  /*2cb00*/  LDL.LU R230, [R1+0x6d4] ;  /* 0x0006d40001e67983 */ /* 0x000f220000300800 */
[----:B------:R-:W-:-:S05]  /*2cb10*/  IMAD R4, R215, c[0x0][0x190], RZ ;  /* 0x00006400d7047a24 */ /* 0x000fca00078e02ff */
[----:B------:R1:W-:Y:S04]  /*2cb20*/  STL [R1+0x70c], R4 ;  /* 0x00070c0401007387 */ /* 0x0003e80000100800 */
[----:B------:R-:W-:Y:S01]  /*2cb30*/  STL [R1+0x5370], R231 ;  /* 0x005370e701007387 */ /* 0x000fe20000100800 */
[----:B------:R-:W-:-:S05]  /*2cb40*/  IMAD R248, R214, c[0x0][0x190], RZ ;  /* 0x00006400d6f87a24 */ /* 0x000fca00078e02ff */
[----:B------:R1:W-:Y:S01]  /*2cb50*/  STL [R1+0x536c], R248 ;  /* 0x00536cf801007387 */ /* 0x0003e20000100800 */
[----:B------:R-:W-:-:S03]  /*2cb60*/  IMAD R249, R227, c[0x0][0x190], RZ ;  /* 0x00006400e3f97a24 */ /* 0x000fc600078e02ff */
[----:B------:R-:W4:Y:S04]  /*2cb70*/  LDL.LU R227, [R1+0x6d0] ;  /* 0x0006d00001e37983 */ /* 0x000f280000300800 */
[----:B------:R-:W-:Y:S01]  /*2cb80*/  STL [R1+0x5368], R249 ;  /* 0x005368f901007387 */ /* 0x000fe20000100800 */
[----:B------:R-:W-:-:S05]  /*2cb90*/  IMAD R246, R217, c[0x0][0x190], RZ ;  /* 0x00006400d9f67a24 */ /* 0x000fca00078e02ff */
[----:B------:R1:W-:Y:S01]  /*2cba0*/  STL [R1+0x5364], R246 ;  /* 0x005364f601007387 */ /* 0x0003e20000100800 */
[----:B------:R-:W-:-:S03]  /*2cbb0*/  IMAD R247, R225, c[0x0][0x190], RZ ;  /* 0x00006400e1f77a24 */ /* 0x000fc600078e02ff */
[----:B------:R-:W4:Y:S04]  /*2cbc0*/  LDL.LU R225, [R1+0x6cc] ;  /* 0x0006cc0001e17983 */ /* 0x000f280000300800 */
[----:B------:R1:W-:Y:S04]  /*2cbd0*/  STL [R1+0x5360], R247 ;  /* 0x005360f701007387 */ /* 0x0003e80000100800 */
[----:B------:R-:W1:Y:S01]  /*2cbe0*/  LDL.LU R201, [R1+0x6c4] ;  /* 0x0006c40001c97983 */ /* 0x000e620000300800 */
[----:B------:R-:W-:-:S03]  /*2cbf0*/  IMAD R244, R226, c[0x0][0x190], RZ ;  /* 0x00006400e2f47a24 */ /* 0x000fc600078e02ff */
[----:B------:R-:W4:Y:S04]  /*2cc00*/  LDL.LU R226, [R1+0x6c0] ;  /* 0x0006c00001e27983 */ /* 0x000f280000300800 */
[----:B------:R-:W-:Y:S04]  /*2cc10*/  STL [R1+0x5374], R244 ;  /* 0x005374f401007387 */ /* 0x000fe80000100800 */
[----:B------:R-:W4:Y:S01]  /*2cc20*/  LDL.LU R200, [R1+0x6bc] ;  /* 0x0006bc0001c87983 */ /* 0x000f220000300800 */
[----:B------:R-:W-:-:S05]  /*2cc30*/  IMAD R245, R216, c[0x0][0x190], RZ ;  /* 0x00006400d8f57a24 */ /* 0x000fca00078e02ff */
[----:B------:R1:W-:Y:S04]  /*2cc40*/  STL [R1+0x5378], R245 ;  /* 0x005378f501007387 */ /* 0x0003e80000100800 */
[----:B------:R-:W4:Y:S04]  /*2cc50*/  LDL.LU R203, [R1+0x6b0] ;  /* 0x0006b00001cb7983 */ /* 0x000f280000300800 */
[----:B------:R-:W4:Y:S01]  /*2cc60*/  LDL.LU R206, [R1+0x6ac] ;  /* 0x0006ac0001ce7983 */ /* 0x000f220000300800 */
[----:B--2---:R-:W-:-:S05]  /*2cc70*/  IMAD R242, R219, c[0x0][0x190], RZ ;  /* 0x00006400dbf27a24 */ /* 0x004fca00078e02ff */
[----:B------:R-:W-:Y:S04]  /*2cc80*/  STL [R1+0x537c], R242 ;  /* 0x00537cf201007387 */ /* 0x000fe80000100800 */
[----:B------:R-:W2:Y:S04]  /*2cc90*/  LDL.LU R213, [R1+0x6a8] ;  /* 0x0006a80001d57983 */ /* 0x000ea80000300800 */
[----:B------:R-:W2:Y:S01]  /*2cca0*/  LDL.LU R215, [R1+0x6a4] ;  /* 0x0006a40001d77983 */ /* 0x000ea20000300800 */
[----:B------:R-:W-:-:S05]  /*2ccb0*/  IMAD R243, R218, c[0x0][0x190], RZ ;  /* 0x00006400daf37a24 */ /* 0x000fca00078e02ff */
[----:B------:R-:W-:Y:S04]  /*2ccc0*/  STL [R1+0x5380], R243 ;  /* 0x005380f301007387 */ /* 0x000fe80000100800 */
[----:B------:R-:W2:Y:S04]  /*2ccd0*/  LDL.LU R214, [R1+0x69c] ;  /* 0x00069c0001d67983 */ /* 0x000ea80000300800 */
[----:B------:R-:W2:Y:S04]  /*2cce0*/  LDL.LU R217, [R1+0x698] ;  /* 0x0006980001d97983 */ /* 0x000ea80000300800 */
[----:B------:R-:W2:Y:S01]  /*2ccf0*/  LDL.LU R216, [R1+0x694] ;  /* 0x0006940001d87983 */ /* 0x000ea20000300800 */
[----:B---3--:R-:W-:-:S05]  /*2cd00*/  IMAD R240, R224, c[0x0][0x190], RZ ;  /* 0x00006400e0f07a24 */ /* 0x008fca00078e02ff */
[----:B------:R-:W-:Y:S04]  /*2cd10*/  STL [R1+0x5384], R240 ;  /* 0x005384f001007387 */ /* 0x000fe80000100800 */
[----:B------:R-:W3:Y:S01]  /*2cd20*/  LDL.LU R219, [R1+0x690] ;  /* 0x0006900001db7983 */ /* 0x000ee20000300800 */
[----:B----4-:R-:W-:-:S03]  /*2cd30*/  IMAD R241, R230, c[0x0][0x190], RZ ;  /* 0x00006400e6f17a24 */ /* 0x010fc600078e02ff */
[----:B------:R-:W4:Y:S04]  /*2cd40*/  LDL.LU R230, [R1+0x68c] ;  /* 0x00068c0001e67983 */ /* 0x000f280000300800 */
[----:B------:R-:W-:Y:S04]  /*2cd50*/  STL [R1+0x5388], R241 ;  /* 0x005388f101007387 */ /* 0x000fe80000100800 */
[----:B------:R-:W3:Y:S04]  /*2cd60*/  LDL.LU R218, [R1+0x688] ;  /* 0x0006880001da7983 */ /* 0x000ee80000300800 */
[----:B------:R-:W3:Y:S01]  /*2cd70*/  LDL.LU R224, [R1+0x684] ;  /* 0x0006840001e07983 */ /* 0x000ee20000300800 */
[----:B------:R-:W-:-:S03]  /*2cd80*/  IMAD R238, R227, c[0x0][0x190], RZ ;  /* 0x00006400e3ee7a24 */ /* 0x000fc600078e02ff */
[----:B------:R-:W3:Y:S04]  /*2cd90*/  LDL.LU R227, [R1+0x680] ;  /* 0x0006800001e37983 */ /* 0x000ee80000300800 */
[----:B------:R-:W-:Y:S01]  /*2cda0*/  STL [R1+0x538c], R238 ;  /* 0x00538cee01007387 */ /* 0x000fe20000100800 */
[----:B------:R-:W-:-:S03]  /*2cdb0*/  IMAD R239, R225, c[0x0][0x190], RZ ;  /* 0x00006400e1ef7a24 */ /* 0x000fc600078e02ff */
[----:B------:R-:W3:Y:S01]  /*2cdc0*/  LDL.LU R225, [R1+0x67c] ;  /* 0x00067c0001e17983 */ /* 0x000ee20000300800 */
[----:B-1----:R-:W-:-:S03]  /*2cdd0*/  IMAD R4, R201, c[0x0][0x190], RZ ;  /* 0x00006400c9047a24 */ /* 0x002fc600078e02ff */
[----:B------:R1:W-:Y:S04]  /*2cde0*/  STL [R1+0x5390], R239 ;  /* 0x005390ef01007387 */ /* 0x0003e80000100800 */
[----:B------:R-:W-:Y:S01]  /*2cdf0*/  STL [R1+0x5394], R4 ;  /* 0x0053940401007387 */ /* 0x000fe20000100800 */
[----:B------:R-:W-:-:S03]  /*2ce00*/  IMAD R5, R226, c[0x0][0x190], RZ ;  /* 0x00006400e2057a24 */ /* 0x000fc600078e02ff */
[----:B------:R-:W3:Y:S01]  /*2ce10*/  LDL.LU R226, [R1+0x678] ;  /* 0x0006780001e27983 */ /* 0x000ee20000300800 */
[----:B------:R-:W-:Y:S01]  /*2ce20*/  ISETP.GE.U32.AND P5, PT, R8, 0x7fffff78, PT ;  /* 0x7fffff780800780c */ /* 0x000fe20003fa6070 */
[----:B------:R-:W-:Y:S02]  /*2ce30*/  IMAD R6, R200, c[0x0][0x190], RZ ;  /* 0x00006400c8067a24 */ /* 0x000fe400078e02ff */
[----:B------:R-:W-:Y:S04]  /*2ce40*/  STL [R1+0x5398], R5 ;  /* 0x0053980501007387 */ /* 0x000fe80000100800 */
[----:B------:R-:W-:Y:S01]  /*2ce50*/  STL [R1+0x539c], R6 ;  /* 0x00539c0601007387 */ /* 0x000fe20000100800 */
[----:B------:R-:W-:Y:S02]  /*2ce60*/  IMAD R248, R203, c[0x0][0x190], RZ ;  /* 0x00006400cbf87a24 */ /* 0x000fe400078e02ff */
[----:B------:R-:W-:-:S03]  /*2ce70*/  IMAD R246, R206, c[0x0][0x190], RZ ;  /* 0x00006400cef67a24 */ /* 0x000fc600078e02ff */
[----:B------:R-:W-:Y:S04]  /*2ce80*/  STL [R1+0x53b8], R248 ;  /* 0x0053b8f801007387 */ /* 0x000fe80000100800 */
[----:B------:R1:W-:Y:S01]  /*2ce90*/  STL [R1+0x53c4], R246 ;  /* 0x0053c4f601007387 */ /* 0x0003e20000100800 */
[----:B--2---:R-:W-:Y:S02]  /*2cea0*/  IMAD R7, R213, c[0x0][0x190], RZ ;  /* 0x00006400d5077a24 */ /* 0x004fe400078e02ff */
[----:B------:R-:W-:-:S03]  /*2ceb0*/  IMAD R8, R215, c[0x0][0x190], RZ ;  /* 0x00006400d7087a24 */ /* 0x000fc600078e02ff */
[----:B------:R-:W-:Y:S04]  /*2cec0*/  STL [R1+0x53a0], R7 ;  /* 0x0053a00701007387 */ /* 0x000fe80000100800 */
[----:B------:R-:W-:Y:S01]  /*2ced0*/  STL [R1+0x53a4], R8 ;  /* 0x0053a40801007387 */ /* 0x000fe20000100800 */
[----:B------:R-:W-:Y:S02]  /*2cee0*/  IMAD R9, R214, c[0x0][0x190], RZ ;  /* 0x00006400d6097a24 */ /* 0x000fe400078e02ff */
[----:B------:R-:W-:Y:S02]  /*2cef0*/  IMAD R10, R217, c[0x0][0x190], RZ ;  /* 0x00006400d90a7a24 */ /* 0x000fe400078e02ff */
[----:B------:R-:W-:Y:S01]  /*2cf00*/  IMAD R11, R216, c[0x0][0x190], RZ ;  /* 0x00006400d80b7a24 */ /* 0x000fe200078e02ff */
[----:B------:R-:W-:Y:S04]  /*2cf10*/  STL [R1+0x53cc], R9 ;  /* 0x0053cc0901007387 */ /* 0x000fe80000100800 */
[----:B------:R2:W-:Y:S01]  /*2cf20*/  STL.64 [R1+0x53d0], R10 ;  /* 0x0053d00a01007387 */ /* 0x0005e20000100a00 */
[----:B----4-:R-:W-:-:S03]  /*2cf30*/  IMAD R13, R230, c[0x0][0x190], RZ ;  /* 0x00006400e60d7a24 */ /* 0x010fc600078e02ff */
[----:B------:R-:W4:Y:S01]  /*2cf40*/  LDL.LU R230, [R1+0x674] ;  /* 0x0006740001e67983 */ /* 0x000f220000300800 */
[----:B---3--:R-:W-:Y:S02]  /*2cf50*/  IMAD R12, R219, c[0x0][0x190], RZ ;  /* 0x00006400db0c7a24 */ /* 0x008fe400078e02ff */
[----:B------:R-:W-:Y:S02]  /*2cf60*/  IMAD R14, R218, c[0x0][0x190], RZ ;  /* 0x00006400da0e7a24 */ /* 0x000fe400078e02ff */
[----:B------:R-:W-:Y:S01]  /*2cf70*/  IMAD R15, R224, c[0x0][0x190], RZ ;  /* 0x00006400e00f7a24 */ /* 0x000fe200078e02ff */
[----:B------:R-:W-:Y:S04]  /*2cf80*/  STL.64 [R1+0x53d8], R12 ;  /* 0x0053d80c01007387 */ /* 0x000fe80000100a00 */
[----:B------:R-:W-:Y:S04]  /*2cf90*/  STL.64 [R1+0x53e0], R14 ;  /* 0x0053e00e01007387 */ /* 0x000fe80000100a00 */
[----:B------:R-:W3:Y:S01]  /*2cfa0*/  LDL.LU R191, [R1+0x670] ;  /* 0x0006700001bf7983 */ /* 0x000ee20000300800 */
[----:B------:R-:W-:-:S03]  /*2cfb0*/  IMAD R16, R227, c[0x0][0x190], RZ ;  /* 0x00006400e3107a24 */ /* 0x000fc600078e02ff */
[----:B------:R-:W2:Y:S04]  /*2cfc0*/  LDL.LU R227, [R1+0x66c] ;  /* 0x00066c0001e37983 */ /* 0x000ea80000300800 */
[----:B------:R-:W2:Y:S04]  /*2cfd0*/  LDL.LU R190, [R1+0x668] ;  /* 0x0006680001be7983 */ /* 0x000ea80000300800 */
[----:B------:R-:W2:Y:S01]  /*2cfe0*/  LDL.LU R193, [R1+0x660] ;  /* 0x0006600001c17983 */ /* 0x000ea20000300800 */
[----:B------:R-:W-:-:S05]  /*2cff0*/  IMAD R17, R225, c[0x0][0x190], RZ ;  /* 0x00006400e1117a24 */ /* 0x000fca00078e02ff */
[----:B------:R-:W-:Y:S04]  /*2d000*/  STL.64 [R1+0x53e8], R16 ;  /* 0x0053e81001007387 */ /* 0x000fe80000100a00 */
[----:B------:R-:W2:Y:S04]  /*2d010*/  LDL.LU R192, [R1+0x65c] ;  /* 0x00065c0001c07983 */ /* 0x000ea80000300800 */
        /* <DEDUP_REMOVED lines=11> */
[----:B------:R-:W2:Y:S01]  /*2d0d0*/  LDL.LU R215, [R1+0x62c] ;  /* 0x00062c0001d77983 */ /* 0x000ea20000300800 */
[----:B------:R-:W-:-:S03]  /*2d0e0*/  IMAD R18, R226, c[0x0][0x190], RZ ;  /* 0x00006400e2127a24 */ /* 0x000fc600078e02ff */
        /* <DEDUP_REMOVED lines=8> */
[----:B----4-:R-:W-:-:S03]  /*2d170*/  IMAD R19, R230, c[0x0][0x190], RZ ;  /* 0x00006400e6137a24 */ /* 0x010fc600078e02ff */
[----:B------:R-:W4:Y:S04]  /*2d180*/  LDL.LU R230, [R1+0x608] ;  /* 0x0006080001e67983 */ /* 0x000f280000300800 */
[----:B------:R-:W-:Y:S01]  /*2d190*/  STL.64 [R1+0x53f0], R18 ;  /* 0x0053f01201007387 */ /* 0x000fe20000100a00 */
[----:B---3--:R-:W-:Y:S02]  /*2d1a0*/  IMAD R20, R191, c[0x0][0x190], RZ ;  /* 0x00006400bf147a24 */ /* 0x008fe400078e02ff */
[----:B--2---:R-:W-:Y:S02]  /*2d1b0*/  IMAD R21, R227, c[0x0][0x190], RZ ;  /* 0x00006400e3157a24 */ /* 0x004fe400078e02ff */
[----:B------:R-:W2:Y:S01]  /*2d1c0*/  LDL.LU R227, [R1+0x604] ;  /* 0x0006040001e37983 */ /* 0x000ea20000300800 */
[----:B------:R-:W-:-:S02]  /*2d1d0*/  IMAD R22, R190, c[0x0][0x190], RZ ;  /* 0x00006400be167a24 */ /* 0x000fc400078e02ff */
[----:B------:R-:W-:Y:S01]  /*2d1e0*/  IMAD R23, R193, c[0x0][0x190], RZ ;  /* 0x00006400c1177a24 */ /* 0x000fe200078e02ff */
[----:B------:R-:W-:Y:S04]  /*2d1f0*/  STL.64 [R1+0x53f8], R20 ;  /* 0x0053f81401007387 */ /* 0x000fe80000100a00 */
[----:B------:R3:W-:Y:S01]  /*2d200*/  STL.64 [R1+0x5400], R22 ;  /* 0x0054001601007387 */ /* 0x0007e20000100a00 */
[----:B------:R-:W-:-:S03]  /*2d210*/  IMAD R41, R226, c[0x0][0x190], RZ ;  /* 0x00006400e2297a24 */ /* 0x000fc600078e02ff */
[----:B------:R-:W3:Y:S04]  /*2d220*/  LDL.LU R226, [R1+0x600] ;  /* 0x0006000001e27983 */ /* 0x000ee80000300800 */
[----:B------:R-:W3:Y:S04]  /*2d230*/  LDL.LU R186, [R1+0x5fc] ;  /* 0x0005fc0001ba7983 */ /* 0x000ee80000300800 */
[----:B------:R-:W3:Y:S01]  /*2d240*/  LDL.LU R189, [R1+0x5f8] ;  /* 0x0005f80001bd7983 */ /* 0x000ee20000300800 */
[----:B----4-:R-:W-:-:S03]  /*2d250*/  IMAD R45, R230, c[0x0][0x190], RZ ;  /* 0x00006400e62d7a24 */ /* 0x010fc600078e02ff */
[----:B------:R-:W4:Y:S01]  /*2d260*/  LDL.LU R230, [R1+0x5f4] ;  /* 0x0005f40001e67983 */ /* 0x000f220000300800 */
[----:B------:R-:W-:-:S03]  /*2d270*/  IMAD R24, R192, c[0x0][0x190], RZ ;  /* 0x00006400c0187a24 */ /* 0x000fc600078e02ff */
        /* <DEDUP_REMOVED lines=33> */
[----:B--2---:R-:W-:-:S03]  /*2d490*/  IMAD R46, R227, c[0x0][0x190], RZ ;  /* 0x00006400e32e7a24 */ /* 0x004fc600078e02ff */
[----:B------:R-:W2:Y:S04]  /*2d4a0*/  LDL.LU R214, [R1+0x5ac] ;  /* 0x0005ac0001d67983 */ /* 0x000ea80000300800 */
[----:B------:R-:W2:Y:S04]  /*2d4b0*/  LDL.LU R217, [R1+0x5a8] ;  /* 0x0005a80001d97983 */ /* 0x000ea80000300800 */
[----:B------:R-:W2:Y:S04]  /*2d4c0*/  LDL.LU R216, [R1+0x5a4] ;  /* 0x0005a40001d87983 */ /* 0x000ea80000300800 */
[----:B------:R-:W2:Y:S04]  /*2d4d0*/  LDL.LU R219, [R1+0x5a0] ;  /* 0x0005a00001db7983 */ /* 0x000ea80000300800 */
[----:B------:R-:W2:Y:S01]  /*2d4e0*/  LDL.LU R227, [R1+0x59c] ;  /* 0x00059c0001e37983 */ /* 0x000ea20000300800 */
[----:B------:R-:W-:-:S02]  /*2d4f0*/  IMAD R42, R218, c[0x0][0x190], RZ ;  /* 0x00006400da2a7a24 */ /* 0x000fc400078e02ff */
[----:B------:R-:W-:Y:S01]  /*2d500*/  IMAD R43, R224, c[0x0][0x190], RZ ;  /* 0x00006400e02b7a24 */ /* 0x000fe200078e02ff */
[----:B------:R-:W2:Y:S01]  /*2d510*/  LDL.LU R218, [R1+0x598] ;  /* 0x0005980001da7983 */ /* 0x000ea20000300800 */
[----:B------:R-:W-:-:S03]  /*2d520*/  IMAD R44, R225, c[0x0][0x190], RZ ;  /* 0x00006400e12c7a24 */ /* 0x000fc600078e02ff */
[----:B------:R-:W2:Y:S04]  /*2d530*/  LDL.LU R224, [R1+0x594] ;  /* 0x0005940001e07983 */ /* 0x000ea80000300800 */
[----:B------:R-:W2:Y:S01]  /*2d540*/  LDL.LU R225, [R1+0x590] ;  /* 0x0005900001e17983 */ /* 0x000ea20000300800 */
[----:B---3--:R-:W-:-:S03]  /*2d550*/  IMAD R47, R226, c[0x0][0x190], RZ ;  /* 0x00006400e22f7a24 */ /* 0x008fc600078e02ff */
[----:B------:R-:W3:Y:S01]  /*2d560*/  LDL.LU R226, [R1+0x58c] ;  /* 0x00058c0001e27983 */ /* 0x000ee20000300800 */
[----:B----4-:R-:W-:-:S03]  /*2d570*/  IMAD R50, R230, c[0x0][0x190], RZ ;  /* 0x00006400e6327a24 */ /* 0x010fc600078e02ff */
[----:B------:R-:W4:Y:S01]  /*2d580*/  LDL.LU R230, [R1+0x588] ;  /* 0x0005880001e67983 */ /* 0x000f220000300800 */
[----:B------:R-:W-:Y:S02]  /*2d590*/  IMAD R48, R186, c[0x0][0x190], RZ ;  /* 0x00006400ba307a24 */ /* 0x000fe400078e02ff */
[----:B------:R-:W-:Y:S02]  /*2d5a0*/  IMAD R49, R189, c[0x0][0x190], RZ ;  /* 0x00006400bd317a24 */ /* 0x000fe400078e02ff */
        /* <DEDUP_REMOVED lines=13> */
[----:B--2---:R-:W-:Y:S02]  /*2d680*/  IMAD R72, R227, c[0x0][0x190], RZ ;  /* 0x00006400e3487a24 */ /* 0x004fe400078e02ff */
[----:B------:R-:W2:Y:S04]  /*2d690*/  LDL.LU R227, [R1+0x584] ;  /* 0x0005840001e37983 */ /* 0x000ea80000300800 */
[----:B------:R-:W2:Y:S04]  /*2d6a0*/  LDL.LU R186, [R1+0x580] ;  /* 0x0005800001ba7983 */ /* 0x000ea80000300800 */
[----:B------:R-:W2:Y:S01]  /*2d6b0*/  LDL.LU R189, [R1+0x57c] ;  /* 0x00057c0001bd7983 */ /* 0x000ea20000300800 */
        /* <DEDUP_REMOVED lines=8> */
[----:B---3--:R-:W-:Y:S02]  /*2d740*/  IMAD R76, R226, c[0x0][0x190], RZ ;  /* 0x00006400e24c7a24 */ /* 0x008fe400078e02ff */
        /* <DEDUP_REMOVED lines=22> */
[----:B----4-:R-:W-:-:S03]  /*2d8b0*/  IMAD R77, R230, c[0x0][0x190], RZ ;  /* 0x00006400e64d7a24 */ /* 0x010fc600078e02ff */
[----:B------:R-:W4:Y:S01]  /*2d8c0*/  LDL.LU R230, [R1+0x520] ;  /* 0x0005200001e67983 */ /* 0x000f220000300800 */
[----:B------:R-:W-:Y:S02]  /*2d8d0*/  IMAD R73, R218, c[0x0][0x190], RZ ;  /* 0x00006400da497a24 */ /* 0x000fe400078e02ff */
[----:B------:R-:W-:Y:S01]  /*2d8e0*/  IMAD R74, R224, c[0x0][0x190], RZ ;  /* 0x00006400e04a7a24 */ /* 0x000fe200078e02ff */
[----:B------:R-:W4:Y:S01]  /*2d8f0*/  LDL.LU R218, [R1+0x51c] ;  /* 0x00051c0001da7983 */ /* 0x000f220000300800 */
[----:B------:R-:W-:-:S03]  /*2d900*/  IMAD R75, R225, c[0x0][0x190], RZ ;  /* 0x00006400e14b7a24 */ /* 0x000fc600078e02ff */
[----:B------:R-:W4:Y:S04]  /*2d910*/  LDL.LU R224, [R1+0x518] ;  /* 0x0005180001e07983 */ /* 0x000f280000300800 */
[----:B------:R-:W4:Y:S01]  /*2d920*/  LDL.LU R225, [R1+0x514] ;  /* 0x0005140001e17983 */ /* 0x000f220000300800 */
[----:B--2---:R-:W-:-:S03]  /*2d930*/  IMAD R78, R227, c[0x0][0x190], RZ ;  /* 0x00006400e34e7a24 */ /* 0x004fc600078e02ff */
[----:B------:R-:W2:Y:S01]  /*2d940*/  LDL.LU R227, [R1+0x510] ;  /* 0x0005100001e37983 */ /* 0x000ea20000300800 */
[----:B---3--:R-:W-:-:S03]  /*2d950*/  IMAD R81, R226, c[0x0][0x190], RZ ;  /* 0x00006400e2517a24 */ /* 0x008fc600078e02ff */
[----:B------:R-:W3:Y:S01]  /*2d960*/  LDL.LU R226, [R1+0x50c] ;  /* 0x00050c0001e27983 */ /* 0x000ee20000300800 */
[----:B----4-:R-:W-:-:S03]  /*2d970*/  IMAD R103, R230, c[0x0][0x190], RZ ;  /* 0x00006400e6677a24 */ /* 0x010fc600078e02ff */
[----:B------:R-:W4:Y:S01]  /*2d980*/  LDL.LU R230, [R1+0x508] ;  /* 0x0005080001e67983 */ /* 0x000f220000300800 */
[----:B------:R-:W-:Y:S02]  /*2d990*/  IMAD R79, R186, c[0x0][0x190], RZ ;  /* 0x00006400ba4f7a24 */ /* 0x000fe400078e02ff */
[----:B------:R-:W-:Y:S01]  /*2d9a0*/  IMAD R80, R189, c[0x0][0x190], RZ ;  /* 0x00006400bd507a24 */ /* 0x000fe200078e02ff */
[----:B------:R-:W4:Y:S01]  /*2d9b0*/  LDL.LU R186, [R1+0x504] ;  /* 0x0005040001ba7983 */ /* 0x000f220000300800 */
[----:B------:R-:W-:-:S03]  /*2d9c0*/  IMAD R82, R188, c[0x0][0x190], RZ ;  /* 0x00006400bc527a24 */ /* 0x000fc600078e02ff */
        /* <DEDUP_REMOVED lines=21> */
[----:B--2---:R-:W-:Y:S02]  /*2db20*/  IMAD R107, R227, c[0x0][0x190], RZ ;  /* 0x00006400e36b7a24 */ /* 0x004fe400078e02ff */
        /* <DEDUP_REMOVED lines=18> */
[----:B---3--:R-:W-:-:S03]  /*2dc50*/  IMAD R108, R226, c[0x0][0x190], RZ ;  /* 0x00006400e26c7a24 */ /* 0x008fc600078e02ff */
[----:B------:R-:W3:Y:S04]  /*2dc60*/  LDL.LU R214, [R1+0x4b4] ;  /* 0x0004b40001d67983 */ /* 0x000ee80000300800 */
[----:B------:R-:W3:Y:S04]  /*2dc70*/  LDL.LU R217, [R1+0x4b0] ;  /* 0x0004b00001d97983 */ /* 0x000ee80000300800 */
[----:B------:R-:W3:Y:S04]  /*2dc80*/  LDL.LU R216, [R1+0x4ac] ;  /* 0x0004ac0001d87983 */ /* 0x000ee80000300800 */
[----:B------:R-:W3:Y:S04]  /*2dc90*/  LDL.LU R219, [R1+0x4a8] ;  /* 0x0004a80001db7983 */ /* 0x000ee80000300800 */
[----:B------:R-:W3:Y:S01]  /*2dca0*/  LDL.LU R226, [R1+0x4a4] ;  /* 0x0004a40001e27983 */ /* 0x000ee20000300800 */
[----:B------:R-:W-:-:S02]  /*2dcb0*/  IMAD R104, R218, c[0x0][0x190], RZ ;  /* 0x00006400da687a24 */ /* 0x000fc400078e02ff */
[----:B------:R-:W-:Y:S01]  /*2dcc0*/  IMAD R105, R224, c[0x0][0x190], RZ ;  /* 0x00006400e0697a24 */ /* 0x000fe200078e02ff */
[----:B------:R-:W3:Y:S01]  /*2dcd0*/  LDL.LU R218, [R1+0x4a0] ;  /* 0x0004a00001da7983 */ /* 0x000ee20000300800 */
[----:B------:R-:W-:-:S03]  /*2dce0*/  IMAD R106, R225, c[0x0][0x190], RZ ;  /* 0x00006400e16a7a24 */ /* 0x000fc600078e02ff */
[----:B------:R-:W3:Y:S04]  /*2dcf0*/  LDL.LU R224, [R1+0x49c] ;  /* 0x00049c0001e07983 */ /* 0x000ee80000300800 */
[----:B------:R-:W3:Y:S01]  /*2dd00*/  LDL.LU R225, [R1+0x498] ;  /* 0x0004980001e17983 */ /* 0x000ee20000300800 */
[----:B----4-:R-:W-:-:S03]  /*2dd10*/  IMAD R109, R230, c[0x0][0x190], RZ ;  /* 0x00006400e66d7a24 */ /* 0x010fc600078e02ff */
[----:B------:R-:W4:Y:S01]  /*2dd20*/  LDL.LU R230, [R1+0x494] ;  /* 0x0004940001e67983 */ /* 0x000f220000300800 */
[----:B------:R-:W-:Y:S02]  /*2dd30*/  IMAD R110, R186, c[0x0][0x190], RZ ;  /* 0x00006400ba6e7a24 */ /* 0x000fe400078e02ff */
[----:B------:R-:W-:Y:S02]  /*2dd40*/  IMAD R111, R189, c[0x0][0x190], RZ ;  /* 0x00006400bd6f7a24 */ /* 0x000fe400078e02ff */
[----:B--2---:R-:W-:Y:S02]  /*2dd50*/  IMAD R112, R227, c[0x0][0x190], RZ ;  /* 0x00006400e3707a24 */ /* 0x004fe400078e02ff */
[----:B------:R-:W2:Y:S01]  /*2dd60*/  LDL.LU R227, [R1+0x490] ;  /* 0x0004900001e37983 */ /* 0x000ea20000300800 */
[----:B---3--:R-:W-:-:S03]  /*2dd70*/  IMAD R134, R226, c[0x0][0x190], RZ ;  /* 0x00006400e2867a24 */ /* 0x008fc600078e02ff */
        /* <DEDUP_REMOVED lines=8> */
[----:B------:R-:W-:Y:S02]  /*2de00*/  IMAD R115, R190, c[0x0][0x190], RZ ;  /* 0x00006400be737a24 */ /* 0x000fe400078e02ff */
[----:B------:R-:W-:Y:S01]  /*2de10*/  IMAD R116, R193, c[0x0][0x190], RZ ;  /* 0x00006400c1747a24 */ /* 0x000fe200078e02ff */
        /* <DEDUP_REMOVED lines=40> */
[----:B------:R-:W2:Y:S01]  /*2e0a0*/  LDL.LU R227, [R1+0x428] ;  /* 0x0004280001e37983 */ /* 0x000ea20000300800 */
[----:B------:R-:W-:-:S03]  /*2e0b0*/  IMAD R137, R225, c[0x0][0x190], RZ ;  /* 0x00006400e1897a24 */ /* 0x000fc600078e02ff */
[----:B------:R-:W2:Y:S04]  /*2e0c0*/  LDL.LU R218, [R1+0x424] ;  /* 0x0004240001da7983 */ /* 0x000ea80000300800 */
        /* <DEDUP_REMOVED lines=68> */
[----:B------:R-:W-:Y:S02]  /*2e510*/  IMAD R183, R196, c[0x0][0x190], RZ ;  /* 0x00006400c4b77a24 */ /* 0x000fe400078e02ff */
[----:B----4-:R-:W-:Y:S02]  /*2e520*/  IMAD R196, R230, c[0x0][0x190], RZ ;  /* 0x00006400e6c47a24 */ /* 0x010fe400078e02ff */
[----:B------:R-:W4:Y:S01]  /*2e530*/  LDL.LU R230, [R1+0x394] ;  /* 0x0003940001e67983 */ /* 0x000f220000300800 */
[----:B------:R-:W-:Y:S02]  /*2e540*/  IMAD R175, R188, c[0x0][0x190], RZ ;  /* 0x00006400bcaf7a24 */ /* 0x000fe400078e02ff */
[----:B------:R-:W-:Y:S02]  /*2e550*/  IMAD R173, R189, c[0x0][0x190], RZ ;  /* 0x00006400bdad7a24 */ /* 0x000fe400078e02ff */
[----:B------:R-:W-:-:S02]  /*2e560*/  IMAD R188, R203, c[0x0][0x190], RZ ;  /* 0x00006400cbbc7a24 */ /* 0x000fc400078e02ff */
[----:B------:R-:W-:Y:S01]  /*2e570*/  IMAD R184, R199, c[0x0][0x190], RZ ;  /* 0x00006400c7b87a24 */ /* 0x000fe200078e02ff */
[----:B------:R-:W4:Y:S01]  /*2e580*/  LDL.LU R203, [R1+0x390] ;  /* 0x0003900001cb7983 */ /* 0x000f220000300800 */
[----:B------:R-:W-:Y:S02]  /*2e590*/  IMAD R189, R206, c[0x0][0x190], RZ ;  /* 0x00006400cebd7a24 */ /* 0x000fe400078e02ff */
[----:B------:R-:W-:Y:S01]  /*2e5a0*/  IMAD R199, R225, c[0x0][0x190], RZ ;  /* 0x00006400e1c77a24 */ /* 0x000fe200078e02ff */
[----:B------:R-:W4:Y:S01]  /*2e5b0*/  LDL.LU R206, [R1+0x38c] ;  /* 0x00038c0001ce7983 */ /* 0x000f220000300800 */
[----:B------:R-:W-:Y:S02]  /*2e5c0*/  IMAD R212, R212, c[0x0][0x190], RZ ;  /* 0x00006400d4d47a24 */ /* 0x000fe400078e02ff */
[----:B------:R-:W-:Y:S01]  /*2e5d0*/  IMAD.MOV.U32 R223, RZ, RZ, R207 ;  /* 0x000000ffffdf7224 */ /* 0x000fe200078e00cf */
[----:B------:R-:W4:Y:S01]  /*2e5e0*/  LDL.LU R225, [R1+0x388] ;  /* 0x0003880001e17983 */ /* 0x000f220000300800 */
[----:B------:R-:W-:-:S02]  /*2e5f0*/  IMAD.MOV.U32 R247, RZ, RZ, R208 ;  /* 0x000000fffff77224 */ /* 0x000fc400078e00d0 */
[----:B------:R-:W-:Y:S01]  /*2e600*/  IMAD.MOV.U32 R249, RZ, RZ, R209 ;  /* 0x000000fffff97224 */ /* 0x000fe200078e00d1 */
[----:B------:R-:W4:Y:S01]  /*2e610*/  LDL.LU R207, [R1+0x384] ;  /* 0x0003840001cf7983 */ /* 0x000f220000300800 */
[----:B------:R-:W-:-:S03]  /*2e620*/  IMAD.MOV.U32 R229, RZ, RZ, R210 ;  /* 0x000000ffffe57224 */ /* 0x000fc600078e00d2 */
[----:B------:R-:W4:Y:S01]  /*2e630*/  LDL.LU R208, [R1+0x380] ;  /* 0x0003800001d07983 */ /* 0x000f220000300800 */
[----:B------:R-:W-:-:S03]  /*2e640*/  IMAD.MOV.U32 R205, RZ, RZ, R211 ;  /* 0x000000ffffcd7224 */ /* 0x000fc600078e00d3 */
[----:B------:R-:W4:Y:S01]  /*2e650*/  LDL.LU R209, [R1+0x37c] ;  /* 0x00037c0001d17983 */ /* 0x000f220000300800 */
[----:B------:R-:W-:Y:S02]  /*2e660*/  IMAD R177, R190, c[0x0][0x190], RZ ;  /* 0x00006400beb17a24 */ /* 0x000fe400078e02ff */
[----:B------:R-:W-:Y:S01]  /*2e670*/  IMAD.MOV.U32 R231, RZ, RZ, R212 ;  /* 0x000000ffffe77224 */ /* 0x000fe200078e00d4 */
[----:B------:R-:W4:Y:S01]  /*2e680*/  LDL.LU R210, [R1+0x378] ;  /* 0x0003780001d27983 */ /* 0x000f220000300800 */
[----:B------:R-:W-:Y:S02]  /*2e690*/  IMAD R179, R192, c[0x0][0x190], RZ ;  /* 0x00006400c0b37a24 */ /* 0x000fe400078e02ff */
[----:B------:R-:W-:Y:S01]  /*2e6a0*/  IMAD R190, R213, c[0x0][0x190], RZ ;  /* 0x00006400d5be7a24 */ /* 0x000fe200078e02ff */
[----:B------:R-:W4:Y:S01]  /*2e6b0*/  LDL.LU R211, [R1+0x374] ;  /* 0x0003740001d37983 */ /* 0x000f220000300800 */
[----:B------:R-:W-:Y:S02]  /*2e6c0*/  IMAD R176, R191, c[0x0][0x190], RZ ;  /* 0x00006400bfb07a24 */ /* 0x000fe400078e02ff */
[----:B------:R-:W-:Y:S01]  /*2e6d0*/  IMAD R192, R214, c[0x0][0x190], RZ ;  /* 0x00006400d6c07a24 */ /* 0x000fe200078e02ff */
[----:B------:R-:W4:Y:S01]  /*2e6e0*/  LDL.LU R212, [R1+0x370] ;  /* 0x0003700001d47983 */ /* 0x000f220000300800 */
[----:B------:R-:W-:-:S02]  /*2e6f0*/  IMAD R220, R220, c[0x0][0x190], RZ ;  /* 0x00006400dcdc7a24 */ /* 0x000fc400078e02ff */
[----:B------:R-:W-:Y:S01]  /*2e700*/  IMAD R181, R194, c[0x0][0x190], RZ ;  /* 0x00006400c2b57a24 */ /* 0x000fe200078e02ff */
        /* <DEDUP_REMOVED lines=16> */
[----:B------:R-:W-:Y:S01]  /*2e810*/  IMAD.MOV.U32 R228, RZ, RZ, R220 ;  /* 0x000000ffffe47224 */ /* 0x000fe200078e00dc */
[----:B------:R-:W-:Y:S01]  /*2e820*/  MOV R204, R202 ;  /* 0x000000ca00cc7202 */ /* 0x000fe20000000f00 */
[----:B------:R-:W-:Y:S01]  /*2e830*/  IMAD R186, R201, c[0x0][0x190], RZ ;  /* 0x00006400c9ba7a24 */ /* 0x000fe200078e02ff */
[----:B------:R-:W4:Y:S01]  /*2e840*/  LDL.LU R219, [R1+0x354] ;  /* 0x0003540001db7983 */ /* 0x000f220000300800 */
[----:B------:R-:W-:-:S03]  /*2e850*/  IMAD R198, R224, c[0x0][0x190], RZ ;  /* 0x00006400e0c67a24 */ /* 0x000fc600078e02ff */
[----:B------:R-:W4:Y:S01]  /*2e860*/  LDL.LU R220, [R1+0x350] ;  /* 0x0003500001dc7983 */ /* 0x000f220000300800 */
[----:B------:R-:W-:-:S03]  /*2e870*/  IMAD R187, R200, c[0x0][0x190], RZ ;  /* 0x00006400c8bb7a24 */ /* 0x000fc600078e02ff */
[----:B------:R-:W4:Y:S01]  /*2e880*/  LDL.LU R224, [R1+0x34c] ;  /* 0x00034c0001e07983 */ /* 0x000f220000300800 */
[----:B--2---:R-:W-:Y:S02]  /*2e890*/  IMAD R200, R227, c[0x0][0x190], RZ ;  /* 0x00006400e3c87a24 */ /* 0x004fe400078e02ff */
[----:B---3--:R-:W-:Y:S02]  /*2e8a0*/  IMAD R201, R226, c[0x0][0x190], RZ ;  /* 0x00006400e2c97a24 */ /* 0x008fe400078e02ff */
[----:B------:R-:W2:Y:S01]  /*2e8b0*/  LDL.LU R226, [R1+0x348] ;  /* 0x0003480001e27983 */ /* 0x000ea20000300800 */
[----:B----4-:R-:W-:-:S03]  /*2e8c0*/  IMAD R202, R230, c[0x0][0x190], RZ ;  /* 0x00006400e6ca7a24 */ /* 0x010fc600078e02ff */
[----:B------:R-:W3:Y:S04]  /*2e8d0*/  LDL.LU R230, [R1+0x344] ;  /* 0x0003440001e67983 */ /* 0x000ee80000300800 */
[----:B------:R-:W4:Y:S04]  /*2e8e0*/  LDL.LU R227, [R1+0x340] ;  /* 0x0003400001e37983 */ /* 0x000f280000300800 */
[----:B------:R-:W2:Y:S01]  /*2e8f0*/  LDL.LU R245, [R1+0x6b4] ;  /* 0x0006b40001f57983 */ /* 0x000ea20000300800 */
[----:B------:R-:W-:Y:S02]  /*2e900*/  IMAD R221, R221, c[0x0][0x190], RZ ;  /* 0x00006400dddd7a24 */ /* 0x000fe400078e02ff */
[----:B------:R-:W-:Y:S01]  /*2e910*/  IMAD.MOV.U32 R244, RZ, RZ, R247 ;  /* 0x000000fffff47224 */ /* 0x000fe200078e00f7 */
[----:B-1----:R-:W3:Y:S01]  /*2e920*/  LDL.LU R239, [R1+0x664] ;  /* 0x0006640001ef7983 */ /* 0x002ee20000300800 */
[----:B------:R-:W-:-:S02]  /*2e930*/  IMAD.MOV.U32 R247, RZ, RZ, R204 ;  /* 0x000000fffff77224 */ /* 0x000fc400078e00cc */
[----:B------:R-:W-:Y:S01]  /*2e940*/  IMAD.MOV.U32 R204, RZ, RZ, R221 ;  /* 0x000000ffffcc7224 */ /* 0x000fe200078e00dd */
[----:B------:R-:W3:Y:S01]  /*2e950*/  LDL.LU R246, [R1+0x6a0] ;  /* 0x0006a00001f67983 */ /* 0x000ee20000300800 */
[----:B------:R-:W-:-:S03]  /*2e960*/  IMAD.MOV.U32 R242, RZ, RZ, c[0x0][0x188] ;  /* 0x00006200fff27624 */ /* 0x000fc600078e00ff */
[----:B------:R-:W3:Y:S01]  /*2e970*/  LDL.LU R10, [R1+0x6b8] ;  /* 0x0006b800010a7983 */ /* 0x000ee20000300800 */
[----:B------:R-:W-:Y:S02]  /*2e980*/  IMAD R221, R224, c[0x0][0x190], RZ ;  /* 0x00006400e0dd7a24 */ /* 0x000fe400078e02ff */
[----:B----4-:R-:W-:Y:S02]  /*2e990*/  IMAD R224, R227, c[0x0][0x190], RZ ;  /* 0x00006400e3e07a24 */ /* 0x010fe400078e02ff */
[----:B------:R-:W-:Y:S02]  /*2e9a0*/  IMAD R227, R250, c[0x0][0x190], RZ ;  /* 0x00006400fae37a24 */ /* 0x000fe400078e02ff */
[----:B------:R-:W-:Y:S02]  /*2e9b0*/  IMAD R250, R0, c[0x0][0x190], RZ ;  /* 0x0000640000fa7a24 */ /* 0x000fe400078e02ff */
[----:B--2---:R-:W-:Y:S02]  /*2e9c0*/  IMAD R0, R245, c[0x0][0x190], RZ ;  /* 0x00006400f5007a24 */ /* 0x004fe400078e02ff */
[----:B------:R-:W-:-:S02]  /*2e9d0*/  IMAD R245, R242, 0x3f, RZ ;  /* 0x0000003ff2f57824 */ /* 0x000fc400078e02ff */
[----:B------:R-:W-:-:S04]  /*2e9e0*/  IMAD R242, R242, 0x3b, RZ ;  /* 0x0000003bf2f27824 */ /* 0x000fc800078e02ff */
[----:B------:R-:W-:-:S04]  /*2e9f0*/  IMAD.WIDE R22, R242, 0x4, R232 ;  /* 0x00000004f2167825 */ /* 0x000fc800078e02e8 */
[----:B------:R-:W-:-:S04]  /*2ea00*/  IMAD.WIDE R8, R242, 0x4, R2 ;  /* 0x00000004f2087825 */ /* 0x000fc800078e0202 */
[----:B------:R-:W-:-:S04]  /*2ea10*/  IMAD.WIDE R18, R242, 0x4, R236 ;  /* 0x00000004f2127825 */ /* 0x000fc800078e02ec */
[----:B------:R-:W-:Y:S02]  /*2ea20*/  IMAD.WIDE R20, R242, 0x4, R234 ;  /* 0x00000004f2147825 */ /* 0x000fe400078e02ea */
[----:B------:R-:W1:Y:S02]  /*2ea30*/  S2R R242, SR_TID.X ;  /* 0x0000000000f27919 */ /* 0x000e640000002100 */
[----:B------:R-:W-:-:S05]  /*2ea40*/  IMAD.WIDE R16, R245, 0x4, R232 ;  /* 0x00000004f5107825 */ /* 0x000fca00078e02e8 */
[----:B------:R-:W-:Y:S01]  /*2ea50*/  STL.64 [R1+0x29b0], R16 ;  /* 0x0029b01001007387 */ /* 0x000fe20000100a00 */
[----:B------:R-:W-:-:S03]  /*2ea60*/  IMAD.WIDE R6, R245, 0x4, R2 ;  /* 0x00000004f5067825 */ /* 0x000fc600078e0202 */
[----:B------:R2:W-:Y:S04]  /*2ea70*/  STL.64 [R1+0x29a8], R22 ;  /* 0x0029a81601007387 */ /* 0x0005e80000100a00 */
[----:B------:R-:W-:Y:S04]  /*2ea80*/  STL.64 [R1+0x29c8], R8 ;  /* 0x0029c80801007387 */ /* 0x000fe80000100a00 */
[----:B------:R-:W-:Y:S01]  /*2ea90*/  STL.64 [R1+0x29c0], R18 ;  /* 0x0029c01201007387 */ /* 0x000fe20000100a00 */
[----:B-1----:R-:W-:-:S03]  /*2eaa0*/  LOP3.LUT R242, R242, 0x3f, RZ, 0xc0, !PT ;  /* 0x0000003ff2f27812 */ /* 0x002fc600078ec0ff */
[----:B------:R1:W-:Y:S02]  /*2eab0*/  STL.64 [R1+0x29b8], R20 ;  /* 0x0029b81401007387 */ /* 0x0003e40000100a00 */
[----:B------:R-:W-:Y:S02]  /*2eac0*/  IMAD.SHL.U32 R243, R242, 0x4, RZ ;  /* 0x00000004f2f37824 */ /* 0x000fe400078e00ff */
[----:B------:R-:W4:Y:S04]  /*2ead0*/  LDL.LU R241, [R1+0x6c8] ;  /* 0x0006c80001f17983 */ /* 0x000f280000300800 */
[----:B------:R-:W4:Y:S01]  /*2eae0*/  LDL.LU R242, [R1+0x6ec] ;  /* 0x0006ec0001f27983 */ /* 0x000f220000300800 */
[----:B------:R-:W-:-:S03]  /*2eaf0*/  LOP3.LUT R4, R243, 0x60, RZ, 0x3c, !PT ;  /* 0x00000060f3047812 */ /* 0x000fc600078e3cff */
[----:B------:R-:W4:Y:S01]  /*2eb00*/  LDL.LU R11, [R1+0x700] ;  /* 0x00070000010b7983 */ /* 0x000f220000300800 */
[----:B------:R-:W-:-:S03]  /*2eb10*/  IMAD.WIDE R12, R245, 0x4, R236 ;  /* 0x00000004f50c7825 */ /* 0x000fc600078e02ec */
[----:B------:R-:W-:Y:S01]  /*2eb20*/  STL.64 [R1+0x29e0], R6 ;  /* 0x0029e00601007387 */ /* 0x000fe20000100a00 */
[----:B------:R-:W-:-:S03]  /*2eb30*/  IMAD.WIDE R14, R245, 0x4, R234 ;  /* 0x00000004f50e7825 */ /* 0x000fc600078e02ea */
[----:B------:R-:W4:Y:S04]  /*2eb40*/  LDL.LU R243, [R1+0x6e0] ;  /* 0x0006e00001f37983 */ /* 0x000f280000300800 */
[----:B------:R-:W-:Y:S04]  /*2eb50*/  STL.64 [R1+0x29d8], R12 ;  /* 0x0029d80c01007387 */ /* 0x000fe80000100a00 */
[----:B------:R1:W-:Y:S04]  /*2eb60*/  STL.64 [R1+0x29d0], R14 ;  /* 0x0029d00e01007387 */ /* 0x0003e80000100a00 */
[----:B------:R2:W-:Y:S04]  /*2eb70*/  LDGSTS.E [R4+0x4ec00], [R22.64], !P6 ;  /* 0x4ec0000016047fae */ /* 0x0005e8000f121844 */
[----:B------:R1:W-:Y:S04]  /*2eb80*/  LDGSTS.E [R4+0x4ed00], [R20.64], !P6 ;  /* 0x4ed0000014047fae */ /* 0x0003e8000f121844 */
[----:B------:R3:W-:Y:S04]  /*2eb90*/  LDGSTS.E [R4+0x4ee00], [R18.64], !P6 ;  /* 0x4ee0000012047fae */ /* 0x0007e8000f121844 */
[----:B--2---:R-:W2:Y:S04]  /*2eba0*/  LDL.LU.64 R22, [R1+0x5400] ;  /* 0x0054000001167983 */ /* 0x004ea80000300a00 */
[----:B-1----:R-:W2:Y:S04]  /*2ebb0*/  LDL.LU.64 R20, [R1+0x53f8] ;  /* 0x0053f80001147983 */ /* 0x002ea80000300a00 */
[----:B---3--:R-:W3:Y:S04]  /*2ebc0*/  LDL.LU.64 R18, [R1+0x53f0] ;  /* 0x0053f00001127983 */ /* 0x008ee80000300a00 */
[----:B------:R1:W-:Y:S04]  /*2ebd0*/  LDGSTS.E [R4+0x4ef00], [R8.64], !P6 ;  /* 0x4ef0000008047fae */ /* 0x0003e8000f121844 */
[----:B------:R-:W2:Y:S04]  /*2ebe0*/  LDL.LU R238, [R1+0x710] ;  /* 0x0007100001ee7983 */ /* 0x000ea80000300800 */
[----:B------:R1:W-:Y:S04]  /*2ebf0*/  LDGSTS.E [R4+0x4fc00], [R16.64], !P4 ;  /* 0x4fc0000010047fae */ /* 0x0003e8000e121844 */
[----:B------:R1:W-:Y:S02]  /*2ec00*/  LDGSTS.E [R4+0x4fd00], [R14.64], !P4 ;  /* 0x4fd000000e047fae */ /* 0x0003e4000e121844 */
[----:B-1----:R-:W-:-:S02]  /*2ec10*/  LEA R8, P0, R239, R251, 0x2 ;  /* 0x000000fbef087211 */ /* 0x002fc400078010ff */
[----:B------:R1:W-:Y:S04]  /*2ec20*/  LDGSTS.E [R4+0x4fe00], [R12.64], !P4 ;  /* 0x4fe000000c047fae */ /* 0x0003e8000e121844 */
[----:B------:R-:W3:Y:S04]  /*2ec30*/  LDL.LU.64 R16, [R1+0x53e8] ;  /* 0x0053e80001107983 */ /* 0x000ee80000300a00 */
[----:B------:R-:W3:Y:S04]  /*2ec40*/  LDL.LU.64 R14, [R1+0x53e0] ;  /* 0x0053e000010e7983 */ /* 0x000ee80000300a00 */
[----:B------:R-:W3:Y:S04]  /*2ec50*/  LDL.LU R245, [R1+0x720] ;  /* 0x0007200001f57983 */ /* 0x000ee80000300800 */
[----:B------:R-:W3:Y:S01]  /*2ec60*/  LDL.LU R240, [R1+0x734] ;  /* 0x0007340001f07983 */ /* 0x000ee20000300800 */
[----:B------:R-:W-:-:S03]  /*2ec70*/  LEA.HI.X.SX32 R9, R239, R252, 0x2, P0 ;  /* 0x000000fcef097211 */ /* 0x000fc600000f16ff */
[----:B------:R1:W-:Y:S04]  /*2ec80*/  LDGSTS.E [R4+0x4ff00], [R6.64], !P4 ;  /* 0x4ff0000006047fae */ /* 0x0003e8000e121844 */
[----:B-1----:R-:W3:Y:S04]  /*2ec90*/  LDL.LU R13, [R1+0x748] ;  /* 0x00074800010d7983 */ /* 0x002ee80000300800 */
[----:B------:R4:W-:Y:S01]  /*2eca0*/  STL.64 [R1+0x2718], R8 ;  /* 0x0027180801007387 */ /* 0x0009e20000100a00 */
[----:B------:R-:W-:-:S03]  /*2ecb0*/  LEA R6, P6, R246, R251, 0x2 ;  /* 0x000000fbf6067211 */ /* 0x000fc600078c10ff */
[----:B------:R-:W3:Y:S01]  /*2ecc0*/  LDL.LU R248, [R1+0x770] ;  /* 0x0007700001f87983 */ /* 0x000ee20000300800 */
[----:B------:R-:W-:Y:S02]  /*2ecd0*/  LEA R4, P4, R10, R251, 0x2 ;  /* 0x000000fb0a047211 */ /* 0x000fe400078810ff */
[-C--:B------:R-:W-:Y:S01]  /*2ece0*/  LEA.HI.X.SX32 R7, R246, R252.reuse, 0x2, P6 ;  /* 0x000000fcf6077211 */ /* 0x080fe200030f16ff */
[----:B------:R-:W3:Y:S01]  /*2ecf0*/  LDL.LU R239, [R1+0x788] ;  /* 0x0007880001ef7983 */ /* 0x000ee20000300800 */
[----:B------:R-:W-:-:S03]  /*2ed00*/  LEA.HI.X.SX32 R5, R10, R252, 0x2, P4 ;  /* 0x000000fc0a057211 */ /* 0x000fc600020f16ff */
[----:B------:R-:W3:Y:S04]  /*2ed10*/  LDL.LU R246, [R1+0x758] ;  /* 0x0007580001f67983 */ /* 0x000ee80000300800 */
[----:B------:R-:W-:Y:S04]  /*2ed20*/  STL.64 [R1+0x2710], R6 ;  /* 0x0027100601007387 */ /* 0x000fe80000100a00 */
[----:B------:R1:W-:Y:S01]  /*2ed30*/  STL.64 [R1+0x2708], R4 ;  /* 0x0027080401007387 */ /* 0x0003e20000100a00 */
[----:B----4-:R-:W-:-:S04]  /*2ed40*/  LEA R8, P0, R241, R251, 0x2 ;  /* 0x000000fbf1087211 */ /* 0x010fc800078010ff */
[----:B------:R-:W-:Y:S02]  /*2ed50*/  LEA.HI.X.SX32 R9, R241, R252, 0x2, P0 ;  /* 0x000000fcf1097211 */ /* 0x000fe400000f16ff */
[-C--:B-1----:R-:W-:Y:S02]  /*2ed60*/  LEA R4, P4, R242, R251.reuse, 0x2 ;  /* 0x000000fbf2047211 */ /* 0x082fe400078810ff */
[----:B------:R-:W-:-:S04]  /*2ed70*/  LEA R6, P6, R243, R251, 0x2 ;  /* 0x000000fbf3067211 */ /* 0x000fc800078c10ff */
[-C--:B------:R-:W-:Y:S01]  /*2ed80*/  LEA.HI.X.SX32 R7, R243, R252.reuse, 0x2, P6 ;  /* 0x000000fcf3077211 */ /* 0x080fe200030f16ff */
[----:B------:R1:W-:Y:S01]  /*2ed90*/  STL.64 [R1+0x2700], R8 ;  /* 0x0027000801007387 */ /* 0x0003e20000100a00 */
[----:B------:R-:W-:-:S03]  /*2eda0*/  LEA.HI.X.SX32 R5, R242, R252, 0x2, P4 ;  /* 0x000000fcf2057211 */ /* 0x000fc600020f16ff */
[----:B------:R2:W-:Y:S04]  /*2edb0*/  STL.64 [R1+0x26f8], R6 ;  /* 0x0026f80601007387 */ /* 0x0005e80000100a00 */
[----:B------:R-:W4:Y:S04]  /*2edc0*/  LDL.LU R243, [R1+0x79c] ;  /* 0x00079c0001f37983 */ /* 0x000f280000300800 */
[----:B------:R-:W4:Y:S01]  /*2edd0*/  LDL.LU R242, [R1+0x7b0] ;  /* 0x0007b00001f27983 */ /* 0x000f220000300800 */
[----:B-1----:R-:W-:-:S03]  /*2ede0*/  LEA R8, P0, R11, R251, 0x2 ;  /* 0x000000fb0b087211 */ /* 0x002fc600078010ff */
[----:B------:R-:W4:Y:S01]  /*2edf0*/  LDL.LU R241, [R1+0x7c8] ;  /* 0x0007c80001f17983 */ /* 0x000f220000300800 */
[----:B------:R-:W-:-:S03]  /*2ee00*/  LEA.HI.X.SX32 R9, R11, R252, 0x2, P0 ;  /* 0x000000fc0b097211 */ /* 0x000fc600000f16ff */
[----:B------:R3:W-:Y:S04]  /*2ee10*/  STL.64 [R1+0x26f0], R4 ;  /* 0x0026f00401007387 */ /* 0x0007e80000100a00 */
[----:B------:R-:W4:Y:S01]  /*2ee20*/  LDL.LU R10, [R1+0x7d8] ;  /* 0x0007d800010a7983 */ /* 0x000f220000300800 */
[----:B--2---:R-:W-:-:S04]  /*2ee30*/  LEA R6, P6, R238, R251, 0x2 ;  /* 0x000000fbee067211 */ /* 0x004fc800078c10ff */
[----:B------:R-:W-:Y:S01]  /*2ee40*/  LEA.HI.X.SX32 R7, R238, R252, 0x2, P6 ;  /* 0x000000fcee077211 */ /* 0x000fe200030f16ff */
[----:B------:R1:W-:Y:S04]  /*2ee50*/  STL.64 [R1+0x26e8], R8 ;  /* 0x0026e80801007387 */ /* 0x0003e80000100a00 */
[----:B------:R2:W-:Y:S01]  /*2ee60*/  STL.64 [R1+0x26e0], R6 ;  /* 0x0026e00601007387 */ /* 0x0005e20000100a00 */
[----:B---3--:R-:W-:-:S04]  /*2ee70*/  LEA R4, P4, R245, R251, 0x2 ;  /* 0x000000fbf5047211 */ /* 0x008fc800078810ff */
[----:B------:R-:W-:Y:S02]  /*2ee80*/  LEA.HI.X.SX32 R5, R245, R252, 0x2, P4 ;  /* 0x000000fcf5057211 */ /* 0x000fe400020f16ff */
[----:B-1----:R-:W-:-:S03]  /*2ee90*/  LEA R8, P0, R240, R251, 0x2 ;  /* 0x000000fbf0087211 */ /* 0x002fc600078010ff */
[----:B------:R1:W-:Y:S01]  /*2eea0*/  STL.64 [R1+0x26c8], R4 ;  /* 0x0026c80401007387 */ /* 0x0003e20000100a00 */
[----:B------:R-:W-:-:S03]  /*2eeb0*/  LEA.HI.X.SX32 R9, R240, R252, 0x2, P0 ;  /* 0x000000fcf0097211 */ /* 0x000fc600000f16ff */
[----:B------:R-:W3:Y:S04]  /*2eec0*/  LDL.LU R238, [R1+0x7f0] ;  /* 0x0007f00001ee7983 */ /* 0x000ee80000300800 */
[----:B------:R-:W3:Y:S04]  /*2eed0*/  LDL.LU R245, [R1+0x818] ;  /* 0x0008180001f57983 */ /* 0x000ee80000300800 */
[----:B------:R-:W3:Y:S04]  /*2eee0*/  LDL.LU R11, [R1+0x82c] ;  /* 0x00082c00010b7983 */ /* 0x000ee80000300800 */
[----:B------:R-:W3:Y:S01]  /*2eef0*/  LDL.LU R240, [R1+0x800] ;  /* 0x0008000001f07983 */ /* 0x000ee20000300800 */
[----:B--2---:R-:W-:-:S02]  /*2ef00*/  LEA R6, P6, R13, R251, 0x2 ;  /* 0x000000fb0d067211 */ /* 0x004fc400078c10ff */
[C---:B-1----:R-:W-:Y:S01]  /*2ef10*/  LEA R4, P4, R246.reuse, R251, 0x2 ;  /* 0x000000fbf6047211 */ /* 0x042fe200078810ff */
[----:B------:R1:W-:Y:S01]  /*2ef20*/  STL.64 [R1+0x26c0], R8 ;  /* 0x0026c00801007387 */ /* 0x0003e20000100a00 */
[-C--:B------:R-:W-:Y:S02]  /*2ef30*/  LEA.HI.X.SX32 R7, R13, R252.reuse, 0x2, P6 ;  /* 0x000000fc0d077211 */ /* 0x080fe400030f16ff */
[----:B------:R-:W-:-:S03]  /*2ef40*/  LEA.HI.X.SX32 R5, R246, R252, 0x2, P4 ;  /* 0x000000fcf6057211 */ /* 0x000fc600020f16ff */
[----:B------:R2:W-:Y:S01]  /*2ef50*/  STL.64 [R1+0x26b8], R6 ;  /* 0x0026b80601007387 */ /* 0x0005e20000100a00 */
[----:B-1----:R-:W-:-:S03]  /*2ef60*/  LEA R8, P0, R248, R251, 0x2 ;  /* 0x000000fbf8087211 */ /* 0x002fc600078010ff */
[----:B------:R4:W-:Y:S01]  /*2ef70*/  STL.64 [R1+0x26b0], R4 ;  /* 0x0026b00401007387 */ /* 0x0009e20000100a00 */
[----:B------:R-:W-:-:S03]  /*2ef80*/  LEA.HI.X.SX32 R9, R248, R252, 0x2, P0 ;  /* 0x000000fcf8097211 */ /* 0x000fc600000f16ff */
[----:B------:R-:W3:Y:S01]  /*2ef90*/  LDL.LU R246, [R1+0x840] ;  /* 0x0008400001f67983 */ /* 0x000ee20000300800 */
[----:B--2---:R-:W-:-:S03]  /*2efa0*/  LEA R6, P6, R239, R251, 0x2 ;  /* 0x000000fbef067211 */ /* 0x004fc600078c10ff */
[----:B------:R1:W-:Y:S01]  /*2efb0*/  STL.64 [R1+0x26a8], R8 ;  /* 0x0026a80801007387 */ /* 0x0003e20000100a00 */
[----:B------:R-:W-:-:S03]  /*2efc0*/  LEA.HI.X.SX32 R7, R239, R252, 0x2, P6 ;  /* 0x000000fcef077211 */ /* 0x000fc600030f16ff */
[----:B------:R-:W2:Y:S04]  /*2efd0*/  LDL.LU R239, [R1+0x858] ;  /* 0x0008580001ef7983 */ /* 0x000ea80000300800 */
[----:B------:R-:W2:Y:S04]  /*2efe0*/  LDL.LU R248, [R1+0x86c] ;  /* 0x00086c0001f87983 */ /* 0x000ea80000300800 */
[----:B------:R-:W2:Y:S04]  /*2eff0*/  LDL.LU R13, [R1+0x880] ;  /* 0x00088000010d7983 */ /* 0x000ea80000300800 */
[----:B------:R1:W-:Y:S01]  /*2f000*/  STL.64 [R1+0x26a0], R6 ;  /* 0x0026a00601007387 */ /* 0x0003e20000100a00 */
[----:B----4-:R-:W-:-:S02]  /*2f010*/  LEA R4, P4, R243, R251, 0x2 ;  /* 0x000000fbf3047211 */ /* 0x010fc400078810ff */
[CC--:B-1----:R-:W-:Y:S02]  /*2f020*/  LEA R8, P0, R242.reuse, R251.reuse, 0x2 ;  /* 0x000000fbf2087211 */ /* 0x0c2fe400078010ff */
[-C--:B------:R-:W-:Y:S02]  /*2f030*/  LEA.HI.X.SX32 R5, R243, R252.reuse, 0x2, P4 ;  /* 0x000000fcf3057211 */ /* 0x080fe400020f16ff */
[-C--:B------:R-:W-:Y:S02]  /*2f040*/  LEA.HI.X.SX32 R9, R242, R252.reuse, 0x2, P0 ;  /* 0x000000fcf2097211 */ /* 0x080fe400000f16ff */
[CC--:B------:R-:W-:Y:S01]  /*2f050*/  LEA R6, P6, R241.reuse, R251.reuse, 0x2 ;  /* 0x000000fbf1067211 */ /* 0x0c0fe200078c10ff */
[----:B------:R1:W-:Y:S03]  /*2f060*/  STL.64 [R1+0x2698], R4 ;  /* 0x0026980401007387 */ /* 0x0003e60000100a00 */
[----:B------:R-:W-:Y:S01]  /*2f070*/  LEA.HI.X.SX32 R7, R241, R252, 0x2, P6 ;  /* 0x000000fcf1077211 */ /* 0x000fe200030f16ff */
[----:B------:R3:W-:Y:S04]  /*2f080*/  STL.64 [R1+0x2690], R8 ;  /* 0x0026900801007387 */ /* 0x0007e80000100a00 */
[----:B------:R-:W4:Y:S04]  /*2f090*/  LDL.LU R243, [R1+0x8a8] ;  /* 0x0008a80001f37983 */ /* 0x000f280000300800 */
[----:B------:R-:W4:Y:S01]  /*2f0a0*/  LDL.LU R242, [R1+0x8c0] ;  /* 0x0008c00001f27983 */ /* 0x000f220000300800 */
[----:B-1----:R-:W-:-:S03]  /*2f0b0*/  LEA R4, P4, R10, R251, 0x2 ;  /* 0x000000fb0a047211 */ /* 0x002fc600078810ff */
[----:B------:R-:W4:Y:S01]  /*2f0c0*/  LDL.LU R241, [R1+0x898] ;  /* 0x0008980001f17983 */ /* 0x000f220000300800 */
[----:B------:R-:W-:-:S03]  /*2f0d0*/  LEA.HI.X.SX32 R5, R10, R252, 0x2, P4 ;  /* 0x000000fc0a057211 */ /* 0x000fc600020f16ff */
[----:B------:R-:W-:Y:S04]  /*2f0e0*/  STL.64 [R1+0x2688], R6 ;  /* 0x0026880601007387 */ /* 0x000fe80000100a00 */
[----:B------:R1:W-:Y:S01]  /*2f0f0*/  STL.64 [R1+0x2680], R4 ;  /* 0x0026800401007387 */ /* 0x0003e20000100a00 */
[----:B---3--:R-:W-:-:S04]  /*2f100*/  LEA R8, P0, R238, R251, 0x2 ;  /* 0x000000fbee087211 */ /* 0x008fc800078010ff */
        /* <DEDUP_REMOVED lines=8> */
[----:B------:R-:W4:Y:S04]  /*2f190*/  LDL.LU R245, [R1+0x8e8] ;  /* 0x0008e80001f57983 */ /* 0x000f280000300800 */
[----:B------:R-:W4:Y:S01]  /*2f1a0*/  LDL.LU R240, [R1+0x8fc] ;  /* 0x0008fc0001f07983 */ /* 0x000f220000300800 */
[----:B-1----:R-:W-:-:S02]  /*2f1b0*/  LEA R8, P0, R11, R251, 0x2 ;  /* 0x000000fb0b087211 */ /* 0x002fc400078010ff */
[CC--:B---3--:R-:W-:Y:S01]  /*2f1c0*/  LEA R6, P6, R246.reuse, R251.reuse, 0x2 ;  /* 0x000000fbf6067211 */ /* 0x0c8fe200078c10ff */
[----:B------:R2:W-:Y:S01]  /*2f1d0*/  STL.64 [R1+0x2478], R4 ;  /* 0x0024780401007387 */ /* 0x0005e20000100a00 */
[-C--:B------:R-:W-:Y:S02]  /*2f1e0*/  LEA.HI.X.SX32 R9, R11, R252.reuse, 0x2, P0 ;  /* 0x000000fc0b097211 */ /* 0x080fe400000f16ff */
[----:B------:R-:W-:Y:S01]  /*2f1f0*/  LEA.HI.X.SX32 R7, R246, R252, 0x2, P6 ;  /* 0x000000fcf6077211 */ /* 0x000fe200030f16ff */
[----:B------:R-:W3:Y:S01]  /*2f200*/  LDL.LU R10, [R1+0x910] ;  /* 0x00091000010a7983 */ /* 0x000ee20000300800 */
[----:B--2---:R-:W-:-:S03]  /*2f210*/  LEA R4, P4, R239, R251, 0x2 ;  /* 0x000000fbef047211 */ /* 0x004fc600078810ff */
[----:B------:R1:W-:Y:S01]  /*2f220*/  STL.64 [R1+0x2470], R8 ;  /* 0x0024700801007387 */ /* 0x0003e20000100a00 */
[----:B------:R-:W-:-:S03]  /*2f230*/  LEA.HI.X.SX32 R5, R239, R252, 0x2, P4 ;  /* 0x000000fcef057211 */ /* 0x000fc600020f16ff */
[----:B------:R2:W-:Y:S04]  /*2f240*/  STL.64 [R1+0x2468], R6 ;  /* 0x0024680601007387 */ /* 0x0005e80000100a00 */
[----:B------:R-:W-:Y:S01]  /*2f250*/  STL.64 [R1+0x2460], R4 ;  /* 0x0024600401007387 */ /* 0x000fe20000100a00 */
[----:B-1----:R-:W-:-:S03]  /*2f260*/  LEA R8, P0, R248, R251, 0x2 ;  /* 0x000000fbf8087211 */ /* 0x002fc600078010ff */
[----:B------:R-:W3:Y:S01]  /*2f270*/  LDL.LU R246, [R1+0x928] ;  /* 0x0009280001f67983 */ /* 0x000ee20000300800 */
[----:B------:R-:W-:-:S03]  /*2f280*/  LEA.HI.X.SX32 R9, R248, R252, 0x2, P0 ;  /* 0x000000fcf8097211 */ /* 0x000fc600000f16ff */
[----:B------:R-:W3:Y:S01]  /*2f290*/  LDL.LU R239, [R1+0x9c8] ;  /* 0x0009c80001ef7983 */ /* 0x000ee20000300800 */
[----:B--2---:R-:W-:-:S03]  /*2f2a0*/  LEA R6, P6, R13, R251, 0x2 ;  /* 0x000000fb0d067211 */ /* 0x004fc600078c10ff */
[----:B------:R-:W2:Y:S01]  /*2f2b0*/  LDL.LU R11, [R1+0x9e0] ;  /* 0x0009e000010b7983 */ /* 0x000ea20000300800 */
[----:B------:R-:W-:-:S03]  /*2f2c0*/  LEA.HI.X.SX32 R7, R13, R252, 0x2, P6 ;  /* 0x000000fc0d077211 */ /* 0x000fc600030f16ff */
[----:B------:R-:W2:Y:S04]  /*2f2d0*/  LDL.LU R248, [R1+0x93c] ;  /* 0x00093c0001f87983 */ /* 0x000ea80000300800 */
[----:B------:R4:W-:Y:S04]  /*2f2e0*/  STL.64 [R1+0x2458], R8 ;  /* 0x0024580801007387 */ /* 0x0009e80000100a00 */
[----:B------:R1:W-:Y:S01]  /*2f2f0*/  STL.64 [R1+0x2450], R6 ;  /* 0x0024500601007387 */ /* 0x0003e20000100a00 */
[-C--:B----4-:R-:W-:Y:S02]  /*2f300*/  LEA R8, P0, R243, R251.reuse, 0x2 ;  /* 0x000000fbf3087211 */ /* 0x090fe400078010ff */
[----:B------:R-:W-:-:S02]  /*2f310*/  LEA R4, P4, R241, R251, 0x2 ;  /* 0x000000fbf1047211 */ /* 0x000fc400078810ff */
[-C--:B------:R-:W-:Y:S02]  /*2f320*/  LEA.HI.X.SX32 R9, R243, R252.reuse, 0x2, P0 ;  /* 0x000000fcf3097211 */ /* 0x080fe400000f16ff */
[----:B------:R-:W-:Y:S02]  /*2f330*/  LEA.HI.X.SX32 R5, R241, R252, 0x2, P4 ;  /* 0x000000fcf1057211 */ /* 0x000fe400020f16ff */
[----:B-1----:R-:W-:-:S03]  /*2f340*/  LEA R6, P6, R242, R251, 0x2 ;  /* 0x000000fbf2067211 */ /* 0x002fc600078c10ff */
[----:B------:R1:W-:Y:S01]  /*2f350*/  STL.64 [R1+0x2448], R4 ;  /* 0x0024480401007387 */ /* 0x0003e20000100a00 */
[----:B------:R-:W-:-:S03]  /*2f360*/  LEA.HI.X.SX32 R7, R242, R252, 0x2, P6 ;  /* 0x000000fcf2077211 */ /* 0x000fc600030f16ff */
[----:B------:R-:W4:Y:S04]  /*2f370*/  LDL.LU R241, [R1+0x9f0] ;  /* 0x0009f00001f17983 */ /* 0x000f280000300800 */
[----:B------:R1:W-:Y:S04]  /*2f380*/  STL.64 [R1+0x2440], R8 ;  /* 0x0024400801007387 */ /* 0x0003e80000100a00 */
[----:B------:R-:W4:Y:S04]  /*2f390*/  LDL.LU R242, [R1+0xa08] ;  /* 0x000a080001f27983 */ /* 0x000f280000300800 */
[----:B------:R-:W4:Y:S04]  /*2f3a0*/  LDL.LU R243, [R1+0xa9c] ;  /* 0x000a9c0001f37983 */ /* 0x000f280000300800 */
[----:B------:R-:W4:Y:S04]  /*2f3b0*/  LDL.LU R13, [R1+0xaa4] ;  /* 0x000aa400010d7983 */ /* 0x000f280000300800 */
[----:B------:R1:W-:Y:S02]  /*2f3c0*/  STL.64 [R1+0x2438], R6 ;  /* 0x0024380601007387 */ /* 0x0003e40000100a00 */
[----:B-1----:R-:W-:-:S02]  /*2f3d0*/  LEA R4, P4, R238, R251, 0x2 ;  /* 0x000000fbee047211 */ /* 0x002fc400078810ff */
[CC--:B------:R-:W-:Y:S02]  /*2f3e0*/  LEA R8, P0, R245.reuse, R251.reuse, 0x2 ;  /* 0x000000fbf5087211 */ /* 0x0c0fe400078010ff */
[-C--:B------:R-:W-:Y:S02]  /*2f3f0*/  LEA.HI.X.SX32 R5, R238, R252.reuse, 0x2, P4 ;  /* 0x000000fcee057211 */ /* 0x080fe400020f16ff */
[-C--:B------:R-:W-:Y:S02]  /*2f400*/  LEA.HI.X.SX32 R9, R245, R252.reuse, 0x2, P0 ;  /* 0x000000fcf5097211 */ /* 0x080fe400000f16ff */
[C---:B------:R-:W-:Y:S01]  /*2f410*/  LEA R6, P6, R240.reuse, R251, 0x2 ;  /* 0x000000fbf0067211 */ /* 0x040fe200078c10ff */
[----:B------:R3:W-:Y:S04]  /*2f420*/  STL.64 [R1+0x2430], R4 ;  /* 0x0024300401007387 */ /* 0x0007e80000100a00 */
[----:B------:R1:W-:Y:S01]  /*2f430*/  STL.64 [R1+0x2428], R8 ;  /* 0x0024280801007387 */ /* 0x0003e20000100a00 */
[----:B------:R-:W-:-:S03]  /*2f440*/  LEA.HI.X.SX32 R7, R240, R252, 0x2, P6 ;  /* 0x000000fcf0077211 */ /* 0x000fc600030f16ff */
[----:B------:R-:W4:Y:S04]  /*2f450*/  LDL.LU R238, [R1+0xa98] ;  /* 0x000a980001ee7983 */ /* 0x000f280000300800 */
[----:B------:R-:W4:Y:S04]  /*2f460*/  LDL.LU R245, [R1+0xa94] ;  /* 0x000a940001f57983 */ /* 0x000f280000300800 */
[----:B------:R-:W4:Y:S01]  /*2f470*/  LDL.LU R240, [R1+0xaa0] ;  /* 0x000aa00001f07983 */ /* 0x000f220000300800 */
[----:B---3--:R-:W-:-:S03]  /*2f480*/  LEA R4, P4, R10, R251, 0x2 ;  /* 0x000000fb0a047211 */ /* 0x008fc600078810ff */
[----:B------:R2:W-:Y:S01]  /*2f490*/  STL.64 [R1+0x2420], R6 ;  /* 0x0024200601007387 */ /* 0x0005e20000100a00 */
[----:B------:R-:W-:Y:S02]  /*2f4a0*/  LEA.HI.X.SX32 R5, R10, R252, 0x2, P4 ;  /* 0x000000fc0a057211 */ /* 0x000fe400020f16ff */
[----:B-1----:R-:W-:-:S03]  /*2f4b0*/  LEA R8, P0, R246, R251, 0x2 ;  /* 0x000000fbf6087211 */ /* 0x002fc600078010ff */
[----:B------:R1:W-:Y:S01]  /*2f4c0*/  STL.64 [R1+0x2418], R4 ;  /* 0x0024180401007387 */ /* 0x0003e20000100a00 */
[-C--:B------:R-:W-:Y:S02]  /*2f4d0*/  LEA.HI.X.SX32 R9, R246, R252.reuse, 0x2, P0 ;  /* 0x000000fcf6097211 */ /* 0x080fe400000f16ff */
[CC--:B--2---:R-:W-:Y:S02]  /*2f4e0*/  LEA R6, P6, R248.reuse, R251.reuse, 0x2 ;  /* 0x000000fbf8067211 */ /* 0x0c4fe400078c10ff */
[C---:B-1----:R-:W-:Y:S02]  /*2f4f0*/  LEA R4, P4, R239.reuse, R251, 0x2 ;  /* 0x000000fbef047211 */ /* 0x042fe400078810ff */
[-C--:B------:R-:W-:Y:S01]  /*2f500*/  LEA.HI.X.SX32 R7, R248, R252.reuse, 0x2, P6 ;  /* 0x000000fcf8077211 */ /* 0x080fe200030f16ff */
[----:B------:R1:W-:Y:S01]  /*2f510*/  STL.64 [R1+0x2410], R8 ;  /* 0x0024100801007387 */ /* 0x0003e20000100a00 */
[----:B------:R-:W-:-:S03]  /*2f520*/  LEA.HI.X.SX32 R5, R239, R252, 0x2, P4 ;  /* 0x000000fcef057211 */ /* 0x000fc600020f16ff */
[----:B------:R4:W-:Y:S04]  /*2f530*/  STL.64 [R1+0x2408], R6 ;  /* 0x0024080601007387 */ /* 0x0009e80000100a00 */
[----:B------:R-:W2:Y:S01]  /*2f540*/  LDL.LU R246, [R1+0xa90] ;  /* 0x000a900001f67983 */ /* 0x000ea20000300800 */
[----:B-1----:R-:W-:-:S03]  /*2f550*/  LEA R8, P0, R11, R251, 0x2 ;  /* 0x000000fb0b087211 */ /* 0x002fc600078010ff */
[----:B------:R-:W3:Y:S04]  /*2f560*/  LDL.LU R248, [R1+0xa8c] ;  /* 0x000a8c0001f87983 */ /* 0x000ee80000300800 */
[----:B------:R-:W3:Y:S01]  /*2f570*/  LDL.LU R239, [R1+0xa88] ;  /* 0x000a880001ef7983 */ /* 0x000ee20000300800 */
[----:B------:R-:W-:-:S03]  /*2f580*/  LEA.HI.X.SX32 R9, R11, R252, 0x2, P0 ;  /* 0x000000fc0b097211 */ /* 0x000fc600000f16ff */
[----:B------:R1:W-:Y:S04]  /*2f590*/  STL.64 [R1+0x2400], R4 ;  /* 0x0024000401007387 */ /* 0x0003e80000100a00 */
[----:B------:R-:W3:Y:S04]  /*2f5a0*/  LDL.LU R10, [R1+0xa84] ;  /* 0x000a8400010a7983 */ /* 0x000ee80000300800 */
[----:B------:R1:W-:Y:S01]  /*2f5b0*/  STL.64 [R1+0x23f8], R8 ;  /* 0x0023f80801007387 */ /* 0x0003e20000100a00 */
[----:B----4-:R-:W-:-:S04]  /*2f5c0*/  LEA R6, P6, R241, R251, 0x2 ;  /* 0x000000fbf1067211 */ /* 0x010fc800078c10ff */
[----:B------:R-:W-:Y:S02]  /*2f5d0*/  LEA.HI.X.SX32 R7, R241, R252, 0x2, P6 ;  /* 0x000000fcf1077211 */ /* 0x000fe400030f16ff */
[----:B-1----:R-:W-:-:S04]  /*2f5e0*/  LEA R4, P4, R242, R251, 0x2 ;  /* 0x000000fbf2047211 */ /* 0x002fc800078810ff */
[----:B------:R-:W-:Y:S01]  /*2f5f0*/  LEA.HI.X.SX32 R5, R242, R252, 0x2, P4 ;  /* 0x000000fcf2057211 */ /* 0x000fe200020f16ff */
[----:B------:R1:W-:Y:S01]  /*2f600*/  STL.64 [R1+0x23f0], R6 ;  /* 0x0023f00601007387 */ /* 0x0003e20000100a00 */
[----:B------:R-:W-:-:S03]  /*2f610*/  LEA R8, P0, R243, R251, 0x2 ;  /* 0x000000fbf3087211 */ /* 0x000fc600078010ff */
[----:B------:R-:W-:Y:S01]  /*2f620*/  STL.64 [R1+0x23e8], R4 ;  /* 0x0023e80401007387 */ /* 0x000fe20000100a00 */
[----:B------:R-:W-:-:S03]  /*2f630*/  LEA.HI.X.SX32 R9, R243, R252, 0x2, P0 ;  /* 0x000000fcf3097211 */ /* 0x000fc600000f16ff */
[----:B------:R-:W4:Y:S04]  /*2f640*/  LDL.LU R241, [R1+0xa80] ;  /* 0x000a800001f17983 */ /* 0x000f280000300800 */
[----:B------:R-:W4:Y:S01]  /*2f650*/  LDL.LU R242, [R1+0xa78] ;  /* 0x000a780001f27983 */ /* 0x000f220000300800 */
[----:B-1----:R-:W-:-:S03]  /*2f660*/  LEA R6, P6, R13, R251, 0x2 ;  /* 0x000000fb0d067211 */ /* 0x002fc600078c10ff */
[----:B------:R-:W4:Y:S01]  /*2f670*/  LDL.LU R11, [R1+0xa74] ;  /* 0x000a7400010b7983 */ /* 0x000f220000300800 */
[----:B------:R-:W-:-:S03]  /*2f680*/  LEA.HI.X.SX32 R7, R13, R252, 0x2, P6 ;  /* 0x000000fc0d077211 */ /* 0x000fc600030f16ff */
[----:B------:R-:W4:Y:S04]  /*2f690*/  LDL.LU R243, [R1+0xa7c] ;  /* 0x000a7c0001f37983 */ /* 0x000f280000300800 */
[----:B------:R1:W-:Y:S04]  /*2f6a0*/  STL.64 [R1+0x23e0], R8 ;  /* 0x0023e00801007387 */ /* 0x0003e80000100a00 */
[----:B------:R1:W-:Y:S02]  /*2f6b0*/  STL.64 [R1+0x23d8], R6 ;  /* 0x0023d80601007387 */ /* 0x0003e40000100a00 */
[----:B-1----:R-:W-:-:S02]  /*2f6c0*/  LEA R8, P0, R238, R251, 0x2 ;  /* 0x000000fbee087211 */ /* 0x002fc400078010ff */
[-C--:B------:R-:W-:Y:S02]  /*2f6d0*/  LEA R4, P4, R240, R251.reuse, 0x2 ;  /* 0x000000fbf0047211 */ /* 0x080fe400078810ff */
[-C--:B------:R-:W-:Y:S02]  /*2f6e0*/  LEA.HI.X.SX32 R9, R238, R252.reuse, 0x2, P0 ;  /* 0x000000fcee097211 */ /* 0x080fe400000f16ff */
[----:B------:R-:W-:Y:S02]  /*2f6f0*/  LEA.HI.X.SX32 R5, R240, R252, 0x2, P4 ;  /* 0x000000fcf0057211 */ /* 0x000fe400020f16ff */
[----:B------:R-:W-:-:S03]  /*2f700*/  LEA R6, P6, R245, R251, 0x2 ;  /* 0x000000fbf5067211 */ /* 0x000fc600078c10ff */
[----:B------:R2:W-:Y:S01]  /*2f710*/  STL.64 [R1+0x23d0], R4 ;  /* 0x0023d00401007387 */ /* 0x0005e20000100a00 */
[----:B------:R-:W-:-:S03]  /*2f720*/  LEA.HI.X.SX32 R7, R245, R252, 0x2, P6 ;  /* 0x000000fcf5077211 */ /* 0x000fc600030f16ff */
[----:B------:R-:W4:Y:S04]  /*2f730*/  LDL.LU R240, [R1+0xa70] ;  /* 0x000a700001f07983 */ /* 0x000f280000300800 */
[----:B------:R3:W-:Y:S04]  /*2f740*/  STL.64 [R1+0x23c8], R8 ;  /* 0x0023c80801007387 */ /* 0x0007e80000100a00 */
[----:B------:R-:W4:Y:S04]  /*2f750*/  LDL.LU R245, [R1+0xa6c] ;  /* 0x000a6c0001f57983 */ /* 0x000f280000300800 */
[----:B------:R-:W4:Y:S04]  /*2f760*/  LDL.LU R238, [R1+0xa68] ;  /* 0x000a680001ee7983 */ /* 0x000f280000300800 */
[----:B------:R-:W4:Y:S01]  /*2f770*/  LDL.LU R13, [R1+0xa64] ;  /* 0x000a6400010d7983 */ /* 0x000f220000300800 */
[----:B--2---:R-:W-:-:S03]  /*2f780*/  LEA R4, P4, R246, R251, 0x2 ;  /* 0x000000fbf6047211 */ /* 0x004fc600078810ff */
[----:B------:R1:W-:Y:S01]  /*2f790*/  STL.64 [R1+0x23c0], R6 ;  /* 0x0023c00601007387 */ /* 0x0003e20000100a00 */
[-C--:B---3--:R-:W-:Y:S02]  /*2f7a0*/  LEA R8, P0, R248, R251.reuse, 0x2 ;  /* 0x000000fbf8087211 */ /* 0x088fe400078010ff */
[-C--:B------:R-:W-:Y:S02]  /*2f7b0*/  LEA.HI.X.SX32 R5, R246, R252.reuse, 0x2, P4 ;  /* 0x000000fcf6057211 */ /* 0x080fe400020f16ff */
[-C--:B------:R-:W-:Y:S02]  /*2f7c0*/  LEA.HI.X.SX32 R9, R248, R252.reuse, 0x2, P0 ;  /* 0x000000fcf8097211 */ /* 0x080fe400000f16ff */
[CC--:B-1----:R-:W-:Y:S01]  /*2f7d0*/  LEA R6, P6, R239.reuse, R251.reuse, 0x2 ;  /* 0x000000fbef067211 */ /* 0x0c2fe200078c10ff */
[----:B------:R1:W-:Y:S03]  /*2f7e0*/  STL.64 [R1+0x23b8], R4 ;  /* 0x0023b80401007387 */ /* 0x0003e60000100a00 */
[----:B------:R-:W-:Y:S01]  /*2f7f0*/  LEA.HI.X.SX32 R7, R239, R252, 0x2, P6 ;  /* 0x000000fcef077211 */ /* 0x000fe200030f16ff */
[----:B------:R4:W-:Y:S04]  /*2f800*/  STL.64 [R1+0x23b0], R8 ;  /* 0x0023b00801007387 */ /* 0x0009e80000100a00 */
[----:B------:R-:W3:Y:S01]  /*2f810*/  LDL.LU R248, [R1+0xa5c] ;  /* 0x000a5c0001f87983 */ /* 0x000ee20000300800 */
[----:B-1----:R-:W-:-:S03]  /*2f820*/  LEA R4, P4, R10, R251, 0x2 ;  /* 0x000000fb0a047211 */ /* 0x002fc600078810ff */
        /* <DEDUP_REMOVED lines=13> */
[----:B------:R-:W2:Y:S04]  /*2f900*/  LDL.LU R241, [R1+0xa54] ;  /* 0x000a540001f17983 */ /* 0x000ea80000300800 */
[----:B------:R-:W2:Y:S01]  /*2f910*/  LDL.LU R243, [R1+0xa50] ;  /* 0x000a500001f37983 */ /* 0x000ea20000300800 */
[----:B-1----:R-:W-:-:S03]  /*2f920*/  LEA R8, P0, R11, R251, 0x2 ;  /* 0x000000fb0b087211 */ /* 0x002fc600078010ff */
[----:B------:R-:W2:Y:S01]  /*2f930*/  LDL.LU R242, [R1+0xa4c] ;  /* 0x000a4c0001f27983 */ /* 0x000ea20000300800 */
[----:B------:R-:W-:-:S03]  /*2f940*/  LEA.HI.X.SX32 R9, R11, R252, 0x2, P0 ;  /* 0x000000fc0b097211 */ /* 0x000fc600000f16ff */
[----:B------:R1:W-:Y:S04]  /*2f950*/  STL.64 [R1+0x2388], R4 ;  /* 0x0023880401007387 */ /* 0x0003e80000100a00 */
[----:B------:R-:W2:Y:S04]  /*2f960*/  LDL.LU R10, [R1+0xa48] ;  /* 0x000a4800010a7983 */ /* 0x000ea80000300800 */
[----:B------:R1:W-:Y:S01]  /*2f970*/  STL.64 [R1+0x2380], R8 ;  /* 0x0023800801007387 */ /* 0x0003e20000100a00 */
[----:B----4-:R-:W-:-:S04]  /*2f980*/  LEA R6, P6, R240, R251, 0x2 ;  /* 0x000000fbf0067211 */ /* 0x010fc800078c10ff */
[----:B------:R-:W-:Y:S02]  /*2f990*/  LEA.HI.X.SX32 R7, R240, R252, 0x2, P6 ;  /* 0x000000fcf0077211 */ /* 0x000fe400030f16ff */
[----:B-1----:R-:W-:-:S04]  /*2f9a0*/  LEA R4, P4, R245, R251, 0x2 ;  /* 0x000000fbf5047211 */ /* 0x002fc800078810ff */
[----:B------:R-:W-:Y:S01]  /*2f9b0*/  LEA.HI.X.SX32 R5, R245, R252, 0x2, P4 ;  /* 0x000000fcf5057211 */ /* 0x000fe200020f16ff */
[----:B------:R1:W-:Y:S01]  /*2f9c0*/  STL.64 [R1+0x2378], R6 ;  /* 0x0023780601007387 */ /* 0x0003e20000100a00 */
[----:B------:R-:W-:-:S03]  /*2f9d0*/  LEA R8, P0, R238, R251, 0x2 ;  /* 0x000000fbee087211 */ /* 0x000fc600078010ff */
[----:B------:R3:W-:Y:S01]  /*2f9e0*/  STL.64 [R1+0x2370], R4 ;  /* 0x0023700401007387 */ /* 0x0007e20000100a00 */
[----:B------:R-:W-:-:S03]  /*2f9f0*/  LEA.HI.X.SX32 R9, R238, R252, 0x2, P0 ;  /* 0x000000fcee097211 */ /* 0x000fc600000f16ff */
[----:B------:R-:W4:Y:S04]  /*2fa00*/  LDL.LU R11, [R1+0xa44] ;  /* 0x000a4400010b7983 */ /* 0x000f280000300800 */
[----:B------:R-:W4:Y:S04]  /*2fa10*/  LDL.LU R240, [R1+0xa3c] ;  /* 0x000a3c0001f07983 */ /* 0x000f280000300800 */
[----:B------:R-:W4:Y:S04]  /*2fa20*/  LDL.LU R245, [R1+0xa38] ;  /* 0x000a380001f57983 */ /* 0x000f280000300800 */
[----:B------:R-:W4:Y:S01]  /*2fa30*/  LDL.LU R238, [R1+0xa40] ;  /* 0x000a400001ee7983 */ /* 0x000f220000300800 */
[----:B-1----:R-:W-:-:S03]  /*2fa40*/  LEA R6, P6, R13, R251, 0x2 ;  /* 0x000000fb0d067211 */ /* 0x002fc600078c10ff */
[----:B------:R1:W-:Y:S01]  /*2fa50*/  STL.64 [R1+0x2368], R8 ;  /* 0x0023680801007387 */ /* 0x0003e20000100a00 */
[----:B------:R-:W-:-:S05]  /*2fa60*/  LEA.HI.X.SX32 R7, R13, R252, 0x2, P6 ;  /* 0x000000fc0d077211 */ /* 0x000fca00030f16ff */
[----:B------:R3:W-:Y:S02]  /*2fa70*/  STL.64 [R1+0x2360], R6 ;  /* 0x0023600601007387 */ /* 0x0007e40000100a00 */
[-C--:B---3--:R-:W-:Y:S02]  /*2fa80*/  LEA R4, P4, R246, R251.reuse, 0x2 ;  /* 0x000000fbf6047211 */ /* 0x088fe400078810ff */
[-C--:B-1----:R-:W-:Y:S02]  /*2fa90*/  LEA R8, P0, R248, R251.reuse, 0x2 ;  /* 0x000000fbf8087211 */ /* 0x082fe400078010ff */
[-C--:B------:R-:W-:Y:S02]  /*2faa0*/  LEA.HI.X.SX32 R5, R246, R252.reuse, 0x2, P4 ;  /* 0x000000fcf6057211 */ /* 0x080fe400020f16ff */
[C---:B------:R-:W-:Y:S02]  /*2fab0*/  LEA R6, P6, R239.reuse, R251, 0x2 ;  /* 0x000000fbef067211 */ /* 0x040fe400078c10ff */
[-C--:B------:R-:W-:Y:S01]  /*2fac0*/  LEA.HI.X.SX32 R9, R248, R252.reuse, 0x2, P0 ;  /* 0x000000fcf8097211 */ /* 0x080fe200000f16ff */
[----:B------:R2:W-:Y:S01]  /*2fad0*/  STL.64 [R1+0x2358], R4 ;  /* 0x0023580401007387 */ /* 0x0005e20000100a00 */
[----:B------:R-:W-:-:S03]  /*2fae0*/  LEA.HI.X.SX32 R7, R239, R252, 0x2, P6 ;  /* 0x000000fcef077211 */ /* 0x000fc600030f16ff */
[----:B------:R-:W3:Y:S04]  /*2faf0*/  LDL.LU R246, [R1+0xa34] ;  /* 0x000a340001f67983 */ /* 0x000ee80000300800 */
[----:B------:R-:W3:Y:S04]  /*2fb00*/  LDL.LU R248, [R1+0xa30] ;  /* 0x000a300001f87983 */ /* 0x000ee80000300800 */
[----:B------:R1:W-:Y:S04]  /*2fb10*/  STL.64 [R1+0x2350], R8 ;  /* 0x0023500801007387 */ /* 0x0003e80000100a00 */
[----:B------:R-:W3:Y:S04]  /*2fb20*/  LDL.LU R239, [R1+0xa2c] ;  /* 0x000a2c0001ef7983 */ /* 0x000ee80000300800 */
[----:B------:R1:W-:Y:S04]  /*2fb30*/  STL.64 [R1+0x2348], R6 ;  /* 0x0023480601007387 */ /* 0x0003e80000100a00 */
[----:B------:R-:W3:Y:S01]  /*2fb40*/  LDL.LU R13, [R1+0xa28] ;  /* 0x000a2800010d7983 */ /* 0x000ee20000300800 */
[----:B--2---:R-:W-:-:S02]  /*2fb50*/  LEA R4, P4, R241, R251, 0x2 ;  /* 0x000000fbf1047211 */ /* 0x004fc400078810ff */
[-C--:B-1----:R-:W-:Y:S02]  /*2fb60*/  LEA R8, P0, R243, R251.reuse, 0x2 ;  /* 0x000000fbf3087211 */ /* 0x082fe400078010ff */
[-C--:B------:R-:W-:Y:S02]  /*2fb70*/  LEA.HI.X.SX32 R5, R241, R252.reuse, 0x2, P4 ;  /* 0x000000fcf1057211 */ /* 0x080fe400020f16ff */
[C---:B------:R-:W-:Y:S02]  /*2fb80*/  LEA R6, P6, R242.reuse, R251, 0x2 ;  /* 0x000000fbf2067211 */ /* 0x040fe400078c10ff */
[-C--:B------:R-:W-:Y:S01]  /*2fb90*/  LEA.HI.X.SX32 R9, R243, R252.reuse, 0x2, P0 ;  /* 0x000000fcf3097211 */ /* 0x080fe200000f16ff */
[----:B------:R1:W-:Y:S01]  /*2fba0*/  STL.64 [R1+0x2340], R4 ;  /* 0x0023400401007387 */ /* 0x0003e20000100a00 */
[----:B------:R-:W-:-:S03]  /*2fbb0*/  LEA.HI.X.SX32 R7, R242, R252, 0x2, P6 ;  /* 0x000000fcf2077211 */ /* 0x000fc600030f16ff */
[----:B------:R4:W-:Y:S04]  /*2fbc0*/  STL.64 [R1+0x2338], R8 ;  /* 0x0023380801007387 */ /* 0x0009e80000100a00 */
[----:B------:R-:W2:Y:S01]  /*2fbd0*/  LDL.LU R243, [R1+0xa20] ;  /* 0x000a200001f37983 */ /* 0x000ea20000300800 */
[----:B-1----:R-:W-:-:S03]  /*2fbe0*/  LEA R4, P4, R10, R251, 0x2 ;  /* 0x000000fb0a047211 */ /* 0x002fc600078810ff */
[----:B------:R-:W2:Y:S01]  /*2fbf0*/  LDL.LU R241, [R1+0xa24] ;  /* 0x000a240001f17983 */ /* 0x000ea20000300800 */
[----:B------:R-:W-:-:S03]  /*2fc00*/  LEA.HI.X.SX32 R5, R10, R252, 0x2, P4 ;  /* 0x000000fc0a057211 */ /* 0x000fc600020f16ff */
[----:B------:R-:W2:Y:S04]  /*2fc10*/  LDL.LU R242, [R1+0xa1c] ;  /* 0x000a1c0001f27983 */ /* 0x000ea80000300800 */
[----:B------:R-:W-:Y:S04]  /*2fc20*/  STL.64 [R1+0x2330], R6 ;  /* 0x0023300601007387 */ /* 0x000fe80000100a00 */
[----:B------:R1:W-:Y:S01]  /*2fc30*/  STL.64 [R1+0x2328], R4 ;  /* 0x0023280401007387 */ /* 0x0003e20000100a00 */
[----:B----4-:R-:W-:-:S04]  /*2fc40*/  LEA R8, P0, R11, R251, 0x2 ;  /* 0x000000fb0b087211 */ /* 0x010fc800078010ff */
[-C--:B------:R-:W-:Y:S02]  /*2fc50*/  LEA.HI.X.SX32 R9, R11, R252.reuse, 0x2, P0 ;  /* 0x000000fc0b097211 */ /* 0x080fe400000f16ff */
[-C--:B-1----:R-:W-:Y:S02]  /*2fc60*/  LEA R4, P4, R240, R251.reuse, 0x2 ;  /* 0x000000fbf0047211 */ /* 0x082fe400078810ff */
[C---:B------:R-:W-:Y:S01]  /*2fc70*/  LEA R6, P6, R238.reuse, R251, 0x2 ;  /* 0x000000fbee067211 */ /* 0x040fe200078c10ff */
[----:B------:R1:W-:Y:S03]  /*2fc80*/  STL.64 [R1+0x2320], R8 ;  /* 0x0023200801007387 */ /* 0x0003e60000100a00 */
[-C--:B------:R-:W-:Y:S02]  /*2fc90*/  LEA.HI.X.SX32 R7, R238, R252.reuse, 0x2, P6 ;  /* 0x000000fcee077211 */ /* 0x080fe400030f16ff */
[----:B------:R-:W-:-:S03]  /*2fca0*/  LEA.HI.X.SX32 R5, R240, R252, 0x2, P4 ;  /* 0x000000fcf0057211 */ /* 0x000fc600020f16ff */
[----:B------:R3:W-:Y:S01]  /*2fcb0*/  STL.64 [R1+0x2318], R6 ;  /* 0x0023180601007387 */ /* 0x0007e20000100a00 */
[----:B-1----:R-:W-:-:S03]  /*2fcc0*/  LEA R8, P0, R245, R251, 0x2 ;  /* 0x000000fbf5087211 */ /* 0x002fc600078010ff */
[----:B------:R-:W4:Y:S01]  /*2fcd0*/  LDL.LU R10, [R1+0xa18] ;  /* 0x000a1800010a7983 */ /* 0x000f220000300800 */
[----:B------:R-:W-:-:S03]  /*2fce0*/  LEA.HI.X.SX32 R9, R245, R252, 0x2, P0 ;  /* 0x000000fcf5097211 */ /* 0x000fc600000f16ff */
[----:B------:R-:W4:Y:S04]  /*2fcf0*/  LDL.LU R238, [R1+0xa14] ;  /* 0x000a140001ee7983 */ /* 0x000f280000300800 */
[----:B------:R1:W-:Y:S04]  /*2fd00*/  STL.64 [R1+0x2310], R4 ;  /* 0x0023100401007387 */ /* 0x0003e80000100a00 */
[----:B------:R-:W4:Y:S04]  /*2fd10*/  LDL.LU R245, [R1+0xa10] ;  /* 0x000a100001f57983 */ /* 0x000f280000300800 */
[----:B------:R-:W4:Y:S01]  /*2fd20*/  LDL.LU R240, [R1+0xa0c] ;  /* 0x000a0c0001f07983 */ /* 0x000f220000300800 */
[----:B---3--:R-:W-:-:S02]  /*2fd30*/  LEA R6, P6, R246, R251, 0x2 ;  /* 0x000000fbf6067211 */ /* 0x008fc400078c10ff */
[----:B-1----:R-:W-:Y:S02]  /*2fd40*/  LEA R4, P4, R248, R251, 0x2 ;  /* 0x000000fbf8047211 */ /* 0x002fe400078810ff */
[-C--:B------:R-:W-:Y:S01]  /*2fd50*/  LEA.HI.X.SX32 R7, R246, R252.reuse, 0x2, P6 ;  /* 0x000000fcf6077211 */ /* 0x080fe200030f16ff */
[----:B------:R1:W-:Y:S01]  /*2fd60*/  STL.64 [R1+0x2308], R8 ;  /* 0x0023080801007387 */ /* 0x0003e20000100a00 */
[----:B------:R-:W-:-:S03]  /*2fd70*/  LEA.HI.X.SX32 R5, R248, R252, 0x2, P4 ;  /* 0x000000fcf8057211 */ /* 0x000fc600020f16ff */
[----:B------:R-:W3:Y:S04]  /*2fd80*/  LDL.LU R11, [R1+0xa04] ;  /* 0x000a0400010b7983 */ /* 0x000ee80000300800 */
[----:B------:R1:W-:Y:S02]  /*2fd90*/  STL.64 [R1+0x2300], R6 ;  /* 0x0023000601007387 */ /* 0x0003e40000100a00 */
[C---:B-1----:R-:W-:Y:S02]  /*2fda0*/  LEA R8, P0, R239.reuse, R251, 0x2 ;  /* 0x000000fbef087211 */ /* 0x042fe400078010ff */
[----:B------:R-:W-:Y:S02]  /*2fdb0*/  STL.64 [R1+0x22f8], R4 ;  /* 0x0022f80401007387 */ /* 0x000fe40000100a00 */
[----:B------:R-:W-:-:S02]  /*2fdc0*/  LEA.HI.X.SX32 R9, R239, R252, 0x2, P0 ;  /* 0x000000fcef097211 */ /* 0x000fc400000f16ff */
[----:B------:R-:W3:Y:S01]  /*2fdd0*/  LDL.LU R248, [R1+0x9fc] ;  /* 0x0009fc0001f87983 */ /* 0x000ee20000300800 */
[----:B------:R-:W-:-:S03]  /*2fde0*/  LEA R6, P6, R13, R251, 0x2 ;  /* 0x000000fb0d067211 */ /* 0x000fc600078c10ff */
[----:B------:R-:W3:Y:S01]  /*2fdf0*/  LDL.LU R246, [R1+0xa00] ;  /* 0x000a000001f67983 */ /* 0x000ee20000300800 */
[----:B------:R-:W-:-:S03]  /*2fe00*/  LEA.HI.X.SX32 R7, R13, R252, 0x2, P6 ;  /* 0x000000fc0d077211 */ /* 0x000fc600030f16ff */
[----:B------:R-:W3:Y:S04]  /*2fe10*/  LDL.LU R239, [R1+0x9f8] ;  /* 0x0009f80001ef7983 */ /* 0x000ee80000300800 */
[----:B------:R2:W-:Y:S04]  /*2fe20*/  STL.64 [R1+0x22f0], R8 ;  /* 0x0022f00801007387 */ /* 0x0005e80000100a00 */
[----:B------:R1:W-:Y:S01]  /*2fe30*/  STL.64 [R1+0x22e8], R6 ;  /* 0x0022e80601007387 */ /* 0x0003e20000100a00 */
[-C--:B--2---:R-:W-:Y:S02]  /*2fe40*/  LEA R8, P0, R243, R251.reuse, 0x2 ;  /* 0x000000fbf3087211 */ /* 0x084fe400078010ff */
[----:B------:R-:W-:-:S04]  /*2fe50*/  LEA R4, P4, R241, R251, 0x2 ;  /* 0x000000fbf1047211 */ /* 0x000fc800078810ff */
[-C--:B------:R-:W-:Y:S02]  /*2fe60*/  LEA.HI.X.SX32 R5, R241, R252.reuse, 0x2, P4 ;  /* 0x000000fcf1057211 */ /* 0x080fe400020f16ff */
[C---:B-1----:R-:W-:Y:S02]  /*2fe70*/  LEA R6, P6, R242.reuse, R251, 0x2 ;  /* 0x000000fbf2067211 */ /* 0x042fe400078c10ff */
[-C--:B------:R-:W-:Y:S01]  /*2fe80*/  LEA.HI.X.SX32 R9, R243, R252.reuse, 0x2, P0 ;  /* 0x000000fcf3097211 */ /* 0x080fe200000f16ff */
[----:B------:R4:W-:Y:S01]  /*2fe90*/  STL.64 [R1+0x22e0], R4 ;  /* 0x0022e00401007387 */ /* 0x0009e20000100a00 */
[----:B------:R-:W-:-:S03]  /*2fea0*/  LEA.HI.X.SX32 R7, R242, R252, 0x2, P6 ;  /* 0x000000fcf2077211 */ /* 0x000fc600030f16ff */
[----:B------:R-:W2:Y:S04]  /*2feb0*/  LDL.LU R241, [R1+0x9f4] ;  /* 0x0009f40001f17983 */ /* 0x000ea80000300800 */
[----:B------:R-:W2:Y:S04]  /*2fec0*/  LDL.LU R243, [R1+0x9ec] ;  /* 0x0009ec0001f37983 */ /* 0x000ea80000300800 */
[----:B------:R1:W-:Y:S04]  /*2fed0*/  STL.64 [R1+0x22d8], R8 ;  /* 0x0022d80801007387 */ /* 0x0003e80000100a00 */
[----:B------:R-:W2:Y:S04]  /*2fee0*/  LDL.LU R242, [R1+0x9e8] ;  /* 0x0009e80001f27983 */ /* 0x000ea80000300800 */
[----:B------:R1:W-:Y:S04]  /*2fef0*/  STL.64 [R1+0x22d0], R6 ;  /* 0x0022d00601007387 */ /* 0x0003e80000100a00 */
[----:B------:R-:W2:Y:S01]  /*2ff00*/  LDL.LU R13, [R1+0x9e4] ;  /* 0x0009e400010d7983 */ /* 0x000ea20000300800 */
[----:B----4-:R-:W-:-:S02]  /*2ff10*/  LEA R4, P4, R10, R251, 0x2 ;  /* 0x000000fb0a047211 */ /* 0x010fc400078810ff */
[-C--:B-1----:R-:W-:Y:S02]  /*2ff20*/  LEA R8, P0, R238, R251.reuse, 0x2 ;  /* 0x000000fbee087211 */ /* 0x082fe400078010ff */
[-C--:B------:R-:W-:Y:S02]  /*2ff30*/  LEA.HI.X.SX32 R5, R10, R252.reuse, 0x2, P4 ;  /* 0x000000fc0a057211 */ /* 0x080fe400020f16ff */
[-C--:B------:R-:W-:Y:S02]  /*2ff40*/  LEA.HI.X.SX32 R9, R238, R252.reuse, 0x2, P0 ;  /* 0x000000fcee097211 */ /* 0x080fe400000f16ff */
[CC--:B------:R-:W-:Y:S01]  /*2ff50*/  LEA R6, P6, R245.reuse, R251.reuse, 0x2 ;  /* 0x000000fbf5067211 */ /* 0x0c0fe200078c10ff */
[----:B------:R1:W-:Y:S03]  /*2ff60*/  STL.64 [R1+0x22c8], R4 ;  /* 0x0022c80401007387 */ /* 0x0003e60000100a00 */
[----:B------:R-:W-:Y:S01]  /*2ff70*/  LEA.HI.X.SX32 R7, R245, R252, 0x2, P6 ;  /* 0x000000fcf5077211 */ /* 0x000fe200030f16ff */
[----:B------:R3:W-:Y:S04]  /*2ff80*/  STL.64 [R1+0x22c0], R8 ;  /* 0x0022c00801007387 */ /* 0x0007e80000100a00 */
[----:B------:R4:W-:Y:S01]  /*2ff90*/  STL.64 [R1+0x22b8], R6 ;  /* 0x0022b80601007387 */ /* 0x0009e20000100a00 */
[----:B-1----:R-:W-:-:S03]  /*2ffa0*/  LEA R4, P4, R240, R251, 0x2 ;  /* 0x000000fbf0047211 */ /* 0x002fc600078810ff */
[----:B------:R-:W2:Y:S01]  /*2ffb0*/  LDL.LU R238, [R1+0x9dc] ;  /* 0x0009dc0001ee7983 */ /* 0x000ea20000300800 */
[----:B------:R-:W-:-:S03]  /*2ffc0*/  LEA.HI.X.SX32 R5, R240, R252, 0x2, P4 ;  /* 0x000000fcf0057211 */ /* 0x000fc600020f16ff */
[----:B------:R-:W2:Y:S04]  /*2ffd0*/  LDL.LU R245, [R1+0x9d4] ;  /* 0x0009d40001f57983 */ /* 0x000ea80000300800 */
[----:B------:R-:W2:Y:S04]  /*2ffe0*/  LDL.LU R10, [R1+0x9d0] ;  /* 0x0009d000010a7983 */ /* 0x000ea80000300800 */
[----:B------:R-:W2:Y:S01]  /*2fff0*/  LDL.LU R240, [R1+0x9d8] ;  /* 0x0009d80001f07983 */ /* 0x000ea20000300800 */
[----:B---3--:R-:W-:-:S03]  /*30000*/  LEA R8, P0, R11, R251, 0x2 ;  /* 0x000000fb0b087211 */ /* 0x008fc600078010ff */
[----:B------:R1:W-:Y:S01]  /*30010*/  STL.64 [R1+0x22b0], R4 ;  /* 0x0022b00401007387 */ /* 0x0003e20000100a00 */
[CC--:B----4-:R-:W-:Y:S02]  /*30020*/  LEA R6, P6, R246.reuse, R251.reuse, 0x2 ;  /* 0x000000fbf6067211 */ /* 0x0d0fe400078c10ff */
        /* <DEDUP_REMOVED lines=8> */
[----:B------:R1:W-:Y:S01]  /*300b0*/  STL.64 [R1+0x2298], R4 ;  /* 0x0022980401007387 */ /* 0x0003e20000100a00 */
[----:B------:R-:W-:-:S03]  /*300c0*/  LEA.HI.X.SX32 R9, R239, R252, 0x2, P0 ;  /* 0x000000fcef097211 */ /* 0x000fc600000f16ff */
[----:B------:R-:W3:Y:S04]  /*300d0*/  LDL.LU R239, [R1+0x9c4] ;  /* 0x0009c40001ef7983 */ /* 0x000ee80000300800 */
[----:B------:R-:W3:Y:S04]  /*300e0*/  LDL.LU R246, [R1+0x9c0] ;  /* 0x0009c00001f67983 */ /* 0x000ee80000300800 */
[----:B------:R1:W-:Y:S04]  /*300f0*/  STL.64 [R1+0x2290], R8 ;  /* 0x0022900801007387 */ /* 0x0003e80000100a00 */
[----:B------:R-:W3:Y:S01]  /*30100*/  LDL.LU R248, [R1+0x9bc] ;  /* 0x0009bc0001f87983 */ /* 0x000ee20000300800 */
[----:B--2---:R-:W-:-:S02]  /*30110*/  LEA R6, P6, R241, R251, 0x2 ;  /* 0x000000fbf1067211 */ /* 0x004fc400078c10ff */
[----:B-1----:R-:W-:Y:S02]  /*30120*/  LEA R4, P4, R243, R251, 0x2 ;  /* 0x000000fbf3047211 */ /* 0x002fe400078810ff */
[-C--:B------:R-:W-:Y:S02]  /*30130*/  LEA.HI.X.SX32 R7, R241, R252.reuse, 0x2, P6 ;  /* 0x000000fcf1077211 */ /* 0x080fe400030f16ff */
[----:B------:R-:W-:-:S03]  /*30140*/  LEA.HI.X.SX32 R5, R243, R252, 0x2, P4 ;  /* 0x000000fcf3057211 */ /* 0x000fc600020f16ff */
[----:B------:R1:W-:Y:S01]  /*30150*/  STL.64 [R1+0x2288], R6 ;  /* 0x0022880601007387 */ /* 0x0003e20000100a00 */
[----:B------:R-:W-:-:S03]  /*30160*/  LEA R8, P0, R242, R251, 0x2 ;  /* 0x000000fbf2087211 */ /* 0x000fc600078010ff */
[----:B------:R2:W-:Y:S01]  /*30170*/  STL.64 [R1+0x2280], R4 ;  /* 0x0022800401007387 */ /* 0x0005e20000100a00 */
[----:B------:R-:W-:-:S03]  /*30180*/  LEA.HI.X.SX32 R9, R242, R252, 0x2, P0 ;  /* 0x000000fcf2097211 */ /* 0x000fc600000f16ff */
[----:B------:R-:W4:Y:S04]  /*30190*/  LDL.LU R241, [R1+0x9b4] ;  /* 0x0009b40001f17983 */ /* 0x000f280000300800 */
[----:B------:R-:W4:Y:S01]  /*301a0*/  LDL.LU R243, [R1+0x9b8] ;  /* 0x0009b80001f37983 */ /* 0x000f220000300800 */
[----:B-1----:R-:W-:-:S03]  /*301b0*/  LEA R6, P6, R13, R251, 0x2 ;  /* 0x000000fb0d067211 */ /* 0x002fc600078c10ff */
[----:B------:R-:W4:Y:S01]  /*301c0*/  LDL.LU R242, [R1+0x9b0] ;  /* 0x0009b00001f27983 */ /* 0x000f220000300800 */
[----:B------:R-:W-:-:S03]  /*301d0*/  LEA.HI.X.SX32 R7, R13, R252, 0x2, P6 ;  /* 0x000000fc0d077211 */ /* 0x000fc600030f16ff */
[----:B------:R1:W-:Y:S04]  /*301e0*/  STL.64 [R1+0x2278], R8 ;  /* 0x0022780801007387 */ /* 0x0003e80000100a00 */
[----:B------:R1:W-:Y:S01]  /*301f0*/  STL.64 [R1+0x2270], R6 ;  /* 0x0022700601007387 */ /* 0x0003e20000100a00 */
[----:B--2---:R-:W-:-:S04]  /*30200*/  LEA R4, P4, R238, R251, 0x2 ;  /* 0x000000fbee047211 */ /* 0x004fc800078810ff */
[----:B------:R-:W-:Y:S02]  /*30210*/  LEA.HI.X.SX32 R5, R238, R252, 0x2, P4 ;  /* 0x000000fcee057211 */ /* 0x000fe400020f16ff */
[----:B-1----:R-:W-:-:S04]  /*30220*/  LEA R8, P0, R240, R251, 0x2 ;  /* 0x000000fbf0087211 */ /* 0x002fc800078010ff */
[----:B------:R-:W-:Y:S01]  /*30230*/  LEA.HI.X.SX32 R9, R240, R252, 0x2, P0 ;  /* 0x000000fcf0097211 */ /* 0x000fe200000f16ff */
[----:B------:R1:W-:Y:S04]  /*30240*/  STL.64 [R1+0x2268], R4 ;  /* 0x0022680401007387 */ /* 0x0003e80000100a00 */
[----:B------:R3:W-:Y:S04]  /*30250*/  STL.64 [R1+0x2260], R8 ;  /* 0x0022600801007387 */ /* 0x0007e80000100a00 */
[----:B------:R-:W2:Y:S04]  /*30260*/  LDL.LU R238, [R1+0x9ac] ;  /* 0x0009ac0001ee7983 */ /* 0x000ea80000300800 */
[----:B------:R-:W2:Y:S01]  /*30270*/  LDL.LU R240, [R1+0x9a8] ;  /* 0x0009a80001f07983 */ /* 0x000ea20000300800 */
[----:B------:R-:W-:-:S04]  /*30280*/  LEA R6, P6, R245, R251, 0x2 ;  /* 0x000000fbf5067211 */ /* 0x000fc800078c10ff */
[-C--:B------:R-:W-:Y:S01]  /*30290*/  LEA.HI.X.SX32 R7, R245, R252.reuse, 0x2, P6 ;  /* 0x000000fcf5077211 */ /* 0x080fe200030f16ff */
[----:B------:R-:W-:Y:S02]  /*302a0*/  IMAD.MOV.U32 R245, RZ, RZ, R231 ;  /* 0x000000fffff57224 */ /* 0x000fe400078e00e7 */
[----:B------:R-:W-:Y:S02]  /*302b0*/  IMAD.MOV.U32 R231, RZ, RZ, R222 ;  /* 0x000000ffffe77224 */ /* 0x000fe400078e00de */
[----:B------:R-:W2:Y:S01]  /*302c0*/  LDL.LU R222, [R1+0x9a4] ;  /* 0x0009a40001de7983 */ /* 0x000ea20000300800 */
[CC--:B-1----:R-:W-:Y:S02]  /*302d0*/  LEA R4, P4, R10.reuse, R251.reuse, 0x2 ;  /* 0x000000fb0a047211 */ /* 0x0c2fe400078810ff */
[----:B---3--:R-:W-:Y:S01]  /*302e0*/  LEA R8, P0, R11, R251, 0x2 ;  /* 0x000000fb0b087211 */ /* 0x008fe200078010ff */
[----:B------:R1:W-:Y:S01]  /*302f0*/  STL.64 [R1+0x2258], R6 ;  /* 0x0022580601007387 */ /* 0x0003e20000100a00 */
[----:B------:R-:W-:-:S02]  /*30300*/  LEA.HI.X.SX32 R5, R10, R252, 0x2, P4 ;  /* 0x000000fc0a057211 */ /* 0x000fc400020f16ff */
[----:B------:R-:W-:Y:S01]  /*30310*/  LEA.HI.X.SX32 R9, R11, R252, 0x2, P0 ;  /* 0x000000fc0b097211 */ /* 0x000fe200000f16ff */
[----:B------:R-:W3:Y:S01]  /*30320*/  LDL.LU R13, [R1+0x9a0] ;  /* 0x0009a000010d7983 */ /* 0x000ee20000300800 */
[----:B-1----:R-:W-:-:S03]  /*30330*/  LEA R6, P6, R239, R251, 0x2 ;  /* 0x000000fbef067211 */ /* 0x002fc600078c10ff */
[----:B------:R1:W-:Y:S01]  /*30340*/  STL.64 [R1+0x2250], R4 ;  /* 0x0022500401007387 */ /* 0x0003e20000100a00 */
[----:B------:R-:W-:-:S03]  /*30350*/  LEA.HI.X.SX32 R7, R239, R252, 0x2, P6 ;  /* 0x000000fcef077211 */ /* 0x000fc600030f16ff */
[----:B------:R1:W-:Y:S04]  /*30360*/  STL.64 [R1+0x2248], R8 ;  /* 0x0022480801007387 */ /* 0x0003e80000100a00 */
[----:B------:R4:W-:Y:S01]  /*30370*/  STL.64 [R1+0x2240], R6 ;  /* 0x0022400601007387 */ /* 0x0009e20000100a00 */
[----:B-1----:R-:W-:-:S03]  /*30380*/  LEA R4, P4, R246, R251, 0x2 ;  /* 0x000000fbf6047211 */ /* 0x002fc600078810ff */
[----:B------:R-:W3:Y:S01]  /*30390*/  LDL.LU R10, [R1+0x99c] ;  /* 0x00099c00010a7983 */ /* 0x000ee20000300800 */
[----:B------:R-:W-:-:S03]  /*303a0*/  LEA R8, P0, R248, R251, 0x2 ;  /* 0x000000fbf8087211 */ /* 0x000fc600078010ff */
[----:B------:R-:W3:Y:S01]  /*303b0*/  LDL.LU R11, [R1+0x998] ;  /* 0x00099800010b7983 */ /* 0x000ee20000300800 */
[-C--:B------:R-:W-:Y:S02]  /*303c0*/  LEA.HI.X.SX32 R5, R246, R252.reuse, 0x2, P4 ;  /* 0x000000fcf6057211 */ /* 0x080fe400020f16ff */
[----:B------:R-:W-:Y:S01]  /*303d0*/  LEA.HI.X.SX32 R9, R248, R252, 0x2, P0 ;  /* 0x000000fcf8097211 */ /* 0x000fe200000f16ff */
[----:B------:R-:W3:Y:S04]  /*303e0*/  LDL.LU R239, [R1+0x994] ;  /* 0x0009940001ef7983 */ /* 0x000ee80000300800 */
[----:B------:R1:W-:Y:S04]  /*303f0*/  STL.64 [R1+0x2238], R4 ;  /* 0x0022380401007387 */ /* 0x0003e80000100a00 */
[----:B------:R1:W-:Y:S01]  /*30400*/  STL.64 [R1+0x2230], R8 ;  /* 0x0022300801007387 */ /* 0x0003e20000100a00 */
[----:B----4-:R-:W-:-:S02]  /*30410*/  LEA R6, P6, R243, R251, 0x2 ;  /* 0x000000fbf3067211 */ /* 0x010fc400078c10ff */
[-C--:B-1----:R-:W-:Y:S02]  /*30420*/  LEA R4, P4, R241, R251.reuse, 0x2 ;  /* 0x000000fbf1047211 */ /* 0x082fe400078810ff */
[-C--:B------:R-:W-:Y:S01]  /*30430*/  LEA.HI.X.SX32 R7, R243, R252.reuse, 0x2, P6 ;  /* 0x000000fcf3077211 */ /* 0x080fe200030f16ff */
[----:B------:R-:W-:Y:S01]  /*30440*/  IMAD.MOV.U32 R243, RZ, RZ, R244 ;  /* 0x000000fffff37224 */ /* 0x000fe200078e00f4 */
[C---:B------:R-:W-:Y:S01]  /*30450*/  LEA R8, P0, R242.reuse, R251, 0x2 ;  /* 0x000000fbf2087211 */ /* 0x040fe200078010ff */
[----:B------:R-:W-:Y:S01]  /*30460*/  IMAD.MOV.U32 R244, RZ, RZ, R249 ;  /* 0x000000fffff47224 */ /* 0x000fe200078e00f9 */
[-C--:B------:R-:W-:Y:S01]  /*30470*/  LEA.HI.X.SX32 R5, R241, R252.reuse, 0x2, P4 ;  /* 0x000000fcf1057211 */ /* 0x080fe200020f16ff */
[----:B------:R2:W-:Y:S04]  /*30480*/  STL.64 [R1+0x2228], R6 ;  /* 0x0022280601007387 */ /* 0x0005e80000100a00 */
[----:B------:R-:W4:Y:S01]  /*30490*/  LDL.LU R249, [R1+0x990] ;  /* 0x0009900001f97983 */ /* 0x000f220000300800 */
[----:B------:R-:W-:-:S03]  /*304a0*/  LEA.HI.X.SX32 R9, R242, R252, 0x2, P0 ;  /* 0x000000fcf2097211 */ /* 0x000fc600000f16ff */
[----:B------:R-:W4:Y:S04]  /*304b0*/  LDL.LU R246, [R1+0x98c] ;  /* 0x00098c0001f67983 */ /* 0x000f280000300800 */
[----:B------:R1:W-:Y:S04]  /*304c0*/  STL.64 [R1+0x2220], R4 ;  /* 0x0022200401007387 */ /* 0x0003e80000100a00 */
[----:B------:R-:W4:Y:S04]  /*304d0*/  LDL.LU R241, [R1+0x988] ;  /* 0x0009880001f17983 */ /* 0x000f280000300800 */
[----:B------:R1:W-:Y:S04]  /*304e0*/  STL.64 [R1+0x2218], R8 ;  /* 0x0022180801007387 */ /* 0x0003e80000100a00 */
[----:B------:R-:W4:Y:S04]  /*304f0*/  LDL.LU R242, [R1+0x984] ;  /* 0x0009840001f27983 */ /* 0x000f280000300800 */
[----:B------:R-:W4:Y:S01]  /*30500*/  LDL.LU R248, [R1+0x980] ;  /* 0x0009800001f87983 */ /* 0x000f220000300800 */
[----:B--2---:R-:W-:-:S02]  /*30510*/  LEA R6, P6, R238, R251, 0x2 ;  /* 0x000000fbee067211 */ /* 0x004fc400078c10ff */
[----:B-1----:R-:W-:Y:S02]  /*30520*/  LEA R4, P4, R240, R251, 0x2 ;  /* 0x000000fbf0047211 */ /* 0x002fe400078810ff */
[-C--:B------:R-:W-:Y:S02]  /*30530*/  LEA.HI.X.SX32 R7, R238, R252.reuse, 0x2, P6 ;  /* 0x000000fcee077211 */ /* 0x080fe400030f16ff */
[----:B------:R-:W-:-:S03]  /*30540*/  LEA.HI.X.SX32 R5, R240, R252, 0x2, P4 ;  /* 0x000000fcf0057211 */ /* 0x000fc600020f16ff */
[----:B------:R3:W-:Y:S04]  /*30550*/  STL.64 [R1+0x2210], R6 ;  /* 0x0022100601007387 */ /* 0x0007e80000100a00 */
[----:B------:R1:W-:Y:S04]  /*30560*/  STL.64 [R1+0x2208], R4 ;  /* 0x0022080401007387 */ /* 0x0003e80000100a00 */
[----:B------:R-:W2:Y:S01]  /*30570*/  LDL.LU R238, [R1+0x97c] ;  /* 0x00097c0001ee7983 */ /* 0x000ea20000300800 */
[----:B------:R-:W-:-:S03]  /*30580*/  LEA R8, P0, R222, R251, 0x2 ;  /* 0x000000fbde087211 */ /* 0x000fc600078010ff */
[----:B------:R-:W2:Y:S01]  /*30590*/  LDL.LU R240, [R1+0x978] ;  /* 0x0009780001f07983 */ /* 0x000ea20000300800 */
[----:B------:R-:W-:-:S03]  /*305a0*/  LEA.HI.X.SX32 R9, R222, R252, 0x2, P0 ;  /* 0x000000fcde097211 */ /* 0x000fc600000f16ff */
[----:B------:R-:W2:Y:S01]  /*305b0*/  LDL.LU R222, [R1+0x974] ;  /* 0x0009740001de7983 */ /* 0x000ea20000300800 */
[----:B---3--:R-:W-:-:S04]  /*305c0*/  LEA R6, P6, R13, R251, 0x2 ;  /* 0x000000fb0d067211 */ /* 0x008fc800078c10ff */
[-C--:B------:R-:W-:Y:S01]  /*305d0*/  LEA.HI.X.SX32 R7, R13, R252.reuse, 0x2, P6 ;  /* 0x000000fc0d077211 */ /* 0x080fe200030f16ff */
[----:B------:R3:W-:Y:S04]  /*305e0*/  STL.64 [R1+0x2200], R8 ;  /* 0x0022000801007387 */ /* 0x0007e80000100a00 */
[----:B------:R3:W-:Y:S01]  /*305f0*/  STL.64 [R1+0x21f8], R6 ;  /* 0x0021f80601007387 */ /* 0x0007e20000100a00 */
[CC--:B-1----:R-:W-:Y:S02]  /*30600*/  LEA R4, P4, R10.reuse, R251.reuse, 0x2 ;  /* 0x000000fb0a047211 */ /* 0x0c2fe400078810ff */
[----:B---3--:R-:W-:Y:S02]  /*30610*/  LEA R8, P0, R11, R251, 0x2 ;  /* 0x000000fb0b087211 */ /* 0x008fe400078010ff */
[----:B------:R-:W-:-:S02]  /*30620*/  LEA.HI.X.SX32 R5, R10, R252, 0x2, P4 ;  /* 0x000000fc0a057211 */ /* 0x000fc400020f16ff */
[----:B------:R-:W-:Y:S02]  /*30630*/  LEA R6, P6, R239, R251, 0x2 ;  /* 0x000000fbef067211 */ /* 0x000fe400078c10ff */
[-C--:B------:R-:W-:Y:S01]  /*30640*/  LEA.HI.X.SX32 R9, R11, R252.reuse, 0x2, P0 ;  /* 0x000000fc0b097211 */ /* 0x080fe200000f16ff */
[----:B------:R4:W-:Y:S01]  /*30650*/  STL.64 [R1+0x21f0], R4 ;  /* 0x0021f00401007387 */ /* 0x0009e20000100a00 */
[----:B------:R-:W-:-:S03]  /*30660*/  LEA.HI.X.SX32 R7, R239, R252, 0x2, P6 ;  /* 0x000000fcef077211 */ /* 0x000fc600030f16ff */
[----:B------:R-:W3:Y:S04]  /*30670*/  LDL.LU R13, [R1+0x970] ;  /* 0x00097000010d7983 */ /* 0x000ee80000300800 */
[----:B------:R1:W-:Y:S04]  /*30680*/  STL.64 [R1+0x21e8], R8 ;  /* 0x0021e80801007387 */ /* 0x0003e80000100a00 */
[----:B------:R1:W-:Y:S04]  /*30690*/  STL.64 [R1+0x21e0], R6 ;  /* 0x0021e00601007387 */ /* 0x0003e80000100a00 */
[----:B------:R-:W3:Y:S01]  /*306a0*/  LDL.LU R239, [R1+0x96c] ;  /* 0x00096c0001ef7983 */ /* 0x000ee20000300800 */
[----:B----4-:R-:W-:-:S04]  /*306b0*/  LEA R4, P4, R249, R251, 0x2 ;  /* 0x000000fbf9047211 */ /* 0x010fc800078810ff */
[----:B------:R-:W-:Y:S02]  /*306c0*/  LEA.HI.X.SX32 R5, R249, R252, 0x2, P4 ;  /* 0x000000fcf9057211 */ /* 0x000fe400020f16ff */
[-C--:B------:R-:W-:Y:S01]  /*306d0*/  LEA R10, P0, R246, R251.reuse, 0x2 ;  /* 0x000000fbf60a7211 */ /* 0x080fe200078010ff */
[----:B------:R-:W4:Y:S01]  /*306e0*/  LDL.LU R249, [R1+0x968] ;  /* 0x0009680001f97983 */ /* 0x000f220000300800 */
[----:B-1----:R-:W-:-:S03]  /*306f0*/  LEA R8, P6, R241, R251, 0x2 ;  /* 0x000000fbf1087211 */ /* 0x002fc600078c10ff */
[----:B------:R-:W4:Y:S01]  /*30700*/  LDL.LU R6, [R1+0x964] ;  /* 0x0009640001067983 */ /* 0x000f220000300800 */
[-C--:B------:R-:W-:Y:S02]  /*30710*/  LEA.HI.X.SX32 R11, R246, R252.reuse, 0x2, P0 ;  /* 0x000000fcf60b7211 */ /* 0x080fe400000f16ff */
[----:B------:R-:W-:Y:S01]  /*30720*/  LEA.HI.X.SX32 R9, R241, R252, 0x2, P6 ;  /* 0x000000fcf1097211 */ /* 0x000fe200030f16ff */
[----:B------:R1:W-:Y:S04]  /*30730*/  STL.64 [R1+0x21d8], R4 ;  /* 0x0021d80401007387 */ /* 0x0003e80000100a00 */
[----:B------:R1:W-:Y:S02]  /*30740*/  STL.64 [R1+0x21d0], R10 ;  /* 0x0021d00a01007387 */ /* 0x0003e40000100a00 */
[----:B-1----:R-:W-:-:S02]  /*30750*/  LEA R4, P4, R242, R251, 0x2 ;  /* 0x000000fbf2047211 */ /* 0x002fc400078810ff */
[----:B------:R2:W-:Y:S02]  /*30760*/  STL.64 [R1+0x21c8], R8 ;  /* 0x0021c80801007387 */ /* 0x0005e40000100a00 */
[----:B------:R-:W-:Y:S02]  /*30770*/  LEA.HI.X.SX32 R5, R242, R252, 0x2, P4 ;  /* 0x000000fcf2057211 */ /* 0x000fe400020f16ff */
[----:B------:R-:W4:Y:S01]  /*30780*/  LDL.LU R246, [R1+0x960] ;  /* 0x0009600001f67983 */ /* 0x000f220000300800 */
[----:B------:R-:W-:-:S03]  /*30790*/  LEA R10, P0, R248, R251, 0x2 ;  /* 0x000000fbf80a7211 */ /* 0x000fc600078010ff */
[----:B------:R-:W4:Y:S01]  /*307a0*/  LDL.LU R241, [R1+0x95c] ;  /* 0x00095c0001f17983 */ /* 0x000f220000300800 */
[----:B------:R-:W-:-:S03]  /*307b0*/  LEA.HI.X.SX32 R11, R248, R252, 0x2, P0 ;  /* 0x000000fcf80b7211 */ /* 0x000fc600000f16ff */
[----:B------:R-:W4:Y:S04]  /*307c0*/  LDL.LU R242, [R1+0x958] ;  /* 0x0009580001f27983 */ /* 0x000f280000300800 */
[----:B------:R1:W-:Y:S04]  /*307d0*/  STL.64 [R1+0x21c0], R4 ;  /* 0x0021c00401007387 */ /* 0x0003e80000100a00 */
[----:B------:R1:W-:Y:S01]  /*307e0*/  STL.64 [R1+0x21b8], R10 ;  /* 0x0021b80a01007387 */ /* 0x0003e20000100a00 */
[-C--:B--2---:R-:W-:Y:S02]  /*307f0*/  LEA R8, P6, R238, R251.reuse, 0x2 ;  /* 0x000000fbee087211 */ /* 0x084fe400078c10ff */
[----:B-1----:R-:W-:-:S02]  /*30800*/  LEA R4, P4, R240, R251, 0x2 ;  /* 0x000000fbf0047211 */ /* 0x002fc400078810ff */
[-C--:B------:R-:W-:Y:S02]  /*30810*/  LEA.HI.X.SX32 R9, R238, R252.reuse, 0x2, P6 ;  /* 0x000000fcee097211 */ /* 0x080fe400030f16ff */
[----:B------:R-:W-:Y:S01]  /*30820*/  LEA.HI.X.SX32 R5, R240, R252, 0x2, P4 ;  /* 0x000000fcf0057211 */ /* 0x000fe200020f16ff */
[----:B------:R-:W-:Y:S01]  /*30830*/  IMAD.MOV.U32 R240, RZ, RZ, R245 ;  /* 0x000000fffff07224 */ /* 0x000fe200078e00f5 */
[----:B------:R-:W-:Y:S01]  /*30840*/  LEA R10, P0, R222, R251, 0x2 ;  /* 0x000000fbde0a7211 */ /* 0x000fe200078010ff */
[----:B------:R3:W-:Y:S01]  /*30850*/  STL.64 [R1+0x21b0], R8 ;  /* 0x0021b00801007387 */ /* 0x0007e20000100a00 */
[----:B------:R-:W-:-:S03]  /*30860*/  MOV R238, R243 ;  /* 0x000000f300ee7202 */ /* 0x000fc60000000f00 */
[----:B------:R-:W2:Y:S01]  /*30870*/  LDL.LU R243, [R1+0x954] ;  /* 0x0009540001f37983 */ /* 0x000ea20000300800 */
[----:B------:R-:W-:-:S03]  /*30880*/  LEA.HI.X.SX32 R11, R222, R252, 0x2, P0 ;  /* 0x000000fcde0b7211 */ /* 0x000fc600000f16ff */
[----:B------:R-:W2:Y:S04]  /*30890*/  LDL.LU R245, [R1+0x950] ;  /* 0x0009500001f57983 */ /* 0x000ea80000300800 */
[----:B------:R1:W-:Y:S04]  /*308a0*/  STL.64 [R1+0x21a8], R4 ;  /* 0x0021a80401007387 */ /* 0x0003e80000100a00 */
[----:B------:R-:W2:Y:S04]  /*308b0*/  LDL.LU R7, [R1+0x948] ;  /* 0x0009480001077983 */ /* 0x000ea80000300800 */
[----:B------:R-:W2:Y:S04]  /*308c0*/  LDL.LU R222, [R1+0x94c] ;  /* 0x00094c0001de7983 */ /* 0x000ea80000300800 */
[----:B------:R-:W2:Y:S01]  /*308d0*/  LDL.LU R248, [R1+0x944] ;  /* 0x0009440001f87983 */ /* 0x000ea20000300800 */
[----:B---3--:R-:W-:-:S03]  /*308e0*/  LEA R8, P6, R13, R251, 0x2 ;  /* 0x000000fb0d087211 */ /* 0x008fc600078c10ff */
[----:B------:R-:W-:Y:S01]  /*308f0*/  STL.64 [R1+0x21a0], R10 ;  /* 0x0021a00a01007387 */ /* 0x000fe20000100a00 */
[----:B------:R-:W-:Y:S02]  /*30900*/  LEA.HI.X.SX32 R9, R13, R252, 0x2, P6 ;  /* 0x000000fc0d097211 */ /* 0x000fe400030f16ff */
[----:B-1----:R-:W-:-:S04]  /*30910*/  LEA R4, P4, R239, R251, 0x2 ;  /* 0x000000fbef047211 */ /* 0x002fc800078810ff */
[----:B------:R-:W-:Y:S01]  /*30920*/  LEA.HI.X.SX32 R5, R239, R252, 0x2, P4 ;  /* 0x000000fcef057211 */ /* 0x000fe200020f16ff */
[----:B------:R1:W-:Y:S04]  /*30930*/  STL.64 [R1+0x2198], R8 ;  /* 0x0021980801007387 */ /* 0x0003e80000100a00 */
[----:B------:R3:W-:Y:S04]  /*30940*/  STL.64 [R1+0x2190], R4 ;  /* 0x0021900401007387 */ /* 0x0007e80000100a00 */
[----:B-1----:R-:W2:Y:S04]  /*30950*/  LDL.LU R9, [R1+0x940] ;  /* 0x0009400001097983 */ /* 0x002ea80000300800 */
[----:B------:R-:W2:Y:S01]  /*30960*/  LDL.LU R239, [R1+0x938] ;  /* 0x0009380001ef7983 */ /* 0x000ea20000300800 */
[----:B----4-:R-:W-:-:S04]  /*30970*/  LEA R10, P0, R249, R251, 0x2 ;  /* 0x000000fbf90a7211 */ /* 0x010fc800078010ff */
[-C--:B------:R-:W-:Y:S02]  /*30980*/  LEA.HI.X.SX32 R11, R249, R252.reuse, 0x2, P0 ;  /* 0x000000fcf90b7211 */ /* 0x080fe400000f16ff */
[C---:B------:R-:W-:Y:S01]  /*30990*/  LEA R12, P6, R6.reuse, R251, 0x2 ;  /* 0x000000fb060c7211 */ /* 0x040fe200078c10ff */
[----:B------:R-:W4:Y:S03]  /*309a0*/  LDL.LU R249, [R1+0x934] ;  /* 0x0009340001f97983 */ /* 0x000f260000300800 */
[----:B------:R-:W-:Y:S01]  /*309b0*/  LEA.HI.X.SX32 R13, R6, R252, 0x2, P6 ;  /* 0x000000fc060d7211 */ /* 0x000fe200030f16ff */
[----:B------:R1:W-:Y:S01]  /*309c0*/  STL.64 [R1+0x2188], R10 ;  /* 0x0021880a01007387 */ /* 0x0003e20000100a00 */
[----:B------:R-:W-:-:S03]  /*309d0*/  IMAD.MOV.U32 R6, RZ, RZ, R244 ;  /* 0x000000ffff067224 */ /* 0x000fc600078e00f4 */
[----:B------:R-:W4:Y:S04]  /*309e0*/  LDL.LU R244, [R1+0x930] ;  /* 0x0009300001f47983 */ /* 0x000f280000300800 */
[----:B------:R1:W-:Y:S01]  /*309f0*/  STL.64 [R1+0x2180], R12 ;  /* 0x0021800c01007387 */ /* 0x0003e20000100a00 */
[CC--:B---3--:R-:W-:Y:S02]  /*30a00*/  LEA R4, P4, R246.reuse, R251.reuse, 0x2 ;  /* 0x000000fbf6047211 */ /* 0x0c8fe400078810ff */
[-C--:B-1----:R-:W-:Y:S02]  /*30a10*/  LEA R10, P0, R241, R251.reuse, 0x2 ;  /* 0x000000fbf10a7211 */ /* 0x082fe400078010ff */
[----:B------:R-:W-:Y:S02]  /*30a20*/  LEA.HI.X.SX32 R5, R246, R252, 0x2, P4 ;  /* 0x000000fcf6057211 */ /* 0x000fe400020f16ff */
[----:B------:R-:W-:-:S02]  /*30a30*/  LEA R12, P6, R242, R251, 0x2 ;  /* 0x000000fbf20c7211 */ /* 0x000fc400078c10ff */
[-C--:B------:R-:W-:Y:S02]  /*30a40*/  LEA.HI.X.SX32 R11, R241, R252.reuse, 0x2, P0 ;  /* 0x000000fcf10b7211 */ /* 0x080fe400000f16ff */
[----:B------:R-:W-:Y:S01]  /*30a50*/  LEA.HI.X.SX32 R13, R242, R252, 0x2, P6 ;  /* 0x000000fcf20d7211 */ /* 0x000fe200030f16ff */
[----:B------:R2:W-:Y:S04]  /*30a60*/  STL.64 [R1+0x2178], R4 ;  /* 0x0021780401007387 */ /* 0x0005e80000100a00 */
[----:B------:R1:W-:Y:S04]  /*30a70*/  STL.64 [R1+0x2170], R10 ;  /* 0x0021700a01007387 */ /* 0x0003e80000100a00 */
[----:B------:R-:W3:Y:S04]  /*30a80*/  LDL.LU R242, [R1+0x924] ;  /* 0x0009240001f27983 */ /* 0x000ee80000300800 */
[----:B------:R1:W-:Y:S01]  /*30a90*/  STL.64 [R1+0x2168], R12 ;  /* 0x0021680c01007387 */ /* 0x0003e20000100a00 */
[----:B--2---:R-:W-:-:S02]  /*30aa0*/  LEA R4, P4, R243, R251, 0x2 ;  /* 0x000000fbf3047211 */ /* 0x004fc400078810ff */
[-C--:B-1----:R-:W-:Y:S02]  /*30ab0*/  LEA R10, P0, R245, R251.reuse, 0x2 ;  /* 0x000000fbf50a7211 */ /* 0x082fe400078010ff */
[-C--:B------:R-:W-:Y:S02]  /*30ac0*/  LEA.HI.X.SX32 R5, R243, R252.reuse, 0x2, P4 ;  /* 0x000000fcf3057211 */ /* 0x080fe400020f16ff */
[-C--:B------:R-:W-:Y:S02]  /*30ad0*/  LEA.HI.X.SX32 R11, R245, R252.reuse, 0x2, P0 ;  /* 0x000000fcf50b7211 */ /* 0x080fe400000f16ff */
[CC--:B------:R-:W-:Y:S01]  /*30ae0*/  LEA R12, P6, R222.reuse, R251.reuse, 0x2 ;  /* 0x000000fbde0c7211 */ /* 0x0c0fe200078c10ff */
[----:B------:R-:W-:Y:S03]  /*30af0*/  STL.64 [R1+0x2160], R4 ;  /* 0x0021600401007387 */ /* 0x000fe60000100a00 */
[-C--:B------:R-:W-:Y:S01]  /*30b00*/  LEA.HI.X.SX32 R13, R222, R252.reuse, 0x2, P6 ;  /* 0x000000fcde0d7211 */ /* 0x080fe200030f16ff */
[----:B------:R-:W-:Y:S04]  /*30b10*/  STL.64 [R1+0x2158], R10 ;  /* 0x0021580a01007387 */ /* 0x000fe80000100a00 */
[----:B------:R1:W-:Y:S04]  /*30b20*/  STL.64 [R1+0x2150], R12 ;  /* 0x0021500c01007387 */ /* 0x0003e80000100a00 */
[----:B-1----:R-:W2:Y:S04]  /*30b30*/  LDL.LU.64 R12, [R1+0x53d8] ;  /* 0x0053d800010c7983 */ /* 0x002ea80000300a00 */
[----:B------:R-:W2:Y:S01]  /*30b40*/  LDL.LU R222, [R1+0x920] ;  /* 0x0009200001de7983 */ /* 0x000ea20000300800 */
[CC--:B------:R-:W-:Y:S01]  /*30b50*/  LEA R4, P4, R7.reuse, R251.reuse, 0x2 ;  /* 0x000000fb07047211 */ /* 0x0c0fe200078810ff */
[----:B------:R-:W-:Y:S01]  /*30b60*/  IMAD.MOV.U32 R245, RZ, RZ, R228 ;  /* 0x000000fffff57224 */ /* 0x000fe200078e00e4 */
[----:B------:R-:W-:Y:S01]  /*30b70*/  LEA R10, P0, R248, R251, 0x2 ;  /* 0x000000fbf80a7211 */ /* 0x000fe200078010ff */
[----:B------:R-:W3:Y:S01]  /*30b80*/  LDL.LU R243, [R1+0x918] ;  /* 0x0009180001f37983 */ /* 0x000ee20000300800 */
[----:B------:R-:W-:Y:S01]  /*30b90*/  LEA.HI.X.SX32 R5, R7, R252, 0x2, P4 ;  /* 0x000000fc07057211 */ /* 0x000fe200020f16ff */
[----:B------:R-:W-:-:S02]  /*30ba0*/  IMAD.MOV.U32 R8, RZ, RZ, R238 ;  /* 0x000000ffff087224 */ /* 0x000fc400078e00ee */
[----:B------:R-:W3:Y:S01]  /*30bb0*/  LDL.LU R228, [R1+0x914] ;  /* 0x0009140001e47983 */ /* 0x000ee20000300800 */
[----:B------:R-:W-:-:S03]  /*30bc0*/  LEA.HI.X.SX32 R11, R248, R252, 0x2, P0 ;  /* 0x000000fcf80b7211 */ /* 0x000fc600000f16ff */
[----:B------:R-:W3:Y:S01]  /*30bd0*/  LDL.LU R238, [R1+0x90c] ;  /* 0x00090c0001ee7983 */ /* 0x000ee20000300800 */
[CC--:B------:R-:W-:Y:S01]  /*30be0*/  LEA R246, P6, R9.reuse, R251.reuse, 0x2 ;  /* 0x000000fb09f67211 */ /* 0x0c0fe200078c10ff */
[----:B------:R-:W-:Y:S02]  /*30bf0*/  IMAD.MOV.U32 R241, RZ, RZ, R247 ;  /* 0x000000fffff17224 */ /* 0x000fe400078e00f7 */
[----:B------:R1:W-:Y:S01]  /*30c00*/  STL.64 [R1+0x2148], R4 ;  /* 0x0021480401007387 */ /* 0x0003e20000100a00 */
[----:B------:R-:W-:Y:S01]  /*30c10*/  IMAD.MOV.U32 R248, RZ, RZ, R6 ;  /* 0x000000fffff87224 */ /* 0x000fe200078e0006 */
[----:B------:R-:W-:Y:S02]  /*30c20*/  LEA.HI.X.SX32 R247, R9, R252, 0x2, P6 ;  /* 0x000000fc09f77211 */ /* 0x000fe400030f16ff */
[----:B------:R1:W-:Y:S02]  /*30c30*/  STL.64 [R1+0x2140], R10 ;  /* 0x0021400a01007387 */ /* 0x0003e40000100a00 */
[----:B-1----:R-:W-:-:S04]  /*30c40*/  LEA R4, P4, R239, R251, 0x2 ;  /* 0x000000fbef047211 */ /* 0x002fc800078810ff */
[----:B------:R-:W-:Y:S01]  /*30c50*/  LEA.HI.X.SX32 R5, R239, R252, 0x2, P4 ;  /* 0x000000fcef057211 */ /* 0x000fe200020f16ff */
[----:B------:R-:W3:Y:S04]  /*30c60*/  LDL.LU.64 R10, [R1+0x53d0] ;  /* 0x0053d000010a7983 */ /* 0x000ee80000300a00 */
[----:B------:R-:W3:Y:S04]  /*30c70*/  LDL.LU R9, [R1+0x53cc] ;  /* 0x0053cc0001097983 */ /* 0x000ee80000300800 */
[----:B------:R1:W-:Y:S04]  /*30c80*/  STL.64 [R1+0x2138], R246 ;  /* 0x002138f601007387 */ /* 0x0003e80000100a00 */
[----:B------:R-:W3:Y:S04]  /*30c90*/  LDL.LU R239, [R1+0x904] ;  /* 0x0009040001ef7983 */ /* 0x000ee80000300800 */
[----:B------:R1:W-:Y:S02]  /*30ca0*/  STL.64 [R1+0x2130], R4 ;  /* 0x0021300401007387 */ /* 0x0003e40000100a00 */
[----:B-1----:R-:W-:-:S02]  /*30cb0*/  IMAD.MOV.U32 R247, RZ, RZ, R8 ;  /* 0x000000fffff77224 */ /* 0x002fc400078e0008 */
[----:B------:R-:W3:Y:S01]  /*30cc0*/  LDL.LU R8, [R1+0x900] ;  /* 0x0009000001087983 */ /* 0x000ee20000300800 */
[-C--:B------:R-:W-:Y:S01]  /*30cd0*/  LEA R4, P4, R240, R251.reuse, 0x2 ;  /* 0x000000fbf0047211 */ /* 0x080fe200078810ff */
[----:B------:R-:W-:Y:S01]  /*30ce0*/  IMAD.MOV.U32 R5, RZ, RZ, R240 ;  /* 0x000000ffff057224 */ /* 0x000fe200078e00f0 */
[----:B----4-:R-:W-:-:S04]  /*30cf0*/  LEA R6, P0, R249, R251, 0x2 ;  /* 0x000000fbf9067211 */ /* 0x010fc800078010ff */
[----:B------:R-:W-:Y:S01]  /*30d00*/  LEA.HI.X.SX32 R7, R249, R252, 0x2, P0 ;  /* 0x000000fcf9077211 */ /* 0x000fe200000f16ff */
[----:B------:R-:W-:Y:S02]  /*30d10*/  IMAD.MOV.U32 R249, RZ, RZ, R231 ;  /* 0x000000fffff97224 */ /* 0x000fe400078e00e7 */
[----:B------:R-:W4:Y:S01]  /*30d20*/  LDL.LU R231, [R1+0x8f8] ;  /* 0x0008f80001e77983 */ /* 0x000f220000300800 */
[----:B------:R-:W-:-:S03]  /*30d30*/  LEA R246, P6, R244, R251, 0x2 ;  /* 0x000000fbf4f67211 */ /* 0x000fc600078c10ff */
[----:B------:R1:W-:Y:S04]  /*30d40*/  STL.64 [R1+0x2128], R6 ;  /* 0x0021280601007387 */ /* 0x0003e80000100a00 */
[----:B------:R-:W4:Y:S01]  /*30d50*/  LDL.LU R240, [R1+0x8f4] ;  /* 0x0008f40001f07983 */ /* 0x000f220000300800 */
[----:B-1----:R-:W-:Y:S02]  /*30d60*/  MOV R7, R247 ;  /* 0x000000f700077202 */ /* 0x002fe40000000f00 */
[----:B------:R-:W-:Y:S02]  /*30d70*/  LEA.HI.X.SX32 R247, R244, R252, 0x2, P6 ;  /* 0x000000fcf4f77211 */ /* 0x000fe400030f16ff */
[----:B------:R-:W4:Y:S04]  /*30d80*/  LDL.LU R244, [R1+0x8f0] ;  /* 0x0008f00001f47983 */ /* 0x000f280000300800 */
[----:B------:R2:W-:Y:S02]  /*30d90*/  STL.64 [R1+0x2120], R246 ;  /* 0x002120f601007387 */ /* 0x0005e40000100a00 */
[----:B--2---:R-:W-:Y:S01]  /*30da0*/  LEA R246, P6, R222, R251, 0x2 ;  /* 0x000000fbdef67211 */ /* 0x004fe200078c10ff */
[----:B------:R-:W-:-:S02]  /*30db0*/  IMAD.MOV.U32 R247, RZ, RZ, R222 ;  /* 0x000000fffff77224 */ /* 0x000fc400078e00de */
[----:B------:R-:W2:Y:S01]  /*30dc0*/  LDL.LU R222, [R1+0x53c8] ;  /* 0x0053c80001de7983 */ /* 0x000ea20000300800 */
[----:B------:R-:W-:Y:S02]  /*30dd0*/  LEA.HI.X.SX32 R5, R5, R252, 0x2, P4 ;  /* 0x000000fc05057211 */ /* 0x000fe400020f16ff */
[----:B---3--:R-:W-:-:S03]  /*30de0*/  LEA R6, P0, R242, R251, 0x2 ;  /* 0x000000fbf2067211 */ /* 0x008fc600078010ff */
[----:B------:R1:W-:Y:S01]  /*30df0*/  STL.64 [R1+0x2118], R4 ;  /* 0x0021180401007387 */ /* 0x0003e20000100a00 */
[-C--:B------:R-:W-:Y:S02]  /*30e00*/  LEA.HI.X.SX32 R247, R247, R252.reuse, 0x2, P6 ;  /* 0x000000fcf7f77211 */ /* 0x080fe400030f16ff */
[----:B-1----:R-:W-:Y:S01]  /*30e10*/  LEA R4, P4, R7, R251, 0x2 ;  /* 0x000000fb07047211 */ /* 0x002fe200078810ff */
[----:B------:R-:W-:Y:S01]  /*30e20*/  IMAD.MOV.U32 R5, RZ, RZ, R7 ;  /* 0x000000ffff057224 */ /* 0x000fe200078e0007 */
[-C--:B------:R-:W-:Y:S02]  /*30e30*/  LEA.HI.X.SX32 R7, R242, R252.reuse, 0x2, P0 ;  /* 0x000000fcf2077211 */ /* 0x080fe400000f16ff */
[----:B------:R-:W3:Y:S04]  /*30e40*/  LDL.LU R242, [R1+0x8ec] ;  /* 0x0008ec0001f27983 */ /* 0x000ee80000300800 */
[----:B------:R1:W-:Y:S01]  /*30e50*/  STL.64 [R1+0x2110], R6 ;  /* 0x0021100601007387 */ /* 0x0003e20000100a00 */
[----:B------:R-:W-:-:S03]  /*30e60*/  LEA.HI.X.SX32 R5, R5, R252, 0x2, P4 ;  /* 0x000000fc05057211 */ /* 0x000fc600020f16ff */
[----:B------:R1:W-:Y:S02]  /*30e70*/  STL.64 [R1+0x2108], R246 ;  /* 0x002108f601007387 */ /* 0x0003e40000100a00 */
[CC--:B-1----:R-:W-:Y:S02]  /*30e80*/  LEA R6, P0, R243.reuse, R251.reuse, 0x2 ;  /* 0x000000fbf3067211 */ /* 0x0c2fe400078010ff */
[CC--:B------:R-:W-:Y:S02]  /*30e90*/  LEA R246, P6, R228.reuse, R251.reuse, 0x2 ;  /* 0x000000fbe4f67211 */ /* 0x0c0fe400078c10ff */
[-C--:B------:R-:W-:Y:S02]  /*30ea0*/  LEA.HI.X.SX32 R7, R243, R252.reuse, 0x2, P0 ;  /* 0x000000fcf3077211 */ /* 0x080fe400000f16ff */
[----:B------:R-:W-:Y:S01]  /*30eb0*/  LEA.HI.X.SX32 R247, R228, R252, 0x2, P6 ;  /* 0x000000fce4f77211 */ /* 0x000fe200030f16ff */
[----:B------:R1:W-:Y:S04]  /*30ec0*/  STL.64 [R1+0x2100], R4 ;  /* 0x0021000401007387 */ /* 0x0003e80000100a00 */
[----:B------:R1:W-:Y:S04]  /*30ed0*/  STL.64 [R1+0x20f8], R6 ;  /* 0x0020f80601007387 */ /* 0x0003e80000100a00 */
[----:B------:R1:W-:Y:S02]  /*30ee0*/  STL.64 [R1+0x20f0], R246 ;  /* 0x0020f0f601007387 */ /* 0x0003e40000100a00 */
[----:B-1----:R-:W-:Y:S01]  /*30ef0*/  IMAD.MOV.U32 R5, RZ, RZ, R248 ;  /* 0x000000ffff057224 */ /* 0x002fe200078e00f8 */
[----:B------:R-:W-:-:S02]  /*30f00*/  LEA R4, P4, R238, R251, 0x2 ;  /* 0x000000fbee047211 */ /* 0x000fc400078810ff */
[----:B------:R-:W-:Y:S01]  /*30f10*/  LEA R6, P0, R205, R251, 0x2 ;  /* 0x000000fbcd067211 */ /* 0x000fe200078010ff */
[----:B------:R-:W-:Y:S02]  /*30f20*/  IMAD.MOV.U32 R7, RZ, RZ, R205 ;  /* 0x000000ffff077224 */ /* 0x000fe400078e00cd */
[----:B------:R-:W-:Y:S01]  /*30f30*/  IMAD.MOV.U32 R247, RZ, RZ, R223 ;  /* 0x000000fffff77224 */ /* 0x000fe200078e00df */
[----:B------:R-:W3:Y:S01]  /*30f40*/  LDL.LU R246, [R1+0x53c4] ;  /* 0x0053c40001f67983 */ /* 0x000ee20000300800 */
[----:B------:R-:W-:Y:S01]  /*30f50*/  IMAD.MOV.U32 R223, RZ, RZ, R5 ;  /* 0x000000ffffdf7224 */ /* 0x000fe200078e0005 */
[-C--:B------:R-:W-:Y:S01]  /*30f60*/  LEA.HI.X.SX32 R5, R238, R252.reuse, 0x2, P4 ;  /* 0x000000fcee057211 */ /* 0x080fe200020f16ff */
[----:B------:R-:W-:Y:S01]  /*30f70*/  IMAD.MOV.U32 R205, RZ, RZ, R229 ;  /* 0x000000ffffcd7224 */ /* 0x000fe200078e00e5 */
[----:B------:R-:W3:Y:S04]  /*30f80*/  LDL.LU R248, [R1+0x8dc] ;  /* 0x0008dc0001f87983 */ /* 0x000ee80000300800 */
[----:B------:R-:W3:Y:S01]  /*30f90*/  LDL.LU R229, [R1+0x8d8] ;  /* 0x0008d80001e57983 */ /* 0x000ee20000300800 */
[----:B------:R-:W-:-:S03]  /*30fa0*/  LEA.HI.X.SX32 R7, R7, R252, 0x2, P0 ;  /* 0x000000fc07077211 */ /* 0x000fc600000f16ff */
[----:B------:R-:W3:Y:S04]  /*30fb0*/  LDL.LU R243, [R1+0x8d4] ;  /* 0x0008d40001f37983 */ /* 0x000ee80000300800 */
[----:B------:R-:W3:Y:S04]  /*30fc0*/  LDL.LU R238, [R1+0x8cc] ;  /* 0x0008cc0001ee7983 */ /* 0x000ee80000300800 */
[----:B------:R1:W-:Y:S04]  /*30fd0*/  STL.64 [R1+0x20e8], R4 ;  /* 0x0020e80401007387 */ /* 0x0003e80000100a00 */
[----:B------:R-:W-:Y:S01]  /*30fe0*/  STL.64 [R1+0x20e0], R6 ;  /* 0x0020e00601007387 */ /* 0x000fe20000100a00 */
[----:B-1----:R-:W-:-:S02]  /*30ff0*/  IMAD.MOV.U32 R5, RZ, RZ, R223 ;  /* 0x000000ffff057224 */ /* 0x002fc400078e00df */
[----:B--2---:R-:W-:Y:S01]  /*31000*/  IMAD.MOV.U32 R228, RZ, RZ, R222 ;  /* 0x000000ffffe47224 */ /* 0x004fe200078e00de */
[----:B------:R-:W-:-:S04]  /*31010*/  LEA R222, P6, R239, R251, 0x2 ;  /* 0x000000fbefde7211 */ /* 0x000fc800078c10ff */
[----:B------:R-:W-:-:S05]  /*31020*/  LEA.HI.X.SX32 R223, R239, R252, 0x2, P6 ;  /* 0x000000fcefdf7211 */ /* 0x000fca00030f16ff */
[----:B------:R1:W-:Y:S04]  /*31030*/  STL.64 [R1+0x20d8], R222 ;  /* 0x0020d8de01007387 */ /* 0x0003e80000100a00 */
[----:B-1----:R-:W2:Y:S01]  /*31040*/  LDL.LU R223, [R1+0x53c0] ;  /* 0x0053c00001df7983 */ /* 0x002ea20000300800 */
[-C--:B------:R-:W-:Y:S02]  /*31050*/  LEA R4, P4, R8, R251.reuse, 0x2 ;  /* 0x000000fb08047211 */ /* 0x080fe400078810ff */
[----:B----4-:R-:W-:-:S04]  /*31060*/  LEA R6, P0, R231, R251, 0x2 ;  /* 0x000000fbe7067211 */ /* 0x010fc800078010ff */
[-C--:B------:R-:W-:Y:S02]  /*31070*/  LEA.HI.X.SX32 R7, R231, R252.reuse, 0x2, P0 ;  /* 0x000000fce7077211 */ /* 0x080fe400000f16ff */
[----:B------:R-:W-:Y:S02]  /*31080*/  LEA R222, P6, R240, R251, 0x2 ;  /* 0x000000fbf0de7211 */ /* 0x000fe400078c10ff */
[----:B--2---:R-:W-:Y:S01]  /*31090*/  MOV R239, R223 ;  /* 0x000000df00ef7202 */ /* 0x004fe20000000f00 */
[----:B------:R-:W-:Y:S01]  /*310a0*/  IMAD.MOV.U32 R223, RZ, RZ, R5 ;  /* 0x000000ffffdf7224 */ /* 0x000fe200078e0005 */
[----:B------:R-:W-:-:S05]  /*310b0*/  LEA.HI.X.SX32 R5, R8, R252, 0x2, P4 ;  /* 0x000000fc08057211 */ /* 0x000fca00020f16ff */
[----:B------:R1:W-:Y:S01]  /*310c0*/  STL.64 [R1+0x20d0], R4 ;  /* 0x0020d00401007387 */ /* 0x0003e20000100a00 */
[----:B------:R-:W-:Y:S02]  /*310d0*/  IMAD.MOV.U32 R8, RZ, RZ, R241 ;  /* 0x000000ffff087224 */ /* 0x000fe400078e00f1 */
[----:B-1----:R-:W-:Y:S02]  /*310e0*/  IMAD.MOV.U32 R5, RZ, RZ, R245 ;  /* 0x000000ffff057224 */ /* 0x002fe400078e00f5 */
[----:B------:R-:W2:Y:S04]  /*310f0*/  LDL.LU R245, [R1+0x8c4] ;  /* 0x0008c40001f57983 */ /* 0x000ea80000300800 */
[----:B------:R-:W4:Y:S04]  /*31100*/  LDL.LU R231, [R1+0x8bc] ;  /* 0x0008bc0001e77983 */ /* 0x000f280000300800 */
[----:B------:R1:W-:Y:S04]  /*31110*/  STL.64 [R1+0x20c8], R6 ;  /* 0x0020c80601007387 */ /* 0x0003e80000100a00 */
[----:B------:R-:W2:Y:S01]  /*31120*/  LDL.LU R241, [R1+0x8b8] ;  /* 0x0008b80001f17983 */ /* 0x000ea20000300800 */
[----:B-1----:R-:W-:Y:S01]  /*31130*/  IMAD.MOV.U32 R7, RZ, RZ, R223 ;  /* 0x000000ffff077224 */ /* 0x002fe200078e00df */
[----:B------:R-:W-:-:S05]  /*31140*/  LEA.HI.X.SX32 R223, R240, R252, 0x2, P6 ;  /* 0x000000fcf0df7211 */ /* 0x000fca00030f16ff */
[----:B------:R1:W-:Y:S04]  /*31150*/  STL.64 [R1+0x20c0], R222 ;  /* 0x0020c0de01007387 */ /* 0x0003e80000100a00 */
[----:B-1----:R-:W2:Y:S01]  /*31160*/  LDL.LU R222, [R1+0x53bc] ;  /* 0x0053bc0001de7983 */ /* 0x002ea20000300800 */
[-C--:B------:R-:W-:Y:S01]  /*31170*/  LEA R4, P4, R244, R251.reuse, 0x2 ;  /* 0x000000fbf4047211 */ /* 0x080fe200078810ff */
[----:B------:R-:W-:Y:S01]  /*31180*/  IMAD.MOV.U32 R223, RZ, RZ, R5 ;  /* 0x000000ffffdf7224 */ /* 0x000fe200078e0005 */
[-C--:B---3--:R-:W-:Y:S01]  /*31190*/  LEA R6, P0, R242, R251.reuse, 0x2 ;  /* 0x000000fbf2067211 */ /* 0x088fe200078010ff */
[----:B--2---:R-:W-:Y:S01]  /*311a0*/  IMAD.MOV.U32 R240, RZ, RZ, R222 ;  /* 0x000000fffff07224 */ /* 0x004fe200078e00de */
[----:B------:R-:W-:Y:S02]  /*311b0*/  LEA R222, P6, R5, R251, 0x2 ;  /* 0x000000fb05de7211 */ /* 0x000fe400078c10ff */
[----:B------:R-:W-:-:S02]  /*311c0*/  LEA.HI.X.SX32 R5, R244, R252, 0x2, P4 ;  /* 0x000000fcf4057211 */ /* 0x000fc400020f16ff */
[----:B------:R-:W2:Y:S04]  /*311d0*/  LDL.LU R244, [R1+0x8b4] ;  /* 0x0008b40001f47983 */ /* 0x000ea80000300800 */
[----:B------:R1:W-:Y:S02]  /*311e0*/  STL.64 [R1+0x20b8], R4 ;  /* 0x0020b80401007387 */ /* 0x0003e40000100a00 */
[----:B-1----:R-:W-:Y:S01]  /*311f0*/  LEA R4, P4, R7, R251, 0x2 ;  /* 0x000000fb07047211 */ /* 0x002fe200078810ff */
[----:B------:R-:W-:Y:S01]  /*31200*/  IMAD.MOV.U32 R5, RZ, RZ, R7 ;  /* 0x000000ffff057224 */ /* 0x000fe200078e0007 */
[-C--:B------:R-:W-:Y:S01]  /*31210*/  LEA.HI.X.SX32 R7, R242, R252.reuse, 0x2, P0 ;  /* 0x000000fcf2077211 */ /* 0x080fe200000f16ff */
[----:B------:R-:W-:Y:S02]  /*31220*/  IMAD.MOV.U32 R242, RZ, RZ, R247 ;  /* 0x000000fffff27224 */ /* 0x000fe400078e00f7 */
[----:B------:R-:W3:Y:S01]  /*31230*/  LDL.LU R247, [R1+0x8b0] ;  /* 0x0008b00001f77983 */ /* 0x000ee20000300800 */
[----:B------:R-:W-:-:S02]  /*31240*/  LEA.HI.X.SX32 R223, R223, R252, 0x2, P6 ;  /* 0x000000fcdfdf7211 */ /* 0x000fc400030f16ff */
[----:B------:R-:W-:Y:S01]  /*31250*/  LEA.HI.X.SX32 R5, R5, R252, 0x2, P4 ;  /* 0x000000fc05057211 */ /* 0x000fe200020f16ff */
[----:B------:R1:W-:Y:S04]  /*31260*/  STL.64 [R1+0x20b0], R6 ;  /* 0x0020b00601007387 */ /* 0x0003e80000100a00 */
[----:B------:R-:W-:Y:S04]  /*31270*/  STL.64 [R1+0x20a8], R222 ;  /* 0x0020a8de01007387 */ /* 0x000fe80000100a00 */
[----:B------:R-:W-:Y:S01]  /*31280*/  STL.64 [R1+0x20a0], R4 ;  /* 0x0020a00401007387 */ /* 0x000fe20000100a00 */
[----:B-1----:R-:W-:-:S04]  /*31290*/  LEA R6, P0, R248, R251, 0x2 ;  /* 0x000000fbf8067211 */ /* 0x002fc800078010ff */
[----:B------:R-:W-:Y:S02]  /*312a0*/  LEA.HI.X.SX32 R7, R248, R252, 0x2, P0 ;  /* 0x000000fcf8077211 */ /* 0x000fe400000f16ff */
[----:B------:R-:W3:Y:S04]  /*312b0*/  LDL.LU R248, [R1+0x8a4] ;  /* 0x0008a40001f87983 */ /* 0x000ee80000300800 */
[----:B------:R1:W-:Y:S02]  /*312c0*/  STL.64 [R1+0x2098], R6 ;  /* 0x0020980601007387 */ /* 0x0003e40000100a00 */
[----:B-1----:R-:W-:Y:S02]  /*312d0*/  IMAD.MOV.U32 R7, RZ, RZ, R239 ;  /* 0x000000ffff077224 */ /* 0x002fe400078e00ef */
[----:B------:R-:W3:Y:S01]  /*312e0*/  LDL.LU R239, [R1+0x8a0] ;  /* 0x0008a00001ef7983 */ /* 0x000ee20000300800 */
[----:B------:R-:W-:-:S04]  /*312f0*/  LEA R222, P6, R229, R251, 0x2 ;  /* 0x000000fbe5de7211 */ /* 0x000fc800078c10ff */
[----:B------:R-:W-:Y:S02]  /*31300*/  LEA.HI.X.SX32 R223, R229, R252, 0x2, P6 ;  /* 0x000000fce5df7211 */ /* 0x000fe400030f16ff */
[----:B------:R-:W3:Y:S01]  /*31310*/  LDL.LU R229, [R1+0x89c] ;  /* 0x00089c0001e57983 */ /* 0x000ee20000300800 */
[----:B------:R-:W-:-:S03]  /*31320*/  LEA R4, P4, R243, R251, 0x2 ;  /* 0x000000fbf3047211 */ /* 0x000fc600078810ff */
[----:B------:R1:W-:Y:S01]  /*31330*/  STL.64 [R1+0x2090], R222 ;  /* 0x002090de01007387 */ /* 0x0003e20000100a00 */
[----:B------:R-:W-:Y:S01]  /*31340*/  LEA.HI.X.SX32 R5, R243, R252, 0x2, P4 ;  /* 0x000000fcf3057211 */ /* 0x000fe200020f16ff */
[----:B------:R-:W-:Y:S01]  /*31350*/  IMAD.MOV.U32 R243, RZ, RZ, R204 ;  /* 0x000000fffff37224 */ /* 0x000fe200078e00cc */
[-C--:B------:R-:W-:Y:S02]  /*31360*/  LEA R6, P0, R238, R251.reuse, 0x2 ;  /* 0x000000fbee067211 */ /* 0x080fe400078010ff */
[----:B-1----:R-:W-:Y:S02]  /*31370*/  LEA R222, P6, R8, R251, 0x2 ;  /* 0x000000fb08de7211 */ /* 0x002fe400078c10ff */
[----:B------:R-:W-:Y:S02]  /*31380*/  MOV R223, R8 ;  /* 0x0000000800df7202 */ /* 0x000fe40000000f00 */
[----:B------:R-:W3:Y:S04]  /*31390*/  LDL.LU R8, [R1+0x894] ;  /* 0x0008940001087983 */ /* 0x000ee80000300800 */
[----:B------:R-:W3:Y:S01]  /*313a0*/  LDL.LU R204, [R1+0x890] ;  /* 0x0008900001cc7983 */ /* 0x000ee20000300800 */
[----:B------:R-:W-:-:S03]  /*313b0*/  LEA.HI.X.SX32 R223, R223, R252, 0x2, P6 ;  /* 0x000000fcdfdf7211 */ /* 0x000fc600030f16ff */
[----:B------:R1:W-:Y:S02]  /*313c0*/  STL.64 [R1+0x2088], R4 ;  /* 0x0020880401007387 */ /* 0x0003e40000100a00 */
[----:B-1----:R-:W-:Y:S01]  /*313d0*/  IMAD.MOV.U32 R5, RZ, RZ, R7 ;  /* 0x000000ffff057224 */ /* 0x002fe200078e0007 */
[----:B------:R-:W-:Y:S02]  /*313e0*/  LEA.HI.X.SX32 R7, R238, R252, 0x2, P0 ;  /* 0x000000fcee077211 */ /* 0x000fe400000f16ff */
[----:B------:R-:W3:Y:S01]  /*313f0*/  LDL.LU R238, [R1+0x88c] ;  /* 0x00088c0001ee7983 */ /* 0x000ee20000300800 */
[----:B------:R-:W-:-:S03]  /*31400*/  LEA R4, P4, R245, R251, 0x2 ;  /* 0x000000fbf5047211 */ /* 0x000fc600078810ff */
[----:B------:R-:W-:Y:S04]  /*31410*/  STL.64 [R1+0x2080], R6 ;  /* 0x0020800601007387 */ /* 0x000fe80000100a00 */
[----:B------:R1:W-:Y:S02]  /*31420*/  STL.64 [R1+0x2078], R222 ;  /* 0x002078de01007387 */ /* 0x0003e40000100a00 */
[----:B-1----:R-:W-:Y:S01]  /*31430*/  IMAD.MOV.U32 R223, RZ, RZ, R5 ;  /* 0x000000ffffdf7224 */ /* 0x002fe200078e0005 */
[----:B------:R-:W-:Y:S01]  /*31440*/  LEA.HI.X.SX32 R5, R245, R252, 0x2, P4 ;  /* 0x000000fcf5057211 */ /* 0x000fe200020f16ff */
[----:B------:R-:W-:Y:S02]  /*31450*/  IMAD.MOV.U32 R245, RZ, RZ, R205 ;  /* 0x000000fffff57224 */ /* 0x000fe400078e00cd */
[----:B------:R-:W3:Y:S04]  /*31460*/  LDL.LU R205, [R1+0x888] ;  /* 0x0008880001cd7983 */ /* 0x000ee80000300800 */
[----:B------:R1:W-:Y:S01]  /*31470*/  STL.64 [R1+0x2070], R4 ;  /* 0x0020700401007387 */ /* 0x0003e20000100a00 */
[----:B----4-:R-:W-:-:S04]  /*31480*/  LEA R6, P0, R231, R251, 0x2 ;  /* 0x000000fbe7067211 */ /* 0x010fc800078010ff */
[----:B------:R-:W-:Y:S01]  /*31490*/  LEA.HI.X.SX32 R7, R231, R252, 0x2, P0 ;  /* 0x000000fce7077211 */ /* 0x000fe200000f16ff */
[----:B-1----:R-:W-:Y:S02]  /*314a0*/  IMAD.MOV.U32 R5, RZ, RZ, R242 ;  /* 0x000000ffff057224 */ /* 0x002fe400078e00f2 */
[----:B------:R-:W4:Y:S01]  /*314b0*/  LDL.LU R242, [R1+0x884] ;  /* 0x0008840001f27983 */ /* 0x000f220000300800 */
[----:B------:R-:W-:-:S03]  /*314c0*/  LEA R222, P6, R241, R251, 0x2 ;  /* 0x000000fbf1de7211 */ /* 0x000fc600078c10ff */
[----:B------:R-:W4:Y:S04]  /*314d0*/  LDL.LU R231, [R1+0x87c] ;  /* 0x00087c0001e77983 */ /* 0x000f280000300800 */
[----:B------:R1:W-:Y:S02]  /*314e0*/  STL.64 [R1+0x2068], R6 ;  /* 0x0020680601007387 */ /* 0x0003e40000100a00 */
[----:B-1----:R-:W-:Y:S01]  /*314f0*/  IMAD.MOV.U32 R7, RZ, RZ, R223 ;  /* 0x000000ffff077224 */ /* 0x002fe200078e00df */
[----:B------:R-:W-:Y:S02]  /*31500*/  LEA.HI.X.SX32 R223, R241, R252, 0x2, P6 ;  /* 0x000000fcf1df7211 */ /* 0x000fe400030f16ff */
[----:B------:R-:W4:Y:S04]  /*31510*/  LDL.LU R241, [R1+0x878] ;  /* 0x0008780001f17983 */ /* 0x000f280000300800 */
[----:B------:R1:W-:Y:S02]  /*31520*/  STL.64 [R1+0x2060], R222 ;  /* 0x002060de01007387 */ /* 0x0003e40000100a00 */
[-C--:B-1----:R-:W-:Y:S01]  /*31530*/  LEA R222, P6, R5, R251.reuse, 0x2 ;  /* 0x000000fb05de7211 */ /* 0x082fe200078c10ff */
[----:B------:R-:W-:Y:S01]  /*31540*/  IMAD.MOV.U32 R223, RZ, RZ, R5 ;  /* 0x000000ffffdf7224 */ /* 0x000fe200078e0005 */
[----:B--2---:R-:W-:-:S04]  /*31550*/  LEA R4, P4, R244, R251, 0x2 ;  /* 0x000000fbf4047211 */ /* 0x004fc800078810ff */
[----:B------:R-:W-:Y:S01]  /*31560*/  LEA.HI.X.SX32 R5, R244, R252, 0x2, P4 ;  /* 0x000000fcf4057211 */ /* 0x000fe200020f16ff */
[----:B------:R-:W-:Y:S02]  /*31570*/  IMAD.MOV.U32 R244, RZ, RZ, R249 ;  /* 0x000000fffff47224 */ /* 0x000fe400078e00f9 */
[----:B------:R-:W2:Y:S04]  /*31580*/  LDL.LU R249, [R1+0x874] ;  /* 0x0008740001f97983 */ /* 0x000ea80000300800 */
[----:B------:R1:W-:Y:S01]  /*31590*/  STL.64 [R1+0x2058], R4 ;  /* 0x0020580401007387 */ /* 0x0003e20000100a00 */
[----:B---3--:R-:W-:Y:S01]  /*315a0*/  LEA R6, P0, R247, R251, 0x2 ;  /* 0x000000fbf7067211 */ /* 0x008fe200078010ff */
[----:B-1----:R-:W-:-:S03]  /*315b0*/  IMAD.MOV.U32 R5, RZ, RZ, R7 ;  /* 0x000000ffff057224 */ /* 0x002fc600078e0007 */
[-C--:B------:R-:W-:Y:S02]  /*315c0*/  LEA.HI.X.SX32 R7, R247, R252.reuse, 0x2, P0 ;  /* 0x000000fcf7077211 */ /* 0x080fe400000f16ff */
[----:B------:R-:W3:Y:S01]  /*315d0*/  LDL.LU R247, [R1+0x870] ;  /* 0x0008700001f77983 */ /* 0x000ee20000300800 */
[----:B------:R-:W-:-:S03]  /*315e0*/  LEA.HI.X.SX32 R223, R223, R252, 0x2, P6 ;  /* 0x000000fcdfdf7211 */ /* 0x000fc600030f16ff */
[----:B------:R1:W-:Y:S04]  /*315f0*/  STL.64 [R1+0x2050], R6 ;  /* 0x0020500601007387 */ /* 0x0003e80000100a00 */
[----:B------:R-:W-:Y:S01]  /*31600*/  STL.64 [R1+0x2048], R222 ;  /* 0x002048de01007387 */ /* 0x000fe20000100a00 */
[C---:B------:R-:W-:Y:S02]  /*31610*/  LEA R4, P4, R248.reuse, R251, 0x2 ;  /* 0x000000fbf8047211 */ /* 0x040fe400078810ff */
[----:B-1----:R-:W-:Y:S02]  /*31620*/  MOV R7, R5 ;  /* 0x0000000500077202 */ /* 0x002fe40000000f00 */
[----:B------:R-:W-:Y:S02]  /*31630*/  LEA.HI.X.SX32 R5, R248, R252, 0x2, P4 ;  /* 0x000000fcf8057211 */ /* 0x000fe400020f16ff */
[----:B------:R-:W3:Y:S04]  /*31640*/  LDL.LU R248, [R1+0x53b8] ;  /* 0x0053b80001f87983 */ /* 0x000ee80000300800 */
[----:B------:R1:W-:Y:S01]  /*31650*/  STL.64 [R1+0x2040], R4 ;  /* 0x0020400401007387 */ /* 0x0003e20000100a00 */
[----:B------:R-:W-:Y:S01]  /*31660*/  LEA R6, P0, R239, R251, 0x2 ;  /* 0x000000fbef067211 */ /* 0x000fe200078010ff */
[----:B-1----:R-:W-:-:S03]  /*31670*/  IMAD.MOV.U32 R5, RZ, RZ, R7 ;  /* 0x000000ffff057224 */ /* 0x002fc600078e0007 */
[----:B------:R-:W-:-:S05]  /*31680*/  LEA.HI.X.SX32 R7, R239, R252, 0x2, P0 ;  /* 0x000000fcef077211 */ /* 0x000fca00000f16ff */
[----:B------:R1:W-:Y:S04]  /*31690*/  STL.64 [R1+0x2038], R6 ;  /* 0x0020380601007387 */ /* 0x0003e80000100a00 */
[----:B------:R-:W3:Y:S01]  /*316a0*/  LDL.LU R239, [R1+0x860] ;  /* 0x0008600001ef7983 */ /* 0x000ee20000300800 */
[----:B------:R-:W-:-:S04]  /*316b0*/  LEA R222, P6, R229, R251, 0x2 ;  /* 0x000000fbe5de7211 */ /* 0x000fc800078c10ff */
[----:B------:R-:W-:Y:S02]  /*316c0*/  LEA.HI.X.SX32 R223, R229, R252, 0x2, P6 ;  /* 0x000000fce5df7211 */ /* 0x000fe400030f16ff */
[----:B------:R-:W3:Y:S01]  /*316d0*/  LDL.LU R229, [R1+0x85c] ;  /* 0x00085c0001e57983 */ /* 0x000ee20000300800 */
[----:B-1----:R-:W-:-:S03]  /*316e0*/  IMAD.MOV.U32 R7, RZ, RZ, R240 ;  /* 0x000000ffff077224 */ /* 0x002fc600078e00f0 */
[----:B------:R-:W3:Y:S01]  /*316f0*/  LDL.LU R240, [R1+0x854] ;  /* 0x0008540001f07983 */ /* 0x000ee20000300800 */
[----:B------:R-:W-:-:S03]  /*31700*/  LEA R4, P4, R8, R251, 0x2 ;  /* 0x000000fb08047211 */ /* 0x000fc600078810ff */
[----:B------:R1:W-:Y:S01]  /*31710*/  STL.64 [R1+0x2030], R222 ;  /* 0x002030de01007387 */ /* 0x0003e20000100a00 */
[-C--:B------:R-:W-:Y:S01]  /*31720*/  LEA R6, P0, R204, R251.reuse, 0x2 ;  /* 0x000000fbcc067211 */ /* 0x080fe200078010ff */
[----:B-1----:R-:W-:Y:S01]  /*31730*/  IMAD.MOV.U32 R223, RZ, RZ, R5 ;  /* 0x000000ffffdf7224 */ /* 0x002fe200078e0005 */
[-C--:B------:R-:W-:Y:S01]  /*31740*/  LEA.HI.X.SX32 R5, R8, R252.reuse, 0x2, P4 ;  /* 0x000000fc08057211 */ /* 0x080fe200020f16ff */
[----:B------:R-:W-:Y:S02]  /*31750*/  IMAD.MOV.U32 R8, RZ, RZ, R245 ;  /* 0x000000ffff087224 */ /* 0x000fe400078e00f5 */
[----:B------:R-:W3:Y:S04]  /*31760*/  LDL.LU R245, [R1+0x850] ;  /* 0x0008500001f57983 */ /* 0x000ee80000300800 */
[----:B------:R1:W-:Y:S01]  /*31770*/  STL.64 [R1+0x2028], R4 ;  /* 0x0020280401007387 */ /* 0x0003e20000100a00 */
[----:B------:R-:W-:Y:S01]  /*31780*/  LEA R222, P6, R238, R251, 0x2 ;  /* 0x000000fbeede7211 */ /* 0x000fe200078c10ff */
[----:B-1----:R-:W-:Y:S01]  /*31790*/  IMAD.MOV.U32 R5, RZ, RZ, R7 ;  /* 0x000000ffff057224 */ /* 0x002fe200078e0007 */
[----:B------:R-:W-:-:S02]  /*317a0*/  LEA.HI.X.SX32 R7, R204, R252, 0x2, P0 ;  /* 0x000000fccc077211 */ /* 0x000fc400000f16ff */
[----:B------:R-:W3:Y:S04]  /*317b0*/  LDL.LU R204, [R1+0x53b4] ;  /* 0x0053b40001cc7983 */ /* 0x000ee80000300800 */
[----:B------:R1:W-:Y:S01]  /*317c0*/  STL.64 [R1+0x2020], R6 ;  /* 0x0020200601007387 */ /* 0x0003e20000100a00 */
[CC--:B------:R-:W-:Y:S01]  /*317d0*/  LEA R4, P4, R205.reuse, R251.reuse, 0x2 ;  /* 0x000000fbcd047211 */ /* 0x0c0fe200078810ff */
[----:B-1----:R-:W-:Y:S01]  /*317e0*/  IMAD.MOV.U32 R7, RZ, RZ, R223 ;  /* 0x000000ffff077224 */ /* 0x002fe200078e00df */
[-C--:B------:R-:W-:Y:S02]  /*317f0*/  LEA.HI.X.SX32 R223, R238, R252.reuse, 0x2, P6 ;  /* 0x000000fceedf7211 */ /* 0x080fe400030f16ff */
[----:B------:R-:W3:Y:S04]  /*31800*/  LDL.LU R238, [R1+0x84c] ;  /* 0x00084c0001ee7983 */ /* 0x000ee80000300800 */
[----:B------:R1:W-:Y:S01]  /*31810*/  STL.64 [R1+0x2018], R222 ;  /* 0x002018de01007387 */ /* 0x0003e20000100a00 */
[----:B----4-:R-:W-:Y:S01]  /*31820*/  LEA R6, P0, R242, R251, 0x2 ;  /* 0x000000fbf2067211 */ /* 0x010fe200078010ff */
[----:B-1----:R-:W-:Y:S01]  /*31830*/  IMAD.MOV.U32 R223, RZ, RZ, R5 ;  /* 0x000000ffffdf7224 */ /* 0x002fe200078e0005 */
[----:B------:R-:W-:-:S02]  /*31840*/  LEA.HI.X.SX32 R5, R205, R252, 0x2, P4 ;  /* 0x000000fccd057211 */ /* 0x000fc400020f16ff */
[----:B------:R-:W4:Y:S04]  /*31850*/  LDL.LU R205, [R1+0x53b0] ;  /* 0x0053b00001cd7983 */ /* 0x000f280000300800 */
[----:B------:R1:W-:Y:S01]  /*31860*/  STL.64 [R1+0x2010], R4 ;  /* 0x0020100401007387 */ /* 0x0003e20000100a00 */
[-C--:B------:R-:W-:Y:S01]  /*31870*/  LEA R222, P6, R231, R251.reuse, 0x2 ;  /* 0x000000fbe7de7211 */ /* 0x080fe200078c10ff */
[----:B-1----:R-:W-:Y:S01]  /*31880*/  IMAD.MOV.U32 R5, RZ, RZ, R7 ;  /* 0x000000ffff057224 */ /* 0x002fe200078e0007 */
[----:B------:R-:W-:Y:S01]  /*31890*/  LEA.HI.X.SX32 R7, R242, R252, 0x2, P0 ;  /* 0x000000fcf2077211 */ /* 0x000fe200000f16ff */
[----:B------:R-:W-:Y:S02]  /*318a0*/  IMAD.MOV.U32 R242, RZ, RZ, R244 ;  /* 0x000000fffff27224 */ /* 0x000fe400078e00f4 */
[----:B------:R-:W4:Y:S04]  /*318b0*/  LDL.LU R244, [R1+0x844] ;  /* 0x0008440001f47983 */ /* 0x000f280000300800 */
[----:B------:R1:W-:Y:S01]  /*318c0*/  STL.64 [R1+0x2008], R6 ;  /* 0x0020080601007387 */ /* 0x0003e20000100a00 */
[----:B------:R-:W-:-:S02]  /*318d0*/  LEA R4, P4, R241, R251, 0x2 ;  /* 0x000000fbf1047211 */ /* 0x000fc400078810ff */
[----:B-1----:R-:W-:Y:S02]  /*318e0*/  MOV R7, R223 ;  /* 0x000000df00077202 */ /* 0x002fe40000000f00 */
[-C--:B------:R-:W-:Y:S02]  /*318f0*/  LEA.HI.X.SX32 R223, R231, R252.reuse, 0x2, P6 ;  /* 0x000000fce7df7211 */ /* 0x080fe400030f16ff */
[----:B------:R-:W4:Y:S04]  /*31900*/  LDL.LU R231, [R1+0x83c] ;  /* 0x00083c0001e77983 */ /* 0x000f280000300800 */
[----:B------:R1:W-:Y:S02]  /*31910*/  STL.64 [R1+0x2000], R222 ;  /* 0x002000de01007387 */ /* 0x0003e40000100a00 */
[----:B-1----:R-:W-:Y:S01]  /*31920*/  IMAD.MOV.U32 R223, RZ, RZ, R5 ;  /* 0x000000ffffdf7224 */ /* 0x002fe200078e0005 */
[----:B------:R-:W-:-:S02]  /*31930*/  LEA.HI.X.SX32 R5, R241, R252, 0x2, P4 ;  /* 0x000000fcf1057211 */ /* 0x000fc400020f16ff */
[----:B------:R-:W4:Y:S04]  /*31940*/  LDL.LU R241, [R1+0x838] ;  /* 0x0008380001f17983 */ /* 0x000f280000300800 */
[----:B------:R1:W-:Y:S02]  /*31950*/  STL.64 [R1+0x1ff8], R4 ;  /* 0x001ff80401007387 */ /* 0x0003e40000100a00 */
[-C--:B-1----:R-:W-:Y:S01]  /*31960*/  LEA R4, P4, R7, R251.reuse, 0x2 ;  /* 0x000000fb07047211 */ /* 0x082fe200078810ff */
[----:B------:R-:W-:Y:S01]  /*31970*/  IMAD.MOV.U32 R5, RZ, RZ, R7 ;  /* 0x000000ffff057224 */ /* 0x000fe200078e0007 */
[----:B--2---:R-:W-:-:S04]  /*31980*/  LEA R6, P0, R249, R251, 0x2 ;  /* 0x000000fbf9067211 */ /* 0x004fc800078010ff */
[-C--:B------:R-:W-:Y:S02]  /*31990*/  LEA.HI.X.SX32 R7, R249, R252.reuse, 0x2, P0 ;  /* 0x000000fcf9077211 */ /* 0x080fe400000f16ff */
[----:B------:R-:W2:Y:S04]  /*319a0*/  LDL.LU R249, [R1+0x834] ;  /* 0x0008340001f97983 */ /* 0x000ea80000300800 */
[----:B------:R1:W-:Y:S01]  /*319b0*/  STL.64 [R1+0x1ff0], R6 ;  /* 0x001ff00601007387 */ /* 0x0003e20000100a00 */
[-C--:B---3--:R-:W-:Y:S02]  /*319c0*/  LEA R222, P6, R247, R251.reuse, 0x2 ;  /* 0x000000fbf7de7211 */ /* 0x088fe400078c10ff */
[----:B-1----:R-:W-:Y:S01]  /*319d0*/  LEA R6, P0, R223, R251, 0x2 ;  /* 0x000000fbdf067211 */ /* 0x002fe200078010ff */
[----:B------:R-:W-:Y:S01]  /*319e0*/  IMAD.MOV.U32 R7, RZ, RZ, R223 ;  /* 0x000000ffff077224 */ /* 0x000fe200078e00df */
[----:B------:R-:W-:-:S02]  /*319f0*/  LEA.HI.X.SX32 R223, R247, R252, 0x2, P6 ;  /* 0x000000fcf7df7211 */ /* 0x000fc400030f16ff */
[----:B------:R-:W3:Y:S01]  /*31a00*/  LDL.LU R247, [R1+0x830] ;  /* 0x0008300001f77983 */ /* 0x000ee20000300800 */
[----:B------:R-:W-:-:S03]  /*31a10*/  LEA.HI.X.SX32 R5, R5, R252, 0x2, P4 ;  /* 0x000000fc05057211 */ /* 0x000fc600020f16ff */
[----:B------:R-:W-:Y:S01]  /*31a20*/  STL.64 [R1+0x1fe8], R222 ;  /* 0x001fe8de01007387 */ /* 0x000fe20000100a00 */
[----:B------:R-:W-:-:S03]  /*31a30*/  LEA.HI.X.SX32 R7, R7, R252, 0x2, P0 ;  /* 0x000000fc07077211 */ /* 0x000fc600000f16ff */
[----:B------:R-:W-:Y:S04]  /*31a40*/  STL.64 [R1+0x1fe0], R4 ;  /* 0x001fe00401007387 */ /* 0x000fe80000100a00 */
[----:B------:R1:W-:Y:S02]  /*31a50*/  STL.64 [R1+0x1fd8], R6 ;  /* 0x001fd80601007387 */ /* 0x0003e40000100a00 */
[----:B-1----:R-:W-:Y:S02]  /*31a60*/  IMAD.MOV.U32 R7, RZ, RZ, R8 ;  /* 0x000000ffff077224 */ /* 0x002fe400078e0008 */
[----:B------:R-:W3:Y:S01]  /*31a70*/  LDL.LU R8, [R1+0x824] ;  /* 0x0008240001087983 */ /* 0x000ee20000300800 */
[----:B------:R-:W-:-:S04]  /*31a80*/  LEA R222, P6, R239, R251, 0x2 ;  /* 0x000000fbefde7211 */ /* 0x000fc800078c10ff */
[----:B------:R-:W-:-:S05]  /*31a90*/  LEA.HI.X.SX32 R223, R239, R252, 0x2, P6 ;  /* 0x000000fcefdf7211 */ /* 0x000fca00030f16ff */
[----:B------:R1:W-:Y:S04]  /*31aa0*/  STL.64 [R1+0x1fd0], R222 ;  /* 0x001fd0de01007387 */ /* 0x0003e80000100a00 */
[----:B------:R-:W3:Y:S01]  /*31ab0*/  LDL.LU R239, [R1+0x820] ;  /* 0x0008200001ef7983 */ /* 0x000ee20000300800 */
[C---:B------:R-:W-:Y:S01]  /*31ac0*/  LEA R4, P4, R229.reuse, R251, 0x2 ;  /* 0x000000fbe5047211 */ /* 0x040fe200078810ff */
[----:B-1----:R-:W-:Y:S02]  /*31ad0*/  IMAD.MOV.U32 R223, RZ, RZ, R228 ;  /* 0x000000ffffdf7224 */ /* 0x002fe400078e00e4 */
[----:B------:R-:W3:Y:S01]  /*31ae0*/  LDL.LU R228, [R1+0x81c] ;  /* 0x00081c0001e47983 */ /* 0x000ee20000300800 */
[----:B------:R-:W-:-:S03]  /*31af0*/  LEA.HI.X.SX32 R5, R229, R252, 0x2, P4 ;  /* 0x000000fce5057211 */ /* 0x000fc600020f16ff */
[----:B------:R-:W3:Y:S01]  /*31b00*/  LDL.LU R229, [R1+0x814] ;  /* 0x0008140001e57983 */ /* 0x000ee20000300800 */
[----:B------:R-:W-:-:S03]  /*31b10*/  LEA R6, P0, R240, R251, 0x2 ;  /* 0x000000fbf0067211 */ /* 0x000fc600078010ff */
[----:B------:R1:W-:Y:S02]  /*31b20*/  STL.64 [R1+0x1fc8], R4 ;  /* 0x001fc80401007387 */ /* 0x0003e40000100a00 */
[----:B-1----:R-:W-:Y:S01]  /*31b30*/  IMAD.MOV.U32 R5, RZ, RZ, R7 ;  /* 0x000000ffff057224 */ /* 0x002fe200078e0007 */
[----:B------:R-:W-:Y:S01]  /*31b40*/  LEA.HI.X.SX32 R7, R240, R252, 0x2, P0 ;  /* 0x000000fcf0077211 */ /* 0x000fe200000f16ff */
[----:B------:R-:W-:Y:S02]  /*31b50*/  IMAD.MOV.U32 R240, RZ, RZ, R242 ;  /* 0x000000fffff07224 */ /* 0x000fe400078e00f2 */
[----:B------:R-:W3:Y:S01]  /*31b60*/  LDL.LU R242, [R1+0x810] ;  /* 0x0008100001f27983 */ /* 0x000ee20000300800 */
[----:B------:R-:W-:-:S03]  /*31b70*/  LEA R222, P6, R245, R251, 0x2 ;  /* 0x000000fbf5de7211 */ /* 0x000fc600078c10ff */
[----:B------:R1:W-:Y:S02]  /*31b80*/  STL.64 [R1+0x1fc0], R6 ;  /* 0x001fc00601007387 */ /* 0x0003e40000100a00 */
[-C--:B-1----:R-:W-:Y:S01]  /*31b90*/  LEA R6, P0, R223, R251.reuse, 0x2 ;  /* 0x000000fbdf067211 */ /* 0x082fe200078010ff */
[----:B------:R-:W-:Y:S01]  /*31ba0*/  IMAD.MOV.U32 R7, RZ, RZ, R223 ;  /* 0x000000ffff077224 */ /* 0x000fe200078e00df */
[----:B------:R-:W-:Y:S02]  /*31bb0*/  LEA.HI.X.SX32 R223, R245, R252, 0x2, P6 ;  /* 0x000000fcf5df7211 */ /* 0x000fe400030f16ff */
[----:B------:R-:W3:Y:S01]  /*31bc0*/  LDL.LU R245, [R1+0x80c] ;  /* 0x00080c0001f57983 */ /* 0x000ee20000300800 */
[----:B------:R-:W-:-:S03]  /*31bd0*/  LEA R4, P4, R238, R251, 0x2 ;  /* 0x000000fbee047211 */ /* 0x000fc600078810ff */
[----:B------:R1:W-:Y:S01]  /*31be0*/  STL.64 [R1+0x1fb8], R222 ;  /* 0x001fb8de01007387 */ /* 0x0003e20000100a00 */
[-C--:B------:R-:W-:Y:S01]  /*31bf0*/  LEA.HI.X.SX32 R7, R7, R252.reuse, 0x2, P0 ;  /* 0x000000fc07077211 */ /* 0x080fe200000f16ff */
[----:B-1----:R-:W-:Y:S01]  /*31c00*/  IMAD.MOV.U32 R223, RZ, RZ, R5 ;  /* 0x000000ffffdf7224 */ /* 0x002fe200078e0005 */
[----:B------:R-:W-:Y:S02]  /*31c10*/  LEA.HI.X.SX32 R5, R238, R252, 0x2, P4 ;  /* 0x000000fcee057211 */ /* 0x000fe400020f16ff */
[----:B------:R-:W3:Y:S04]  /*31c20*/  LDL.LU R238, [R1+0x808] ;  /* 0x0008080001ee7983 */ /* 0x000ee80000300800 */
[----:B------:R1:W-:Y:S04]  /*31c30*/  STL.64 [R1+0x1fb0], R4 ;  /* 0x001fb00401007387 */ /* 0x0003e80000100a00 */
[----:B------:R-:W-:Y:S01]  /*31c40*/  STL.64 [R1+0x1fa8], R6 ;  /* 0x001fa80601007387 */ /* 0x000fe20000100a00 */
[----:B-1----:R-:W-:-:S02]  /*31c50*/  MOV R5, R223 ;  /* 0x000000df00057202 */ /* 0x002fc40000000f00 */
[----:B----4-:R-:W-:-:S04]  /*31c60*/  LEA R222, P6, R244, R251, 0x2 ;  /* 0x000000fbf4de7211 */ /* 0x010fc800078c10ff */
[----:B------:R-:W-:Y:S02]  /*31c70*/  LEA.HI.X.SX32 R223, R244, R252, 0x2, P6 ;  /* 0x000000fcf4df7211 */ /* 0x000fe400030f16ff */
[----:B------:R-:W4:Y:S04]  /*31c80*/  LDL.LU R244, [R1+0x804] ;  /* 0x0008040001f47983 */ /* 0x000f280000300800 */
[----:B------:R1:W-:Y:S01]  /*31c90*/  STL.64 [R1+0x1fa0], R222 ;  /* 0x001fa0de01007387 */ /* 0x0003e20000100a00 */
[----:B------:R-:W-:Y:S01]  /*31ca0*/  LEA R4, P4, R231, R251, 0x2 ;  /* 0x000000fbe7047211 */ /* 0x000fe200078810ff */
[----:B-1----:R-:W-:-:S03]  /*31cb0*/  IMAD.MOV.U32 R223, RZ, RZ, R5 ;  /* 0x000000ffffdf7224 */ /* 0x002fc600078e0005 */
[----:B------:R-:W-:Y:S02]  /*31cc0*/  LEA.HI.X.SX32 R5, R231, R252, 0x2, P4 ;  /* 0x000000fce7057211 */ /* 0x000fe400020f16ff */
[----:B------:R-:W4:Y:S04]  /*31cd0*/  LDL.LU R231, [R1+0x7fc] ;  /* 0x0007fc0001e77983 */ /* 0x000f280000300800 */
[----:B------:R-:W-:Y:S01]  /*31ce0*/  STL.64 [R1+0x1f98], R4 ;  /* 0x001f980401007387 */ /* 0x000fe20000100a00 */
[----:B------:R-:W-:-:S04]  /*31cf0*/  LEA R6, P0, R241, R251, 0x2 ;  /* 0x000000fbf1067211 */ /* 0x000fc800078010ff */
[----:B------:R-:W-:Y:S02]  /*31d00*/  LEA.HI.X.SX32 R7, R241, R252, 0x2, P0 ;  /* 0x000000fcf1077211 */ /* 0x000fe400000f16ff */
[----:B------:R-:W4:Y:S04]  /*31d10*/  LDL.LU R241, [R1+0x7f8] ;  /* 0x0007f80001f17983 */ /* 0x000f280000300800 */
[----:B------:R1:W-:Y:S02]  /*31d20*/  STL.64 [R1+0x1f90], R6 ;  /* 0x001f900601007387 */ /* 0x0003e40000100a00 */
[-C--:B-1----:R-:W-:Y:S01]  /*31d30*/  LEA R6, P0, R223, R251.reuse, 0x2 ;  /* 0x000000fbdf067211 */ /* 0x082fe200078010ff */
[----:B------:R-:W-:Y:S01]  /*31d40*/  IMAD.MOV.U32 R7, RZ, RZ, R223 ;  /* 0x000000ffff077224 */ /* 0x000fe200078e00df */
[----:B--2---:R-:W-:-:S04]  /*31d50*/  LEA R222, P6, R249, R251, 0x2 ;  /* 0x000000fbf9de7211 */ /* 0x004fc800078c10ff */
[----:B------:R-:W-:Y:S02]  /*31d60*/  LEA.HI.X.SX32 R223, R249, R252, 0x2, P6 ;  /* 0x000000fcf9df7211 */ /* 0x000fe400030f16ff */
[----:B------:R-:W2:Y:S04]  /*31d70*/  LDL.LU R249, [R1+0x7f4] ;  /* 0x0007f40001f97983 */ /* 0x000ea80000300800 */
[----:B------:R1:W-:Y:S01]  /*31d80*/  STL.64 [R1+0x1f88], R222 ;  /* 0x001f88de01007387 */ /* 0x0003e20000100a00 */
[----:B---3--:R-:W-:-:S04]  /*31d90*/  LEA R4, P4, R247, R251, 0x2 ;  /* 0x000000fbf7047211 */ /* 0x008fc800078810ff */
[-C--:B------:R-:W-:Y:S02]  /*31da0*/  LEA.HI.X.SX32 R5, R247, R252.reuse, 0x2, P4 ;  /* 0x000000fcf7057211 */ /* 0x080fe400020f16ff */
[----:B------:R-:W3:Y:S01]  /*31db0*/  LDL.LU R247, [R1+0x7ec] ;  /* 0x0007ec0001f77983 */ /* 0x000ee20000300800 */
[----:B------:R-:W-:-:S03]  /*31dc0*/  LEA.HI.X.SX32 R7, R7, R252, 0x2, P0 ;  /* 0x000000fc07077211 */ /* 0x000fc600000f16ff */
[----:B------:R1:W-:Y:S04]  /*31dd0*/  STL.64 [R1+0x1f80], R4 ;  /* 0x001f800401007387 */ /* 0x0003e80000100a00 */
[----:B------:R1:W-:Y:S02]  /*31de0*/  STL.64 [R1+0x1f78], R6 ;  /* 0x001f780601007387 */ /* 0x0003e40000100a00 */
[----:B-1----:R-:W-:-:S04]  /*31df0*/  LEA R222, P6, R8, R251, 0x2 ;  /* 0x000000fb08de7211 */ /* 0x002fc800078c10ff */
[----:B------:R-:W-:-:S05]  /*31e00*/  LEA.HI.X.SX32 R223, R8, R252, 0x2, P6 ;  /* 0x000000fc08df7211 */ /* 0x000fca00030f16ff */
[----:B------:R1:W-:Y:S01]  /*31e10*/  STL.64 [R1+0x1f70], R222 ;  /* 0x001f70de01007387 */ /* 0x0003e20000100a00 */
[----:B------:R-:W-:-:S04]  /*31e20*/  LEA R4, P4, R239, R251, 0x2 ;  /* 0x000000fbef047211 */ /* 0x000fc800078810ff */
[----:B------:R-:W-:Y:S02]  /*31e30*/  LEA.HI.X.SX32 R5, R239, R252, 0x2, P4 ;  /* 0x000000fcef057211 */ /* 0x000fe400020f16ff */
[----:B------:R-:W-:-:S03]  /*31e40*/  LEA R6, P0, R228, R251, 0x2 ;  /* 0x000000fbe4067211 */ /* 0x000fc600078010ff */
[----:B------:R1:W-:Y:S01]  /*31e50*/  STL.64 [R1+0x1f68], R4 ;  /* 0x001f680401007387 */ /* 0x0003e20000100a00 */
[-C--:B------:R-:W-:Y:S02]  /*31e60*/  LEA.HI.X.SX32 R7, R228, R252.reuse, 0x2, P0 ;  /* 0x000000fce4077211 */ /* 0x080fe400000f16ff */
[CC--:B-1----:R-:W-:Y:S01]  /*31e70*/  LEA R222, P6, R229.reuse, R251.reuse, 0x2 ;  /* 0x000000fbe5de7211 */ /* 0x0c2fe200078c10ff */
[----:B------:R-:W3:Y:S03]  /*31e80*/  LDL.LU R228, [R1+0x7e0] ;  /* 0x0007e00001e47983 */ /* 0x000ee60000300800 */
[----:B------:R-:W-:Y:S01]  /*31e90*/  LEA.HI.X.SX32 R223, R229, R252, 0x2, P6 ;  /* 0x000000fce5df7211 */ /* 0x000fe200030f16ff */
[----:B------:R-:W-:Y:S04]  /*31ea0*/  STL.64 [R1+0x1f60], R6 ;  /* 0x001f600601007387 */ /* 0x000fe80000100a00 */
[----:B------:R-:W3:Y:S04]  /*31eb0*/  LDL.LU R229, [R1+0x7dc] ;  /* 0x0007dc0001e57983 */ /* 0x000ee80000300800 */
[----:B------:R-:W3:Y:S04]  /*31ec0*/  LDL.LU R8, [R1+0x7d4] ;  /* 0x0007d40001087983 */ /* 0x000ee80000300800 */
[----:B------:R1:W-:Y:S04]  /*31ed0*/  STL.64 [R1+0x1f58], R222 ;  /* 0x001f58de01007387 */ /* 0x0003e80000100a00 */
[----:B------:R-:W3:Y:S01]  /*31ee0*/  LDL.LU R239, [R1+0x7d0] ;  /* 0x0007d00001ef7983 */ /* 0x000ee20000300800 */
[----:B------:R-:W-:Y:S01]  /*31ef0*/  LEA R4, P4, R242, R251, 0x2 ;  /* 0x000000fbf2047211 */ /* 0x000fe200078810ff */
[----:B-1----:R-:W-:-:S02]  /*31f00*/  IMAD.MOV.U32 R223, RZ, RZ, R243 ;  /* 0x000000ffffdf7224 */ /* 0x002fc400078e00f3 */
[----:B------:R-:W3:Y:S01]  /*31f10*/  LDL.LU R243, [R1+0x7cc] ;  /* 0x0007cc0001f37983 */ /* 0x000ee20000300800 */
[----:B------:R-:W-:-:S05]  /*31f20*/  LEA.HI.X.SX32 R5, R242, R252, 0x2, P4 ;  /* 0x000000fcf2057211 */ /* 0x000fca00020f16ff */
[----:B------:R-:W-:Y:S04]  /*31f30*/  STL.64 [R1+0x1f50], R4 ;  /* 0x001f500401007387 */ /* 0x000fe80000100a00 */
[----:B------:R-:W3:Y:S01]  /*31f40*/  LDL.LU R242, [R1+0x7c4] ;  /* 0x0007c40001f27983 */ /* 0x000ee20000300800 */
[----:B------:R-:W-:-:S04]  /*31f50*/  LEA R6, P0, R245, R251, 0x2 ;  /* 0x000000fbf5067211 */ /* 0x000fc800078010ff */
[----:B------:R-:W-:Y:S02]  /*31f60*/  LEA.HI.X.SX32 R7, R245, R252, 0x2, P0 ;  /* 0x000000fcf5077211 */ /* 0x000fe400000f16ff */
[----:B------:R-:W3:Y:S04]  /*31f70*/  LDL.LU R245, [R1+0x7c0] ;  /* 0x0007c00001f57983 */ /* 0x000ee80000300800 */
[----:B------:R1:W-:Y:S01]  /*31f80*/  STL.64 [R1+0x1f48], R6 ;  /* 0x001f480601007387 */ /* 0x0003e20000100a00 */
[----:B------:R-:W-:Y:S01]  /*31f90*/  LEA R222, P6, R238, R251, 0x2 ;  /* 0x000000fbeede7211 */ /* 0x000fe200078c10ff */
[----:B-1----:R-:W-:-:S03]  /*31fa0*/  IMAD.MOV.U32 R7, RZ, RZ, R223 ;  /* 0x000000ffff077224 */ /* 0x002fc600078e00df */
[----:B------:R-:W-:Y:S02]  /*31fb0*/  LEA.HI.X.SX32 R223, R238, R252, 0x2, P6 ;  /* 0x000000fceedf7211 */ /* 0x000fe400030f16ff */
[----:B------:R-:W3:Y:S04]  /*31fc0*/  LDL.LU R238, [R1+0x7bc] ;  /* 0x0007bc0001ee7983 */ /* 0x000ee80000300800 */
[----:B------:R-:W-:Y:S01]  /*31fd0*/  STL.64 [R1+0x1f40], R222 ;  /* 0x001f40de01007387 */ /* 0x000fe20000100a00 */
        /* <DEDUP_REMOVED lines=22> */
[----:B-1----:R-:W-:Y:S01]  /*32140*/  LEA R4, P4, R240, R251, 0x2 ;  /* 0x000000fbf0047211 */ /* 0x002fe200078810ff */
[----:B------:R-:W-:Y:S01]  /*32150*/  IMAD.MOV.U32 R5, RZ, RZ, R240 ;  /* 0x000000ffff057224 */ /* 0x000fe200078e00f0 */
[-C--:B------:R-:W-:Y:S01]  /*32160*/  LEA.HI.X.SX32 R223, R223, R252.reuse, 0x2, P6 ;  /* 0x000000fcdfdf7211 */ /* 0x080fe200030f16ff */
[----:B------:R-:W3:Y:S04]  /*32170*/  LDL.LU R240, [R1+0x7a0] ;  /* 0x0007a00001f07983 */ /* 0x000ee80000300800 */
[----:B------:R1:W-:Y:S01]  /*32180*/  STL.64 [R1+0x1d38], R6 ;  /* 0x001d380601007387 */ /* 0x0003e20000100a00 */
[----:B------:R-:W-:-:S03]  /*32190*/  LEA.HI.X.SX32 R5, R5, R252, 0x2, P4 ;  /* 0x000000fc05057211 */ /* 0x000fc600020f16ff */
[----:B------:R1:W-:Y:S04]  /*321a0*/  STL.64 [R1+0x1d30], R222 ;  /* 0x001d30de01007387 */ /* 0x0003e80000100a00 */
[----:B------:R1:W-:Y:S02]  /*321b0*/  STL.64 [R1+0x1d08], R4 ;  /* 0x001d080401007387 */ /* 0x0003e40000100a00 */
[----:B-1----:R-:W-:-:S04]  /*321c0*/  LEA R6, P0, R228, R251, 0x2 ;  /* 0x000000fbe4067211 */ /* 0x002fc800078010ff */
[----:B------:R-:W-:Y:S02]  /*321d0*/  LEA.HI.X.SX32 R7, R228, R252, 0x2, P0 ;  /* 0x000000fce4077211 */ /* 0x000fe400000f16ff */
[----:B------:R-:W3:Y:S01]  /*321e0*/  LDL.LU R228, [R1+0x53ac] ;  /* 0x0053ac0001e47983 */ /* 0x000ee20000300800 */
[----:B------:R-:W-:-:S03]  /*321f0*/  LEA R222, P6, R229, R251, 0x2 ;  /* 0x000000fbe5de7211 */ /* 0x000fc600078c10ff */
[----:B------:R1:W-:Y:S01]  /*32200*/  STL.64 [R1+0x1d00], R6 ;  /* 0x001d000601007387 */ /* 0x0003e20000100a00 */
[----:B------:R-:W-:-:S03]  /*32210*/  LEA.HI.X.SX32 R223, R229, R252, 0x2, P6 ;  /* 0x000000fce5df7211 */ /* 0x000fc600030f16ff */
[----:B------:R-:W3:Y:S01]  /*32220*/  LDL.LU R229, [R1+0x53a8] ;  /* 0x0053a80001e57983 */ /* 0x000ee20000300800 */
[----:B------:R-:W-:-:S03]  /*32230*/  LEA R4, P4, R8, R251, 0x2 ;  /* 0x000000fb08047211 */ /* 0x000fc600078810ff */
[----:B------:R1:W-:Y:S01]  /*32240*/  STL.64 [R1+0x1cf8], R222 ;  /* 0x001cf8de01007387 */ /* 0x0003e20000100a00 */
[----:B------:R-:W-:Y:S02]  /*32250*/  LEA.HI.X.SX32 R5, R8, R252, 0x2, P4 ;  /* 0x000000fc08057211 */ /* 0x000fe400020f16ff */
[----:B-1----:R-:W-:-:S04]  /*32260*/  LEA R6, P0, R239, R251, 0x2 ;  /* 0x000000fbef067211 */ /* 0x002fc800078010ff */
[----:B------:R-:W-:Y:S01]  /*32270*/  LEA.HI.X.SX32 R7, R239, R252, 0x2, P0 ;  /* 0x000000fcef077211 */ /* 0x000fe200000f16ff */
[----:B------:R1:W-:Y:S01]  /*32280*/  STL.64 [R1+0x1cf0], R4 ;  /* 0x001cf00401007387 */ /* 0x0003e20000100a00 */
[----:B------:R-:W-:-:S03]  /*32290*/  LEA R222, P6, R243, R251, 0x2 ;  /* 0x000000fbf3de7211 */ /* 0x000fc600078c10ff */
[----:B------:R1:W-:Y:S01]  /*322a0*/  STL.64 [R1+0x1ce8], R6 ;  /* 0x001ce80601007387 */ /* 0x0003e20000100a00 */
[----:B------:R-:W-:-:S03]  /*322b0*/  LEA.HI.X.SX32 R223, R243, R252, 0x2, P6 ;  /* 0x000000fcf3df7211 */ /* 0x000fc600030f16ff */
[----:B------:R-:W3:Y:S01]  /*322c0*/  LDL.LU R243, [R1+0x784] ;  /* 0x0007840001f37983 */ /* 0x000ee20000300800 */
[----:B-1----:R-:W-:-:S03]  /*322d0*/  LEA R4, P4, R242, R251, 0x2 ;  /* 0x000000fbf2047211 */ /* 0x002fc600078810ff */
[----:B------:R1:W-:Y:S01]  /*322e0*/  STL.64 [R1+0x1ce0], R222 ;  /* 0x001ce0de01007387 */ /* 0x0003e20000100a00 */
[----:B------:R-:W-:-:S03]  /*322f0*/  LEA.HI.X.SX32 R5, R242, R252, 0x2, P4 ;  /* 0x000000fcf2057211 */ /* 0x000fc600020f16ff */
[----:B------:R-:W3:Y:S01]  /*32300*/  LDL.LU R242, [R1+0x780] ;  /* 0x0007800001f27983 */ /* 0x000ee20000300800 */
[----:B------:R-:W-:-:S03]  /*32310*/  LEA R6, P0, R245, R251, 0x2 ;  /* 0x000000fbf5067211 */ /* 0x000fc600078010ff */
[----:B------:R4:W-:Y:S01]  /*32320*/  STL.64 [R1+0x1cd8], R4 ;  /* 0x001cd80401007387 */ /* 0x0009e20000100a00 */
[----:B------:R-:W-:-:S03]  /*32330*/  LEA.HI.X.SX32 R7, R245, R252, 0x2, P0 ;  /* 0x000000fcf5077211 */ /* 0x000fc600000f16ff */
[----:B------:R-:W3:Y:S04]  /*32340*/  LDL.LU R245, [R1+0x77c] ;  /* 0x00077c0001f57983 */ /* 0x000ee80000300800 */
[----:B------:R4:W-:Y:S01]  /*32350*/  STL.64 [R1+0x1cd0], R6 ;  /* 0x001cd00601007387 */ /* 0x0009e20000100a00 */
[----:B-1----:R-:W-:-:S04]  /*32360*/  LEA R222, P6, R238, R251, 0x2 ;  /* 0x000000fbeede7211 */ /* 0x002fc800078c10ff */
[----:B------:R-:W-:-:S05]  /*32370*/  LEA.HI.X.SX32 R223, R238, R252, 0x2, P6 ;  /* 0x000000fceedf7211 */ /* 0x000fca00030f16ff */
[----:B------:R1:W-:Y:S01]  /*32380*/  STL.64 [R1+0x1cc8], R222 ;  /* 0x001cc8de01007387 */ /* 0x0003e20000100a00 */
[----:B----4-:R-:W-:-:S04]  /*32390*/  LEA R4, P4, R244, R251, 0x2 ;  /* 0x000000fbf4047211 */ /* 0x010fc800078810ff */
[----:B------:R-:W-:Y:S02]  /*323a0*/  LEA.HI.X.SX32 R5, R244, R252, 0x2, P4 ;  /* 0x000000fcf4057211 */ /* 0x000fe400020f16ff */
[----:B------:R-:W4:Y:S04]  /*323b0*/  LDL.LU R244, [R1+0x778] ;  /* 0x0007780001f47983 */ /* 0x000f280000300800 */
[----:B------:R2:W-:Y:S01]  /*323c0*/  STL.64 [R1+0x1cc0], R4 ;  /* 0x001cc00401007387 */ /* 0x0005e20000100a00 */
[----:B------:R-:W-:-:S04]  /*323d0*/  LEA R6, P0, R231, R251, 0x2 ;  /* 0x000000fbe7067211 */ /* 0x000fc800078010ff */
[----:B------:R-:W-:Y:S02]  /*323e0*/  LEA.HI.X.SX32 R7, R231, R252, 0x2, P0 ;  /* 0x000000fce7077211 */ /* 0x000fe400000f16ff */
[----:B------:R-:W4:Y:S04]  /*323f0*/  LDL.LU R231, [R1+0x774] ;  /* 0x0007740001e77983 */ /* 0x000f280000300800 */
[----:B------:R3:W-:Y:S01]  /*32400*/  STL.64 [R1+0x1cb8], R6 ;  /* 0x001cb80601007387 */ /* 0x0007e20000100a00 */
[----:B-1----:R-:W-:-:S04]  /*32410*/  LEA R222, P6, R241, R251, 0x2 ;  /* 0x000000fbf1de7211 */ /* 0x002fc800078c10ff */
[----:B------:R-:W-:-:S05]  /*32420*/  LEA.HI.X.SX32 R223, R241, R252, 0x2, P6 ;  /* 0x000000fcf1df7211 */ /* 0x000fca00030f16ff */
[----:B------:R1:W-:Y:S01]  /*32430*/  STL.64 [R1+0x1cb0], R222 ;  /* 0x001cb0de01007387 */ /* 0x0003e20000100a00 */
[----:B--2---:R-:W-:-:S04]  /*32440*/  LEA R4, P4, R249, R251, 0x2 ;  /* 0x000000fbf9047211 */ /* 0x004fc800078810ff */
[----:B------:R-:W-:Y:S02]  /*32450*/  LEA.HI.X.SX32 R5, R249, R252, 0x2, P4 ;  /* 0x000000fcf9057211 */ /* 0x000fe400020f16ff */
[----:B------:R-:W2:Y:S04]  /*32460*/  LDL.LU R249, [R1+0x76c] ;  /* 0x00076c0001f97983 */ /* 0x000ea80000300800 */
[----:B------:R-:W-:Y:S01]  /*32470*/  STL.64 [R1+0x1ca8], R4 ;  /* 0x001ca80401007387 */ /* 0x000fe20000100a00 */
[----:B---3--:R-:W-:-:S04]  /*32480*/  LEA R6, P0, R247, R251, 0x2 ;  /* 0x000000fbf7067211 */ /* 0x008fc800078010ff */
[----:B------:R-:W-:Y:S02]  /*32490*/  LEA.HI.X.SX32 R7, R247, R252, 0x2, P0 ;  /* 0x000000fcf7077211 */ /* 0x000fe400000f16ff */
[----:B------:R-:W3:Y:S01]  /*324a0*/  LDL.LU R247, [R1+0x768] ;  /* 0x0007680001f77983 */ /* 0x000ee20000300800 */
[----:B-1----:R-:W-:-:S04]  /*324b0*/  LEA R222, P6, R240, R251, 0x2 ;  /* 0x000000fbf0de7211 */ /* 0x002fc800078c10ff */
[----:B------:R-:W-:Y:S01]  /*324c0*/  LEA.HI.X.SX32 R223, R240, R252, 0x2, P6 ;  /* 0x000000fcf0df7211 */ /* 0x000fe200030f16ff */
[----:B------:R-:W-:Y:S04]  /*324d0*/  STL.64 [R1+0x1ca0], R6 ;  /* 0x001ca00601007387 */ /* 0x000fe80000100a00 */
[----:B------:R1:W-:Y:S04]  /*324e0*/  STL.64 [R1+0x1c98], R222 ;  /* 0x001c98de01007387 */ /* 0x0003e80000100a00 */
[----:B------:R-:W3:Y:S01]  /*324f0*/  LDL.LU R8, [R1+0x764] ;  /* 0x0007640001087983 */ /* 0x000ee20000300800 */
[----:B-1----:R-:W-:-:S04]  /*32500*/  LEA R222, P6, R205, R251, 0x2 ;  /* 0x000000fbcdde7211 */ /* 0x002fc800078c10ff */
[-C--:B------:R-:W-:Y:S02]  /*32510*/  LEA.HI.X.SX32 R223, R205, R252.reuse, 0x2, P6 ;  /* 0x000000fccddf7211 */ /* 0x080fe400030f16ff */
[CC--:B------:R-:W-:Y:S02]  /*32520*/  LEA R6, P0, R228.reuse, R251.reuse, 0x2 ;  /* 0x000000fbe4067211 */ /* 0x0c0fe400078010ff */
[C---:B------:R-:W-:Y:S02]  /*32530*/  LEA R4, P4, R229.reuse, R251, 0x2 ;  /* 0x000000fbe5047211 */ /* 0x040fe400078810ff */
[-C--:B------:R-:W-:Y:S02]  /*32540*/  LEA.HI.X.SX32 R7, R228, R252.reuse, 0x2, P0 ;  /* 0x000000fce4077211 */ /* 0x080fe400000f16ff */
[----:B------:R-:W-:-:S05]  /*32550*/  LEA.HI.X.SX32 R5, R229, R252, 0x2, P4 ;  /* 0x000000fce5057211 */ /* 0x000fca00020f16ff */
[----:B------:R1:W-:Y:S04]  /*32560*/  STL.64 [R1+0x1c90], R4 ;  /* 0x001c900401007387 */ /* 0x0003e80000100a00 */
[----:B------:R1:W-:Y:S02]  /*32570*/  STL.64 [R1+0x1c88], R6 ;  /* 0x001c880601007387 */ /* 0x0003e40000100a00 */
[C---:B-1----:R-:W-:Y:S02]  /*32580*/  LEA R4, P4, R204.reuse, R251, 0x2 ;  /* 0x000000fbcc047211 */ /* 0x042fe400078810ff */
[----:B------:R-:W3:Y:S02]  /*32590*/  LDL.LU R7, [R1+0x760] ;  /* 0x0007600001077983 */ /* 0x000ee40000300800 */
[----:B------:R-:W-:-:S02]  /*325a0*/  LEA.HI.X.SX32 R5, R204, R252, 0x2, P4 ;  /* 0x000000fccc057211 */ /* 0x000fc400020f16ff */
[----:B------:R-:W3:Y:S04]  /*325b0*/  LDL.LU R6, [R1+0x75c] ;  /* 0x00075c0001067983 */ /* 0x000ee80000300800 */
[----:B------:R-:W-:Y:S04]  /*325c0*/  STL.64 [R1+0x1c80], R222 ;  /* 0x001c80de01007387 */ /* 0x000fe80000100a00 */
[----:B------:R1:W-:Y:S04]  /*325d0*/  STL.64 [R1+0x1c78], R4 ;  /* 0x001c780401007387 */ /* 0x0003e80000100a00 */
[----:B-1----:R-:W3:Y:S04]  /*325e0*/  LDL.LU R5, [R1+0x754] ;  /* 0x0007540001057983 */ /* 0x002ee80000300800 */
[----:B------:R-:W3:Y:S04]  /*325f0*/  LDL.LU R4, [R1+0x750] ;  /* 0x0007500001047983 */ /* 0x000ee80000300800 */
[----:B------:R-:W3:Y:S01]  /*32600*/  LDL.LU R239, [R1+0x74c] ;  /* 0x00074c0001ef7983 */ /* 0x000ee20000300800 */
[----:B------:R-:W-:-:S03]  /*32610*/  LEA R228, P0, R243, R251, 0x2 ;  /* 0x000000fbf3e47211 */ /* 0x000fc600078010ff */
[----:B------:R-:W3:Y:S01]  /*32620*/  LDL.LU R238, [R1+0x744] ;  /* 0x0007440001ee7983 */ /* 0x000ee20000300800 */
[----:B------:R-:W-:-:S05]  /*32630*/  LEA.HI.X.SX32 R229, R243, R252, 0x2, P0 ;  /* 0x000000fcf3e57211 */ /* 0x000fca00000f16ff */
[----:B------:R4:W-:Y:S04]  /*32640*/  STL.64 [R1+0x1c70], R228 ;  /* 0x001c70e401007387 */ /* 0x0009e80000100a00 */
        /* <DEDUP_REMOVED lines=8> */
[----:B------:R-:W-:Y:S02]  /*326d0*/  LEA.HI.X.SX32 R205, R245, R252, 0x2, P4 ;  /* 0x000000fcf5cd7211 */ /* 0x000fe400020f16ff */
[----:B----4-:R-:W-:-:S03]  /*326e0*/  LEA R228, P0, R244, R251, 0x2 ;  /* 0x000000fbf4e47211 */ /* 0x010fc600078010ff */
[----:B------:R-:W-:Y:S04]  /*326f0*/  STL.64 [R1+0x1c60], R204 ;  /* 0x001c60cc01007387 */ /* 0x000fe80000100a00 */
[----:B------:R-:W4:Y:S01]  /*32700*/  LDL.LU R245, [R1+0x72c] ;  /* 0x00072c0001f57983 */ /* 0x000f220000300800 */
[----:B------:R-:W-:-:S03]  /*32710*/  LEA.HI.X.SX32 R229, R244, R252, 0x2, P0 ;  /* 0x000000fcf4e57211 */ /* 0x000fc600000f16ff */
[----:B------:R-:W4:Y:S01]  /*32720*/  LDL.LU R244, [R1+0x728] ;  /* 0x0007280001f47983 */ /* 0x000f220000300800 */
[----:B-1----:R-:W-:-:S03]  /*32730*/  LEA R222, P6, R231, R251, 0x2 ;  /* 0x000000fbe7de7211 */ /* 0x002fc600078c10ff */
[----:B------:R1:W-:Y:S01]  /*32740*/  STL.64 [R1+0x1c58], R228 ;  /* 0x001c58e401007387 */ /* 0x0003e20000100a00 */
[----:B------:R-:W-:-:S03]  /*32750*/  LEA.HI.X.SX32 R223, R231, R252, 0x2, P6 ;  /* 0x000000fce7df7211 */ /* 0x000fc600030f16ff */
[----:B------:R-:W4:Y:S01]  /*32760*/  LDL.LU R231, [R1+0x724] ;  /* 0x0007240001e77983 */ /* 0x000f220000300800 */
[----:B-1----:R-:W-:-:S03]  /*32770*/  IMAD.MOV.U32 R229, RZ, RZ, R248 ;  /* 0x000000ffffe57224 */ /* 0x002fc600078e00f8 */
[----:B------:R-:W4:Y:S04]  /*32780*/  LDL.LU R248, [R1+0x71c] ;  /* 0x00071c0001f87983 */ /* 0x000f280000300800 */
[----:B------:R1:W-:Y:S02]  /*32790*/  STL.64 [R1+0x1c50], R222 ;  /* 0x001c50de01007387 */ /* 0x0003e40000100a00 */
[----:B-1----:R-:W-:Y:S01]  /*327a0*/  IMAD.MOV.U32 R223, RZ, RZ, R246 ;  /* 0x000000ffffdf7224 */ /* 0x002fe200078e00f6 */
[----:B--2---:R-:W-:-:S04]  /*327b0*/  LEA R204, P4, R249, R251, 0x2 ;  /* 0x000000fbf9cc7211 */ /* 0x004fc800078810ff */
[----:B------:R-:W-:Y:S02]  /*327c0*/  LEA.HI.X.SX32 R205, R249, R252, 0x2, P4 ;  /* 0x000000fcf9cd7211 */ /* 0x000fe400020f16ff */
[----:B------:R-:W2:Y:S04]  /*327d0*/  LDL.LU R249, [R1+0x718] ;  /* 0x0007180001f97983 */ /* 0x000ea80000300800 */
[----:B------:R-:W2:Y:S04]  /*327e0*/  LDL.LU R246, [R1+0x714] ;  /* 0x0007140001f67983 */ /* 0x000ea80000300800 */
[----:B------:R1:W-:Y:S01]  /*327f0*/  STL.64 [R1+0x1c48], R204 ;  /* 0x001c48cc01007387 */ /* 0x0003e20000100a00 */
[----:B---3--:R-:W-:-:S02]  /*32800*/  LEA R228, P0, R247, R251, 0x2 ;  /* 0x000000fbf7e47211 */ /* 0x008fc400078010ff */
[----:B-1----:R-:W-:Y:S02]  /*32810*/  MOV R205, R229 ;  /* 0x000000e500cd7202 */ /* 0x002fe40000000f00 */
[----:B------:R-:W-:Y:S02]  /*32820*/  LEA.HI.X.SX32 R229, R247, R252, 0x2, P0 ;  /* 0x000000fcf7e57211 */ /* 0x000fe400000f16ff */
[----:B------:R-:W3:Y:S01]  /*32830*/  LDL.LU R247, [R1+0x70c] ;  /* 0x00070c0001f77983 */ /* 0x000ee20000300800 */
[----:B------:R-:W-:-:S03]  /*32840*/  LEA R222, P6, R8, R251, 0x2 ;  /* 0x000000fb08de7211 */ /* 0x000fc600078c10ff */
[----:B------:R1:W-:Y:S02]  /*32850*/  STL.64 [R1+0x1c40], R228 ;  /* 0x001c40e401007387 */ /* 0x0003e40000100a00 */
[----:B-1----:R-:W-:Y:S01]  /*32860*/  IMAD.MOV.U32 R229, RZ, RZ, R223 ;  /* 0x000000ffffe57224 */ /* 0x002fe200078e00df */
[----:B------:R-:W-:Y:S02]  /*32870*/  LEA.HI.X.SX32 R223, R8, R252, 0x2, P6 ;  /* 0x000000fc08df7211 */ /* 0x000fe400030f16ff */
[----:B------:R-:W2:Y:S04]  /*32880*/  LDL.LU R8, [R1+0x53a4] ;  /* 0x0053a40001087983 */ /* 0x000ea80000300800 */
[----:B------:R1:W-:Y:S02]  /*32890*/  STL.64 [R1+0x1c38], R222 ;  /* 0x001c38de01007387 */ /* 0x0003e40000100a00 */
[----:B-1----:R-:W-:Y:S01]  /*328a0*/  IMAD.MOV.U32 R223, RZ, RZ, R205 ;  /* 0x000000ffffdf7224 */ /* 0x002fe200078e00cd */
[----:B------:R-:W-:-:S04]  /*328b0*/  LEA R204, P4, R7, R251, 0x2 ;  /* 0x000000fb07cc7211 */ /* 0x000fc800078810ff */
[-C--:B------:R-:W-:Y:S02]  /*328c0*/  LEA.HI.X.SX32 R205, R7, R252.reuse, 0x2, P4 ;  /* 0x000000fc07cd7211 */ /* 0x080fe400020f16ff */
[C---:B------:R-:W-:Y:S01]  /*328d0*/  LEA R228, P0, R6.reuse, R251, 0x2 ;  /* 0x000000fb06e47211 */ /* 0x040fe200078010ff */
[----:B------:R-:W3:Y:S04]  /*328e0*/  LDL.LU R7, [R1+0x53a0] ;  /* 0x0053a00001077983 */ /* 0x000ee80000300800 */
[----:B------:R1:W-:Y:S02]  /*328f0*/  STL.64 [R1+0x1c30], R204 ;  /* 0x001c30cc01007387 */ /* 0x0003e40000100a00 */
[----:B-1----:R-:W-:Y:S01]  /*32900*/  IMAD.MOV.U32 R205, RZ, RZ, R229 ;  /* 0x000000ffffcd7224 */ /* 0x002fe200078e00e5 */
[----:B------:R-:W-:-:S02]  /*32910*/  LEA.HI.X.SX32 R229, R6, R252, 0x2, P0 ;  /* 0x000000fc06e57211 */ /* 0x000fc400000f16ff */
[CC--:B------:R-:W-:Y:S01]  /*32920*/  LEA R222, P6, R5.reuse, R251.reuse, 0x2 ;  /* 0x000000fb05de7211 */ /* 0x0c0fe200078c10ff */
[----:B------:R-:W3:Y:S04]  /*32930*/  LDL.LU R6, [R1+0x539c] ;  /* 0x00539c0001067983 */ /* 0x000ee80000300800 */
[----:B------:R1:W-:Y:S01]  /*32940*/  STL.64 [R1+0x1c28], R228 ;  /* 0x001c28e401007387 */ /* 0x0003e20000100a00 */
[CC--:B------:R-:W-:Y:S01]  /*32950*/  LEA R204, P4, R4.reuse, R251.reuse, 0x2 ;  /* 0x000000fb04cc7211 */ /* 0x0c0fe200078810ff */
[----:B-1----:R-:W-:Y:S01]  /*32960*/  IMAD.MOV.U32 R229, RZ, RZ, R223 ;  /* 0x000000ffffe57224 */ /* 0x002fe200078e00df */
[-C--:B------:R-:W-:Y:S02]  /*32970*/  LEA.HI.X.SX32 R223, R5, R252.reuse, 0x2, P6 ;  /* 0x000000fc05df7211 */ /* 0x080fe400030f16ff */
        /* <DEDUP_REMOVED lines=27> */
[C---:B------:R-:W-:Y:S02]  /*32b30*/  LEA R204, P4, R242.reuse, R251, 0x2 ;  /* 0x000000fbf2cc7211 */ /* 0x040fe400078810ff */
[----:B-1----:R-:W-:Y:S02]  /*32b40*/  MOV R229, R223 ;  /* 0x000000df00e57202 */ /* 0x002fe40000000f00 */
        /* <DEDUP_REMOVED lines=8> */
[CC--:B------:R-:W-:Y:S01]  /*32bd0*/  LEA R222, P6, R244.reuse, R251.reuse, 0x2 ;  /* 0x000000fbf4de7211 */ /* 0x0c0fe200078c10ff */
[----:B-1----:R-:W-:Y:S01]  /*32be0*/  IMAD.MOV.U32 R205, RZ, RZ, R229 ;  /* 0x000000ffffcd7224 */ /* 0x002fe200078e00e5 */
[-C--:B------:R-:W-:Y:S02]  /*32bf0*/  LEA.HI.X.SX32 R229, R245, R252.reuse, 0x2, P0 ;  /* 0x000000fcf5e57211 */ /* 0x080fe400000f16ff */
[----:B------:R-:W4:Y:S04]  /*32c00*/  LDL.LU R245, [R1+0x5378] ;  /* 0x0053780001f57983 */ /* 0x000f280000300800 */
[----:B------:R1:W-:Y:S01]  /*32c10*/  STL.64 [R1+0x1be0], R228 ;  /* 0x001be0e401007387 */ /* 0x0003e20000100a00 */
[----:B------:R-:W-:Y:S01]  /*32c20*/  LEA R204, P4, R231, R251, 0x2 ;  /* 0x000000fbe7cc7211 */ /* 0x000fe200078810ff */
        /* <DEDUP_REMOVED lines=9> */
[----:B--2---:R-:W-:Y:S01]  /*32cc0*/  LEA R222, P6, R249, R251, 0x2 ;  /* 0x000000fbf9de7211 */ /* 0x004fe200078c10ff */
[----:B-1----:R-:W-:Y:S01]  /*32cd0*/  IMAD.MOV.U32 R205, RZ, RZ, R229 ;  /* 0x000000ffffcd7224 */ /* 0x002fe200078e00e5 */
[----:B------:R-:W-:-:S02]  /*32ce0*/  LEA.HI.X.SX32 R229, R248, R252, 0x2, P0 ;  /* 0x000000fcf8e57211 */ /* 0x000fc400000f16ff */
[----:B------:R-:W2:Y:S04]  /*32cf0*/  LDL.LU R248, [R1+0x536c] ;  /* 0x00536c0001f87983 */ /* 0x000ea80000300800 */
[----:B------:R1:W-:Y:S01]  /*32d00*/  STL.64 [R1+0x1bc8], R228 ;  /* 0x001bc8e401007387 */ /* 0x0003e20000100a00 */
[CC--:B------:R-:W-:Y:S01]  /*32d10*/  LEA R204, P4, R246.reuse, R251.reuse, 0x2 ;  /* 0x000000fbf6cc7211 */ /* 0x0c0fe200078810ff */
[----:B-1----:R-:W-:Y:S01]  /*32d20*/  IMAD.MOV.U32 R229, RZ, RZ, R223 ;  /* 0x000000ffffe57224 */ /* 0x002fe200078e00df */
[-C--:B------:R-:W-:Y:S02]  /*32d30*/  LEA.HI.X.SX32 R223, R249, R252.reuse, 0x2, P6 ;  /* 0x000000fcf9df7211 */ /* 0x080fe400030f16ff */
[----:B------:R-:W2:Y:S04]  /*32d40*/  LDL.LU R249, [R1+0x5368] ;  /* 0x0053680001f97983 */ /* 0x000ea80000300800 */
[----:B------:R1:W-:Y:S01]  /*32d50*/  STL.64 [R1+0x1bc0], R222 ;  /* 0x001bc0de01007387 */ /* 0x0003e20000100a00 */
[----:B---3--:R-:W-:Y:S01]  /*32d60*/  LEA R228, P0, R247, R251, 0x2 ;  /* 0x000000fbf7e47211 */ /* 0x008fe200078010ff */
[----:B-1----:R-:W-:Y:S01]  /*32d70*/  IMAD.MOV.U32 R223, RZ, RZ, R205 ;  /* 0x000000ffffdf7224 */ /* 0x002fe200078e00cd */
[----:B------:R-:W-:-:S02]  /*32d80*/  LEA.HI.X.SX32 R205, R246, R252, 0x2, P4 ;  /* 0x000000fcf6cd7211 */ /* 0x000fc400020f16ff */
[----:B------:R-:W3:Y:S04]  /*32d90*/  LDL.LU R246, [R1+0x5364] ;  /* 0x0053640001f67983 */ /* 0x000ee80000300800 */
[----:B------:R1:W-:Y:S02]  /*32da0*/  STL.64 [R1+0x1bb8], R204 ;  /* 0x001bb8cc01007387 */ /* 0x0003e40000100a00 */
[----:B-1----:R-:W-:Y:S01]  /*32db0*/  IMAD.MOV.U32 R205, RZ, RZ, R229 ;  /* 0x000000ffffcd7224 */ /* 0x002fe200078e00e5 */
[----:B------:R-:W-:Y:S02]  /*32dc0*/  LEA.HI.X.SX32 R229, R247, R252, 0x2, P0 ;  /* 0x000000fcf7e57211 */ /* 0x000fe400000f16ff */
[----:B------:R-:W3:Y:S04]  /*32dd0*/  LDL.LU R247, [R1+0x5360] ;  /* 0x0053600001f77983 */ /* 0x000ee80000300800 */
[----:B------:R1:W-:Y:S02]  /*32de0*/  STL.64 [R1+0x1bb0], R228 ;  /* 0x001bb0e401007387 */ /* 0x0003e40000100a00 */
[----:B-1----:R-:W-:Y:S01]  /*32df0*/  IMAD.MOV.U32 R229, RZ, RZ, R223 ;  /* 0x000000ffffe57224 */ /* 0x002fe200078e00df */
[----:B----4-:R-:W-:-:S04]  /*32e00*/  LEA R222, P6, R231, R251, 0x2 ;  /* 0x000000fbe7de7211 */ /* 0x010fc800078c10ff */
[-C--:B------:R-:W-:Y:S02]  /*32e10*/  LEA.HI.X.SX32 R223, R231, R252.reuse, 0x2, P6 ;  /* 0x000000fce7df7211 */ /* 0x080fe400030f16ff */
[----:B------:R-:W4:Y:S04]  /*32e20*/  LDL.LU R231, [R1+0x535c] ;  /* 0x00535c0001e77983 */ /* 0x000f280000300800 */
[----:B------:R1:W-:Y:S01]  /*32e30*/  STL.64 [R1+0x1ba8], R222 ;  /* 0x001ba8de01007387 */ /* 0x0003e20000100a00 */
[C---:B--2---:R-:W-:Y:S02]  /*32e40*/  LEA R204, P4, R248.reuse, R251, 0x2 ;  /* 0x000000fbf8cc7211 */ /* 0x044fe400078810ff */
[----:B-1----:R-:W-:Y:S02]  /*32e50*/  MOV R223, R205 ;  /* 0x000000cd00df7202 */ /* 0x002fe40000000f00 */
[----:B------:R-:W-:-:S02]  /*32e60*/  LEA.HI.X.SX32 R205, R248, R252, 0x2, P4 ;  /* 0x000000fcf8cd7211 */ /* 0x000fc400020f16ff */
[----:B------:R1:W5:Y:S04]  /*32e70*/  LDL.LU R248, [R1+0x5358] ;  /* 0x0053580001f87983 */ /* 0x0003680000300800 */
[----:B------:R2:W-:Y:S01]  /*32e80*/  STL.64 [R1+0x1ba0], R204 ;  /* 0x001ba0cc01007387 */ /* 0x0005e20000100a00 */
[----:B------:R-:W-:Y:S01]  /*32e90*/  LEA R228, P0, R249, R251, 0x2 ;  /* 0x000000fbf9e47211 */ /* 0x000fe200078010ff */
[----:B--2---:R-:W-:-:S03]  /*32ea0*/  IMAD.MOV.U32 R205, RZ, RZ, R229 ;  /* 0x000000ffffcd7224 */ /* 0x004fc600078e00e5 */
[----:B------:R-:W-:Y:S02]  /*32eb0*/  LEA.HI.X.SX32 R229, R249, R252, 0x2, P0 ;  /* 0x000000fcf9e57211 */ /* 0x000fe400000f16ff */
[----:B------:R1:W5:Y:S04]  /*32ec0*/  LDL.LU R249, [R1+0x5354] ;  /* 0x0053540001f97983 */ /* 0x0003680000300800 */
[----:B------:R2:W-:Y:S01]  /*32ed0*/  STL.64 [R1+0x1b98], R228 ;  /* 0x001b98e401007387 */ /* 0x0005e20000100a00 */
[----:B---3--:R-:W-:Y:S01]  /*32ee0*/  LEA R222, P6, R246, R251, 0x2 ;  /* 0x000000fbf6de7211 */ /* 0x008fe200078c10ff */
[----:B--2---:R-:W-:-:S03]  /*32ef0*/  IMAD.MOV.U32 R229, RZ, RZ, R223 ;  /* 0x000000ffffe57224 */ /* 0x004fc600078e00df */
[----:B------:R-:W-:Y:S02]  /*32f00*/  LEA.HI.X.SX32 R223, R246, R252, 0x2, P6 ;  /* 0x000000fcf6df7211 */ /* 0x000fe400030f16ff */
[----:B------:R1:W5:Y:S04]  /*32f10*/  LDL.LU R246, [R1+0x5350] ;  /* 0x0053500001f67983 */ /* 0x0003680000300800 */
[----:B------:R2:W-:Y:S01]  /*32f20*/  STL.64 [R1+0x1b90], R222 ;  /* 0x001b90de01007387 */ /* 0x0005e20000100a00 */
[-C--:B------:R-:W-:Y:S02]  /*32f30*/  LEA R228, P0, R244, R251.reuse, 0x2 ;  /* 0x000000fbf4e47211 */ /* 0x080fe400078010ff */
[----:B------:R-:W-:Y:S01]  /*32f40*/  LEA R204, P4, R247, R251, 0x2 ;  /* 0x000000fbf7cc7211 */ /* 0x000fe200078810ff */
[----:B--2---:R-:W-:-:S03]  /*32f50*/  IMAD.MOV.U32 R223, RZ, RZ, R205 ;  /* 0x000000ffffdf7224 */ /* 0x004fc600078e00cd */
[-C--:B------:R-:W-:Y:S02]  /*32f60*/  LEA.HI.X.SX32 R205, R247, R252.reuse, 0x2, P4 ;  /* 0x000000fcf7cd7211 */ /* 0x080fe400020f16ff */
[----:B------:R1:W5:Y:S04]  /*32f70*/  LDL.LU R247, [R1+0x534c] ;  /* 0x00534c0001f77983 */ /* 0x0003680000300800 */
[----:B------:R2:W-:Y:S01]  /*32f80*/  STL.64 [R1+0x1b88], R204 ;  /* 0x001b88cc01007387 */ /* 0x0005e20000100a00 */
[CC--:B------:R-:W-:Y:S01]  /*32f90*/  LEA R222, P6, R245.reuse, R251.reuse, 0x2 ;  /* 0x000000fbf5de7211 */ /* 0x0c0fe200078c10ff */
[----:B--2---:R-:W-:Y:S01]  /*32fa0*/  IMAD.MOV.U32 R205, RZ, RZ, R229 ;  /* 0x000000ffffcd7224 */ /* 0x004fe200078e00e5 */
[-C--:B------:R-:W-:Y:S02]  /*32fb0*/  LEA.HI.X.SX32 R229, R244, R252.reuse, 0x2, P0 ;  /* 0x000000fcf4e57211 */ /* 0x080fe400000f16ff */
[----:B------:R1:W5:Y:S04]  /*32fc0*/  LDL.LU R244, [R1+0x5348] ;  /* 0x0053480001f47983 */ /* 0x0003680000300800 */
[----:B------:R2:W-:Y:S01]  /*32fd0*/  STL.64 [R1+0x1b80], R228 ;  /* 0x001b80e401007387 */ /* 0x0005e20000100a00 */
[----:B------:R-:W-:Y:S01]  /*32fe0*/  LEA R204, P4, R242, R251, 0x2 ;  /* 0x000000fbf2cc7211 */ /* 0x000fe200078810ff */
[----:B--2---:R-:W-:Y:S01]  /*32ff0*/  IMAD.MOV.U32 R229, RZ, RZ, R223 ;  /* 0x000000ffffe57224 */ /* 0x004fe200078e00df */
[----:B------:R-:W-:-:S02]  /*33000*/  LEA.HI.X.SX32 R223, R245, R252, 0x2, P6 ;  /* 0x000000fcf5df7211 */ /* 0x000fc400030f16ff */
        /* <DEDUP_REMOVED lines=22> */
[C---:B------:R-:W-:Y:S02]  /*33170*/  LEA R222, P6, R239.reuse, R251, 0x2 ;  /* 0x000000fbefde7211 */ /* 0x040fe400078c10ff */
[----:B--2---:R-:W-:Y:S02]  /*33180*/  MOV R205, R229 ;  /* 0x000000e500cd7202 */ /* 0x004fe40000000f00 */
        /* <DEDUP_REMOVED lines=18> */
[-C--:B------:R-:W-:Y:S02]  /*332b0*/  LEA R204, P4, R0, R251.reuse, 0x2 ;  /* 0x000000fb00cc7211 */ /* 0x080fe400078810ff */
[----:B--2---:R-:W-:Y:S01]  /*332c0*/  LEA R228, P0, R223, R251, 0x2 ;  /* 0x000000fbdfe47211 */ /* 0x004fe200078010ff */
[----:B------:R-:W-:Y:S01]  /*332d0*/  IMAD.MOV.U32 R229, RZ, RZ, R223 ;  /* 0x000000ffffe57224 */ /* 0x000fe200078e00df */
[-C--:B------:R-:W-:Y:S02]  /*332e0*/  LEA.HI.X.SX32 R223, R6, R252.reuse, 0x2, P6 ;  /* 0x000000fc06df7211 */ /* 0x080fe400030f16ff */
[----:B------:R1:W5:Y:S04]  /*332f0*/  LDL.LU R6, [R1+0x5320] ;  /* 0x0053200001067983 */ /* 0x0003680000300800 */
[----:B------:R2:W-:Y:S01]  /*33300*/  STL.64 [R1+0x1b30], R222 ;  /* 0x001b30de01007387 */ /* 0x0005e20000100a00 */
[----:B------:R-:W-:-:S02]  /*33310*/  LEA.HI.X.SX32 R229, R229, R252, 0x2, P0 ;  /* 0x000000fce5e57211 */ /* 0x000fc400000f16ff */
[----:B--2---:R-:W-:Y:S01]  /*33320*/  LEA R222, P6, R205, R251, 0x2 ;  /* 0x000000fbcdde7211 */ /* 0x004fe200078c10ff */
[----:B------:R-:W-:Y:S01]  /*33330*/  IMAD.MOV.U32 R223, RZ, RZ, R205 ;  /* 0x000000ffffdf7224 */ /* 0x000fe200078e00cd */
[----:B------:R-:W-:-:S05]  /*33340*/  LEA.HI.X.SX32 R205, R0, R252, 0x2, P4 ;  /* 0x000000fc00cd7211 */ /* 0x000fca00020f16ff */
[----:B------:R2:W-:Y:S01]  /*33350*/  STL.64 [R1+0x1b28], R204 ;  /* 0x001b28cc01007387 */ /* 0x0005e20000100a00 */
[----:B------:R-:W-:-:S03]  /*33360*/  LEA.HI.X.SX32 R223, R223, R252, 0x2, P6 ;  /* 0x000000fcdfdf7211 */ /* 0x000fc600030f16ff */
[----:B------:R3:W-:Y:S01]  /*33370*/  STL.64 [R1+0x1b20], R228 ;  /* 0x001b20e401007387 */ /* 0x0007e20000100a00 */
[----:B--2---:R-:W-:-:S03]  /*33380*/  LEA R204, P4, R7, R251, 0x2 ;  /* 0x000000fb07cc7211 */ /* 0x004fc600078810ff */
[----:B------:R2:W-:Y:S01]  /*33390*/  STL.64 [R1+0x1b18], R222 ;  /* 0x001b18de01007387 */ /* 0x0005e20000100a00 */
[CC--:B---3--:R-:W-:Y:S02]  /*333a0*/  LEA R228, P0, R8.reuse, R251.reuse, 0x2 ;  /* 0x000000fb08e47211 */ /* 0x0c8fe400078010ff */
[-C--:B------:R-:W-:Y:S02]  /*333b0*/  LEA.HI.X.SX32 R205, R7, R252.reuse, 0x2, P4 ;  /* 0x000000fc07cd7211 */ /* 0x080fe400020f16ff */
[----:B------:R-:W-:Y:S01]  /*333c0*/  LEA.HI.X.SX32 R229, R8, R252, 0x2, P0 ;  /* 0x000000fc08e57211 */ /* 0x000fe200000f16ff */
[----:B------:R1:W5:Y:S01]  /*333d0*/  LDL.LU R7, [R1+0x531c] ;  /* 0x00531c0001077983 */ /* 0x0003620000300800 */
[----:B--2---:R-:W-:-:S03]  /*333e0*/  LEA R222, P6, R9, R251, 0x2 ;  /* 0x000000fb09de7211 */ /* 0x004fc600078c10ff */
[----:B------:R2:W-:Y:S01]  /*333f0*/  STL.64 [R1+0x1b10], R204 ;  /* 0x001b10cc01007387 */ /* 0x0005e20000100a00 */
[----:B------:R-:W-:-:S03]  /*33400*/  LEA.HI.X.SX32 R223, R9, R252, 0x2, P6 ;  /* 0x000000fc09df7211 */ /* 0x000fc600030f16ff */
[----:B------:R1:W5:Y:S04]  /*33410*/  LDL.LU R8, [R1+0x5318] ;  /* 0x0053180001087983 */ /* 0x0003680000300800 */
[----:B------:R3:W-:Y:S01]  /*33420*/  STL.64 [R1+0x1b08], R228 ;  /* 0x001b08e401007387 */ /* 0x0007e20000100a00 */
[----:B--2---:R-:W-:-:S03]  /*33430*/  LEA R204, P4, R10, R251, 0x2 ;  /* 0x000000fb0acc7211 */ /* 0x004fc600078810ff */
[----:B------:R1:W5:Y:S01]  /*33440*/  LDL.LU R9, [R1+0x5314] ;  /* 0x0053140001097983 */ /* 0x0003620000300800 */
[----:B------:R-:W-:-:S03]  /*33450*/  LEA.HI.X.SX32 R205, R10, R252, 0x2, P4 ;  /* 0x000000fc0acd7211 */ /* 0x000fc600020f16ff */
[----:B------:R2:W-:Y:S01]  /*33460*/  STL.64 [R1+0x1b00], R222 ;  /* 0x001b00de01007387 */ /* 0x0005e20000100a00 */
[----:B---3--:R-:W-:-:S03]  /*33470*/  LEA R228, P0, R11, R251, 0x2 ;  /* 0x000000fb0be47211 */ /* 0x008fc600078010ff */
[----:B------:R1:W5:Y:S01]  /*33480*/  LDL.LU R10, [R1+0x5310] ;  /* 0x00531000010a7983 */ /* 0x0003620000300800 */
[----:B------:R-:W-:-:S03]  /*33490*/  LEA.HI.X.SX32 R229, R11, R252, 0x2, P0 ;  /* 0x000000fc0be57211 */ /* 0x000fc600000f16ff */
        /* <DEDUP_REMOVED lines=753> */
[C---:B--2---:R-:W-:Y:S01]  /*363b0*/  LEA R228, P0, R200.reuse, R251, 0x2 ;  /* 0x000000fbc8e47211 */ /* 0x044fe200078010ff */
[----:B------:R-:W-:Y:S02]  /*363c0*/  IMAD R203, R203, c[0x0][0x190], RZ ;  /* 0x00006400cbcb7a24 */ /* 0x000fe400078e02ff */
[----:B------:R1:W5:Y:S01]  /*363d0*/  LDL.LU R199, [R1+0x501c] ;  /* 0x00501c0001c77983 */ /* 0x0003620000300800 */
[----:B------:R-:W-:-:S03]  /*363e0*/  LEA.HI.X.SX32 R229, R200, R252, 0x2, P0 ;  /* 0x000000fcc8e57211 */ /* 0x000fc600000f16ff */
[----:B------:R2:W-:Y:S01]  /*363f0*/  STL.64 [R1+0x1230], R204 ;  /* 0x001230cc01007387 */ /* 0x0005e20000100a00 */
[C---:B---3--:R-:W-:Y:S01]  /*36400*/  LEA R222, P6, R201.reuse, R251, 0x2 ;  /* 0x000000fbc9de7211 */ /* 0x048fe200078c10ff */
[----:B------:R-:W-:Y:S02]  /*36410*/  IMAD R206, R206, c[0x0][0x190], RZ ;  /* 0x00006400cece7a24 */ /* 0x000fe400078e02ff */
[----:B------:R1:W5:Y:S01]  /*36420*/  LDL.LU R200, [R1+0x5018] ;  /* 0x0050180001c87983 */ /* 0x0003620000300800 */
[----:B------:R-:W-:-:S03]  /*36430*/  LEA.HI.X.SX32 R223, R201, R252, 0x2, P6 ;  /* 0x000000fcc9df7211 */ /* 0x000fc600030f16ff */
[----:B------:R3:W-:Y:S01]  /*36440*/  STL.64 [R1+0x1228], R228 ;  /* 0x001228e401007387 */ /* 0x0007e20000100a00 */
[CC--:B--2---:R-:W-:Y:S01]  /*36450*/  LEA R204, P4, R202.reuse, R251.reuse, 0x2 ;  /* 0x000000fbcacc7211 */ /* 0x0c4fe200078810ff */
[----:B------:R-:W-:Y:S02]  /*36460*/  IMAD R225, R225, c[0x0][0x190], RZ ;  /* 0x00006400e1e17a24 */ /* 0x000fe400078e02ff */
[----:B------:R1:W5:Y:S01]  /*36470*/  LDL.LU R201, [R1+0x5014] ;  /* 0x0050140001c97983 */ /* 0x0003620000300800 */
[-C--:B------:R-:W-:Y:S02]  /*36480*/  LEA.HI.X.SX32 R205, R202, R252.reuse, 0x2, P4 ;  /* 0x000000fccacd7211 */ /* 0x080fe400020f16ff */
[----:B---3--:R-:W-:Y:S01]  /*36490*/  LEA R228, P0, R203, R251, 0x2 ;  /* 0x000000fbcbe47211 */ /* 0x008fe200078010ff */
[----:B------:R2:W-:Y:S01]  /*364a0*/  STL.64 [R1+0x1220], R222 ;  /* 0x001220de01007387 */ /* 0x0005e20000100a00 */
[----:B------:R-:W-:Y:S02]  /*364b0*/  IMAD R207, R207, c[0x0][0x190], RZ ;  /* 0x00006400cfcf7a24 */ /* 0x000fe400078e02ff */
[----:B------:R-:W-:Y:S01]  /*364c0*/  LEA.HI.X.SX32 R229, R203, R252, 0x2, P0 ;  /* 0x000000fccbe57211 */ /* 0x000fe200000f16ff */
[----:B------:R1:W5:Y:S01]  /*364d0*/  LDL.LU R202, [R1+0x5010] ;  /* 0x0050100001ca7983 */ /* 0x0003620000300800 */
[----:B------:R-:W-:-:S03]  /*364e0*/  IMAD R208, R208, c[0x0][0x190], RZ ;  /* 0x00006400d0d07a24 */ /* 0x000fc600078e02ff */
[----:B------:R3:W-:Y:S01]  /*364f0*/  STL.64 [R1+0xfb8], R204 ;  /* 0x000fb8cc01007387 */ /* 0x0007e20000100a00 */
[----:B--2---:R-:W-:-:S03]  /*36500*/  LEA R222, P6, R206, R251, 0x2 ;  /* 0x000000fbcede7211 */ /* 0x004fc600078c10ff */
[----:B------:R1:W5:Y:S01]  /*36510*/  LDL.LU R203, [R1+0x500c] ;  /* 0x00500c0001cb7983 */ /* 0x0003620000300800 */
[----:B------:R-:W-:-:S03]  /*36520*/  LEA.HI.X.SX32 R223, R206, R252, 0x2, P6 ;  /* 0x000000fccedf7211 */ /* 0x000fc600030f16ff */
[----:B------:R2:W-:Y:S01]  /*36530*/  STL.64 [R1+0xfb0], R228 ;  /* 0x000fb0e401007387 */ /* 0x0005e20000100a00 */
[----:B---3--:R-:W-:Y:S01]  /*36540*/  LEA R204, P4, R225, R251, 0x2 ;  /* 0x000000fbe1cc7211 */ /* 0x008fe200078810ff */
[----:B------:R-:W-:Y:S02]  /*36550*/  IMAD R209, R209, c[0x0][0x190], RZ ;  /* 0x00006400d1d17a24 */ /* 0x000fe400078e02ff */
[----:B------:R1:W5:Y:S01]  /*36560*/  LDL.LU R206, [R1+0x5008] ;  /* 0x0050080001ce7983 */ /* 0x0003620000300800 */
[----:B------:R-:W-:-:S03]  /*36570*/  LEA.HI.X.SX32 R205, R225, R252, 0x2, P4 ;  /* 0x000000fce1cd7211 */ /* 0x000fc600020f16ff */
[----:B------:R3:W-:Y:S01]  /*36580*/  STL.64 [R1+0xe68], R222 ;  /* 0x000e68de01007387 */ /* 0x0007e20000100a00 */
[CC--:B--2---:R-:W-:Y:S01]  /*36590*/  LEA R228, P0, R207.reuse, R251.reuse, 0x2 ;  /* 0x000000fbcfe47211 */ /* 0x0c4fe200078010ff */
[----:B------:R-:W-:Y:S02]  /*365a0*/  IMAD R210, R210, c[0x0][0x190], RZ ;  /* 0x00006400d2d27a24 */ /* 0x000fe400078e02ff */
[----:B------:R2:W-:Y:S01]  /*365b0*/  STL.64 [R1+0xe60], R204 ;  /* 0x000e60cc01007387 */ /* 0x0005e20000100a00 */
[----:B------:R-:W-:Y:S01]  /*365c0*/  IMAD.MOV.U32 R0, RZ, RZ, R224 ;  /* 0x000000ffff007224 */ /* 0x000fe200078e00e0 */
[-C--:B------:R-:W-:Y:S02]  /*365d0*/  LEA.HI.X.SX32 R229, R207, R252.reuse, 0x2, P0 ;  /* 0x000000fccfe57211 */ /* 0x080fe400000f16ff */
[-C--:B------:R-:W-:Y:S02]  /*365e0*/  LEA R224, P4, R209, R251.reuse, 0x2 ;  /* 0x000000fbd1e07211 */ /* 0x080fe400078810ff */
[----:B---3--:R-:W-:Y:S01]  /*365f0*/  LEA R222, P6, R208, R251, 0x2 ;  /* 0x000000fbd0de7211 */ /* 0x008fe200078c10ff */
[----:B------:R-:W-:Y:S01]  /*36600*/  IMAD R211, R211, c[0x0][0x190], RZ ;  /* 0x00006400d3d37a24 */ /* 0x000fe200078e02ff */
[----:B------:R-:W-:-:S02]  /*36610*/  LEA.HI.X.SX32 R225, R209, R252, 0x2, P4 ;  /* 0x000000fcd1e17211 */ /* 0x000fc400020f16ff */
[----:B------:R-:W-:Y:S01]  /*36620*/  LEA.HI.X.SX32 R223, R208, R252, 0x2, P6 ;  /* 0x000000fcd0df7211 */ /* 0x000fe200030f16ff */
[----:B--2---:R1:W5:Y:S01]  /*36630*/  LDL.LU.64 R204, [R1+0x5000] ;  /* 0x0050000001cc7983 */ /* 0x0043620000300a00 */
[----:B------:R-:W-:-:S03]  /*36640*/  IMAD R212, R212, c[0x0][0x190], RZ ;  /* 0x00006400d4d47a24 */ /* 0x000fc600078e02ff */
[----:B------:R1:W5:Y:S04]  /*36650*/  LDL.LU R207, [R1+0x4ffc] ;  /* 0x004ffc0001cf7983 */ /* 0x0003680000300800 */
[----:B------:R2:W-:Y:S01]  /*36660*/  STL.64 [R1+0xe48], R228 ;  /* 0x000e48e401007387 */ /* 0x0005e20000100a00 */
[----:B------:R-:W-:-:S03]  /*36670*/  IMAD R213, R213, c[0x0][0x190], RZ ;  /* 0x00006400d5d57a24 */ /* 0x000fc600078e02ff */
        /* <DEDUP_REMOVED lines=8> */
[----:B------:R-:W-:Y:S01]  /*36700*/  IMAD R214, R214, c[0x0][0x190], RZ ;  /* 0x00006400d6d67a24 */ /* 0x000fe200078e02ff */
[-C--:B------:R-:W-:Y:S02]  /*36710*/  LEA.HI.X.SX32 R223, R211, R252.reuse, 0x2, P6 ;  /* 0x000000fcd3df7211 */ /* 0x080fe400030f16ff */
[----:B------:R3:W-:Y:S01]  /*36720*/  STL.64 [R1+0xdf0], R228 ;  /* 0x000df0e401007387 */ /* 0x0007e20000100a00 */
[CC--:B--2---:R-:W-:Y:S01]  /*36730*/  LEA R224, P4, R212.reuse, R251.reuse, 0x2 ;  /* 0x000000fbd4e07211 */ /* 0x0c4fe200078810ff */
[----:B------:R-:W-:Y:S02]  /*36740*/  IMAD R215, R215, c[0x0][0x190], RZ ;  /* 0x00006400d7d77a24 */ /* 0x000fe400078e02ff */
[----:B------:R1:W5:Y:S01]  /*36750*/  LDL.LU R211, [R1+0x4fec] ;  /* 0x004fec0001d37983 */ /* 0x0003620000300800 */
[----:B------:R-:W-:Y:S02]  /*36760*/  LEA.HI.X.SX32 R225, R212, R252, 0x2, P4 ;  /* 0x000000fcd4e17211 */ /* 0x000fe400020f16ff */
[----:B---3--:R-:W-:Y:S01]  /*36770*/  LEA R228, P0, R213, R251, 0x2 ;  /* 0x000000fbd5e47211 */ /* 0x008fe200078010ff */
[----:B------:R2:W-:Y:S01]  /*36780*/  STL.64 [R1+0xd78], R222 ;  /* 0x000d78de01007387 */ /* 0x0005e20000100a00 */
[----:B------:R-:W-:-:S02]  /*36790*/  IMAD R216, R216, c[0x0][0x190], RZ ;  /* 0x00006400d8d87a24 */ /* 0x000fc400078e02ff */
[----:B------:R-:W-:Y:S01]  /*367a0*/  LEA.HI.X.SX32 R229, R213, R252, 0x2, P0 ;  /* 0x000000fcd5e57211 */ /* 0x000fe200000f16ff */
[----:B------:R1:W5:Y:S04]  /*367b0*/  LDL.LU R212, [R1+0x4fe8] ;  /* 0x004fe80001d47983 */ /* 0x0003680000300800 */
[----:B------:R3:W-:Y:S01]  /*367c0*/  STL.64 [R1+0xd70], R224 ;  /* 0x000d70e001007387 */ /* 0x0007e20000100a00 */
[----:B--2---:R-:W-:-:S03]  /*367d0*/  LEA R222, P6, R214, R251, 0x2 ;  /* 0x000000fbd6de7211 */ /* 0x004fc600078c10ff */
[----:B------:R1:W5:Y:S01]  /*367e0*/  LDL.LU R213, [R1+0x4fe4] ;  /* 0x004fe40001d57983 */ /* 0x0003620000300800 */
[----:B------:R-:W-:Y:S01]  /*367f0*/  IMAD R217, R217, c[0x0][0x190], RZ ;  /* 0x00006400d9d97a24 */ /* 0x000fe200078e02ff */
[-C--:B------:R-:W-:Y:S02]  /*36800*/  LEA.HI.X.SX32 R223, R214, R252.reuse, 0x2, P6 ;  /* 0x000000fcd6df7211 */ /* 0x080fe400030f16ff */
[----:B------:R2:W-:Y:S01]  /*36810*/  STL.64 [R1+0xd08], R228 ;  /* 0x000d08e401007387 */ /* 0x0005e20000100a00 */
[C---:B---3--:R-:W-:Y:S01]  /*36820*/  LEA R224, P4, R215.reuse, R251, 0x2 ;  /* 0x000000fbd7e07211 */ /* 0x048fe200078810ff */
[----:B------:R-:W-:Y:S02]  /*36830*/  IMAD R218, R218, c[0x0][0x190], RZ ;  /* 0x00006400dada7a24 */ /* 0x000fe400078e02ff */
[----:B------:R1:W5:Y:S01]  /*36840*/  LDL.LU R214, [R1+0x4fe0] ;  /* 0x004fe00001d67983 */ /* 0x0003620000300800 */
[----:B------:R-:W-:-:S03]  /*36850*/  LEA.HI.X.SX32 R225, R215, R252, 0x2, P4 ;  /* 0x000000fcd7e17211 */ /* 0x000fc600020f16ff */
[----:B------:R3:W-:Y:S01]  /*36860*/  STL.64 [R1+0xd00], R222 ;  /* 0x000d00de01007387 */ /* 0x0007e20000100a00 */
[----:B--2---:R-:W-:-:S03]  /*36870*/  LEA R228, P0, R216, R251, 0x2 ;  /* 0x000000fbd8e47211 */ /* 0x004fc600078010ff */
[----:B------:R1:W5:Y:S01]  /*36880*/  LDL.LU R215, [R1+0x4fdc] ;  /* 0x004fdc0001d77983 */ /* 0x0003620000300800 */
[----:B------:R-:W-:Y:S01]  /*36890*/  IMAD R219, R219, c[0x0][0x190], RZ ;  /* 0x00006400dbdb7a24 */ /* 0x000fe200078e02ff */
[----:B------:R-:W-:Y:S02]  /*368a0*/  LEA.HI.X.SX32 R229, R216, R252, 0x2, P0 ;  /* 0x000000fcd8e57211 */ /* 0x000fe400000f16ff */
[----:B------:R2:W-:Y:S01]  /*368b0*/  STL.64 [R1+0xce8], R224 ;  /* 0x000ce8e001007387 */ /* 0x0005e20000100a00 */
[----:B---3--:R-:W-:-:S03]  /*368c0*/  LEA R222, P6, R217, R251, 0x2 ;  /* 0x000000fbd9de7211 */ /* 0x008fc600078c10ff */
[----:B------:R1:W5:Y:S01]  /*368d0*/  LDL.LU R216, [R1+0x4fd8] ;  /* 0x004fd80001d87983 */ /* 0x0003620000300800 */
[----:B------:R-:W-:Y:S01]  /*368e0*/  IMAD R220, R220, c[0x0][0x190], RZ ;  /* 0x00006400dcdc7a24 */ /* 0x000fe200078e02ff */
[----:B------:R-:W-:Y:S02]  /*368f0*/  LEA.HI.X.SX32 R223, R217, R252, 0x2, P6 ;  /* 0x000000fcd9df7211 */ /* 0x000fe400030f16ff */
        /* <DEDUP_REMOVED lines=27> */
[----:B--2---:R-:W-:Y:S01]  /*36ab0*/  IMAD.MOV.U32 R225, RZ, RZ, R0 ;  /* 0x000000ffffe17224 */ /* 0x004fe200078e0000 */
[-C--:B------:R-:W-:Y:S02]  /*36ac0*/  LEA R224, P4, R0, R251.reuse, 0x2 ;  /* 0x000000fb00e07211 */ /* 0x080fe400078810ff */
[----:B------:R2:W-:Y:S01]  /*36ad0*/  STL.64 [R1+0xb98], R222 ;  /* 0x000b98de01007387 */ /* 0x0005e20000100a00 */
[-C--:B------:R-:W-:Y:S02]  /*36ae0*/  LEA R230, P6, R250, R251.reuse, 0x2 ;  /* 0x000000fbfae67211 */ /* 0x080fe400078c10ff */
[----:B------:R-:W-:Y:S02]  /*36af0*/  LEA.HI.X.SX32 R225, R225, R252, 0x2, P4 ;  /* 0x000000fce1e17211 */ /* 0x000fe400020f16ff */
[----:B---3--:R-:W-:Y:S02]  /*36b00*/  LEA R228, P0, R227, R251, 0x2 ;  /* 0x000000fbe3e47211 */ /* 0x008fe400078010ff */
[----:B----4-:R-:W-:-:S02]  /*36b10*/  IADD3 R0, R231, -0x51, RZ ;  /* 0xffffffafe7007810 */ /* 0x010fc40007ffe0ff */
[-C--:B------:R-:W-:Y:S01]  /*36b20*/  LEA.HI.X.SX32 R229, R227, R252.reuse, 0x2, P0 ;  /* 0x000000fce3e57211 */ /* 0x080fe200000f16ff */
[----:B--2---:R1:W5:Y:S01]  /*36b30*/  LDL.LU.64 R222, [R1+0x4fb8] ;  /* 0x004fb80001de7983 */ /* 0x0043620000300a00 */
[----:B------:R-:W-:-:S03]  /*36b40*/  LEA.HI.X.SX32 R231, R250, R252, 0x2, P6 ;  /* 0x000000fcfae77211 */ /* 0x000fc600030f16ff */
[----:B------:R-:W2:Y:S04]  /*36b50*/  LDL.LU R251, [R1+0xab4] ;  /* 0x000ab40001fb7983 */ /* 0x000ea80000300800 */
[----:B------:R3:W-:Y:S04]  /*36b60*/  STL.64 [R1+0xb90], R224 ;  /* 0x000b90e001007387 */ /* 0x0007e80000100a00 */
[----:B---3--:R1:W5:Y:S04]  /*36b70*/  LDL.LU.64 R224, [R1+0x4fb0] ;  /* 0x004fb00001e07983 */ /* 0x0083680000300a00 */
[----:B------:R1:W5:Y:S04]  /*36b80*/  LDL.LU R227, [R1+0x4fa8] ;  /* 0x004fa80001e37983 */ /* 0x0003680000300800 */
[----:B------:R3:W-:Y:S04]  /*36b90*/  STL.64 [R1+0xb68], R228 ;  /* 0x000b68e401007387 */ /* 0x0007e80000100a00 */
[----:B---3--:R1:W5:Y:S04]  /*36ba0*/  LDL.LU.64 R228, [R1+0x4fa0] ;  /* 0x004fa00001e47983 */ /* 0x0083680000300a00 */
[----:B------:R3:W-:Y:S04]  /*36bb0*/  STL.64 [R1+0xb60], R230 ;  /* 0x000b60e601007387 */ /* 0x0007e80000100a00 */
[----:B---3--:R1:W5:Y:S01]  /*36bc0*/  LDL.LU.64 R230, [R1+0x4f98] ;  /* 0x004f980001e67983 */ /* 0x0083620000300a00 */
[----:B------:R-:W-:Y:S01]  /*36bd0*/  ISETP.GE.U32.AND P4, PT, R0, 0x7fffff70, PT ;  /* 0x7fffff700000780c */ /* 0x000fe20003f86070 */
[----:B------:R-:W-:-:S02]  /*36be0*/  IMAD.MOV.U32 R0, RZ, RZ, c[0x0][0x188] ;  /* 0x00006200ff007624 */ /* 0x000fc400078e00ff */
[----:B------:R-:W-:-:S03]  /*36bf0*/  IMAD.MOV.U32 R252, RZ, RZ, c[0x0][0x180] ;  /* 0x00006000fffc7624 */ /* 0x000fc600078e00ff */
[----:B------:R-:W-:Y:S02]  /*36c00*/  SHF.L.U32 R0, R0, 0x6, RZ ;  /* 0x0000000600007819 */ /* 0x000fe400000006ff */
[C---:B------:R-:W-:Y:S02]  /*36c10*/  IADD3 R250, R252.reuse, -0x55, RZ ;  /* 0xffffffabfcfa7810 */ /* 0x040fe40007ffe0ff */
[----:B--2---:R-:W-:Y:S02]  /*36c20*/  ISETP.NE.U32.AND P0, PT, R251, RZ, PT ;  /* 0x000000fffb00720c */ /* 0x004fe40003f05070 */
[----:B------:R-:W-:Y:S02]  /*36c30*/  IADD3 R251, R252, -0x59, RZ ;  /* 0xffffffa7fcfb7810 */ /* 0x000fe40007ffe0ff */
[----:B-1----:R-:W1:Y:S01]  /*36c40*/  S2R R250, SR_TID.X ;  /* 0x0000000000fa7919 */ /* 0x002e620000002100 */
[----:B------:R-:W-:-:S04]  /*36c50*/  IADD3 R252, R252, 0x3f, RZ ;  /* 0x0000003ffcfc7810 */ /* 0x000fc80007ffe0ff */
[----:B------:R-:W-:Y:S02]  /*36c60*/  ISETP.GT.AND P6, PT, R252, 0x7f, PT ;  /* 0x0000007ffc00780c */ /* 0x000fe40003fc4270 */
[----:B-1----:R-:W-:-:S05]  /*36c70*/  LOP3.LUT R250, R250, 0x3f, RZ, 0xc0, !PT ;  /* 0x0000003ffafa7812 */ /* 0x002fca00078ec0ff */
[----:B------:R-:W-:-:S05]  /*36c80*/  IMAD.SHL.U32 R0, R250, 0x4, RZ ;  /* 0x00000004fa007824 */ /* 0x000fca00078e00ff */
[C---:B------:R-:W-:Y:S02]  /*36c90*/  LOP3.LUT R250, R0.reuse, 0x10, RZ, 0x3c, !PT ;  /* 0x0000001000fa7812 */ /* 0x040fe400078e3cff */
[C---:B------:R-:W-:Y:S02]  /*36ca0*/  LOP3.LUT R250, R0.reuse, 0x30, RZ, 0x3c, !PT ;  /* 0x0000003000fa7812 */ /* 0x040fe400078e3cff */
[C---:B------:R-:W-:Y:S01]  /*36cb0*/  LOP3.LUT R250, R0.reuse, 0x50, RZ, 0x3c, !PT ;  /* 0x0000005000fa7812 */ /* 0x040fe200078e3cff */
[----:B------:R-:W-:Y:S01]  /*36cc0*/  IMAD.MOV.U32 R250, RZ, RZ, c[0x0][0x180] ;  /* 0x00006000fffa7624 */ /* 0x000fe200078e00ff */
[----:B------:R-:W-:Y:S01]  /*36cd0*/  LOP3.LUT R0, R0, 0x70, RZ, 0x3c, !PT ;  /* 0x0000007000007812 */ /* 0x000fe200078e3cff */
[----:B------:R-:W-:-:S03]  /*36ce0*/  IMAD.MOV.U32 R0, RZ, RZ, c[0x0][0x188] ;  /* 0x00006200ff007624 */ /* 0x000fc600078e00ff */
[----:B------:R-:W-:Y:S01]  /*36cf0*/  IADD3 R250, R250, -0x55, RZ ;  /* 0xffffffabfafa7810 */ /* 0x000fe20007ffe0ff */
[----:B------:R-:W-:Y:S02]  /*36d00*/  IMAD.SHL.U32 R0, R0, 0x40, RZ ;  /* 0x0000004000007824 */ /* 0x000fe400078e00ff */
[----:B-----5:R1:W-:Y:S04]  /*36d10*/  STL.64 [R1+0x50e0], R52 ;  /* 0x0050e03401007387 */ /* 0x0203e80000100a00 */
[----:B------:R-:W0:Y:S04]  /*36d20*/  LDGDEPBAR ;  /* 0x00000000000079af */ /* 0x000e280000000000 */
[----:B-1----:R-:W2:Y:S04]  /*36d30*/  LDL.64 R52, [R1+0x2a20] ;  /* 0x002a200001347983 */ /* 0x002ea80000100a00 */
[----:B------:R1:W-:Y:S04]  /*36d40*/  STL.64 [R1+0x50d8], R50 ;  /* 0x0050d83201007387 */ /* 0x0003e80000100a00 */
[----:B-1----:R-:W3:Y:S04]  /*36d50*/  LDL.64 R50, [R1+0x2a00] ;  /* 0x002a000001327983 */ /* 0x002ee80000100a00 */
[----:B------:R1:W-:Y:S04]  /*36d60*/  STL.64 [R1+0x50d0], R48 ;  /* 0x0050d03001007387 */ /* 0x0003e80000100a00 */
[----:B-1----:R-:W4:Y:S04]  /*36d70*/  LDL.64 R48, [R1+0x2a70] ;  /* 0x002a700001307983 */ /* 0x002f280000100a00 */
[----:B------:R-:W-:Y:S04]  /*36d80*/  STL.64 [R1+0x50c8], R46 ;  /* 0x0050c82e01007387 */ /* 0x000fe80000100a00 */
[----:B------:R-:W-:Y:S04]  /*36d90*/  STL.64 [R1+0x50c0], R44 ;  /* 0x0050c02c01007387 */ /* 0x000fe80000100a00 */
[----:B------:R1:W-:Y:S04]  /*36da0*/  STL.64 [R1+0x50b8], R42 ;  /* 0x0050b82a01007387 */ /* 0x0003e80000100a00 */
[----:B-1----:R-:W2:Y:S04]  /*36db0*/  LDL.64 R42, [R1+0x2a60] ;  /* 0x002a6000012a7983 */ /* 0x002ea80000100a00 */
[----:B------:R1:W-:Y:S04]  /*36dc0*/  STL.64 [R1+0x50b0], R40 ;  /* 0x0050b02801007387 */ /* 0x0003e80000100a00 */
[----:B-1----:R-:W2:Y:S04]  /*36dd0*/  LDL.64 R40, [R1+0x29f0] ;  /* 0x0029f00001287983 */ /* 0x002ea80000100a00 */
[----:B------:R1:W-:Y:S04]  /*36de0*/  STL.64 [R1+0x50a8], R38 ;  /* 0x0050a82601007387 */ /* 0x0003e80000100a00 */
[----:B-1----:R-:W2:Y:S04]  /*36df0*/  LDL.64 R38, [R1+0x2a10] ;  /* 0x002a100001267983 */ /* 0x002ea80000100a00 */
[----:B------:R1:W-:Y:S04]  /*36e00*/  STL.64 [R1+0x50a0], R36 ;  /* 0x0050a02401007387 */ /* 0x0003e80000100a00 */
[----:B-1----:R-:W2:Y:S04]  /*36e10*/  LDL.64 R36, [R1+0x2af8] ;  /* 0x002af80001247983 */ /* 0x002ea80000100a00 */
[----:B------:R1:W-:Y:S04]  /*36e20*/  STL.64 [R1+0x5098], R34 ;  /* 0x0050982201007387 */ /* 0x0003e80000100a00 */
[----:B-1----:R-:W3:Y:S04]  /*36e30*/  LDL.64 R34, [R1+0x2a30] ;  /* 0x002a300001227983 */ /* 0x002ee80000100a00 */
[----:B------:R1:W-:Y:S04]  /*36e40*/  STL.64 [R1+0x5090], R32 ;  /* 0x0050902001007387 */ /* 0x0003e80000100a00 */
[----:B-1----:R-:W3:Y:S04]  /*36e50*/  LDL.64 R32, [R1+0x2a68] ;  /* 0x002a680001207983 */ /* 0x002ee80000100a00 */
[----:B------:R1:W-:Y:S04]  /*36e60*/  STL.64 [R1+0x5088], R30 ;  /* 0x0050881e01007387 */ /* 0x0003e80000100a00 */
[----:B-1----:R-:W3:Y:S04]  /*36e70*/  LDL.64 R30, [R1+0x2a58] ;  /* 0x002a5800011e7983 */ /* 0x002ee80000100a00 */
[----:B------:R1:W-:Y:S04]  /*36e80*/  STL.64 [R1+0x5080], R28 ;  /* 0x0050801c01007387 */ /* 0x0003e80000100a00 */
[----:B-1----:R-:W3:Y:S04]  /*36e90*/  LDL.64 R28, [R1+0x29e8] ;  /* 0x0029e800011c7983 */ /* 0x002ee80000100a00 */
[----:B------:R1:W-:Y:S04]  /*36ea0*/  STL.64 [R1+0x5078], R26 ;  /* 0x0050781a01007387 */ /* 0x0003e80000100a00 */
[----:B-1----:R-:W4:Y:S04]  /*36eb0*/  LDL.64 R26, [R1+0x2a50] ;  /* 0x002a5000011a7983 */ /* 0x002f280000100a00 */
        /* <DEDUP_REMOVED lines=14> */
[----:B------:R-:W1:Y:S04]  /*36fa0*/  S2R R45, SR_TID.X ;  /* 0x00000000002d7919 */ /* 0x000e680000002100 */
[----:B------:R-:W-:Y:S04]  /*36fb0*/  STL.64 [R1+0x5038], R10 ;  /* 0x0050380a01007387 */ /* 0x000fe80000100a00 */
[----:B------:R-:W-:Y:S04]  /*36fc0*/  STL.64 [R1+0x5030], R8 ;  /* 0x0050300801007387 */ /* 0x000fe80000100a00 */
[----:B------:R1:W-:Y:S04]  /*36fd0*/  STL.64 [R1+0x5028], R6 ;  /* 0x0050280601007387 */ /* 0x0003e80000100a00 */
[----:B------:R1:W-:Y:S04]  /*36fe0*/  STL.64 [R1+0x5020], R4 ;  /* 0x0050200401007387 */ /* 0x0003e80000100a00 */
[----:B------:R1:W-:Y:S02]  /*36ff0*/  STL.64 [R1+0x5018], R238 ;  /* 0x005018ee01007387 */ /* 0x0003e40000100a00 */
[----:B-1----:R-:W-:-:S02]  /*37000*/  LOP3.LUT R47, R45, 0x3f, RZ, 0xc0, !PT ;  /* 0x0000003f2d2f7812 */ /* 0x002fc400078ec0ff */
[----:B------:R1:W-:Y:S03]  /*37010*/  STL.64 [R1+0x5010], R240 ;  /* 0x005010f001007387 */ /* 0x0003e60000100a00 */
[----:B------:R-:W-:Y:S01]  /*37020*/  IMAD.SHL.U32 R46, R47, 0x4, RZ ;  /* 0x000000042f2e7824 */ /* 0x000fe200078e00ff */
[----:B------:R-:W-:Y:S04]  /*37030*/  STL.64 [R1+0x5008], R242 ;  /* 0x005008f201007387 */ /* 0x000fe80000100a00 */
[----:B------:R1:W-:Y:S04]  /*37040*/  STL.64 [R1+0x5000], R244 ;  /* 0x005000f401007387 */ /* 0x0003e80000100a00 */
[----:B------:R1:W-:Y:S04]  /*37050*/  STL.64 [R1+0x4ff8], R246 ;  /* 0x004ff8f601007387 */ /* 0x0003e80000100a00 */
[----:B------:R1:W-:Y:S04]  /*37060*/  STL.64 [R1+0x4ff0], R248 ;  /* 0x004ff0f801007387 */ /* 0x0003e80000100a00 */
[----:B------:R-:W4:Y:S04]  /*37070*/  LDL.64 R6, [R1+0x2ac0] ;  /* 0x002ac00001067983 */ /* 0x000f280000100a00 */
[----:B------:R-:W4:Y:S04]  /*37080*/  LDL.64 R8, [R1+0x2ac8] ;  /* 0x002ac80001087983 */ /* 0x000f280000100a00 */
[----:B------:R-:W4:Y:S04]  /*37090*/  LDL.64 R10, [R1+0x2ad0] ;  /* 0x002ad000010a7983 */ /* 0x000f280000100a00 */
[----:B------:R-:W4:Y:S04]  /*370a0*/  LDL.64 R4, [R1+0x1fa0] ;  /* 0x001fa00001047983 */ /* 0x000f280000100a00 */
[----:B------:R-:W4:Y:S04]  /*370b0*/  LDL.64 R238, [R1+0x20e8] ;  /* 0x0020e80001ee7983 */ /* 0x000f280000100a00 */
[----:B-1----:R-:W4:Y:S04]  /*370c0*/  LDL.64 R240, [R1+0x2188] ;  /* 0x0021880001f07983 */ /* 0x002f280000100a00 */
[----:B------:R-:W4:Y:S04]  /*370d0*/  LDL.64 R244, [R1+0x2260] ;  /* 0x0022600001f47983 */ /* 0x000f280000100a00 */
[----:B------:R-:W4:Y:S04]  /*370e0*/  LDL.64 R242, [R1+0x21f0] ;  /* 0x0021f00001f27983 */ /* 0x000f280000100a00 */
[----:B------:R-:W4:Y:S04]  /*370f0*/  LDL.64 R246, [R1+0x2300] ;  /* 0x0023000001f67983 */ /* 0x000f280000100a00 */
[----:B------:R-:W4:Y:S04]  /*37100*/  LDL.64 R248, [R1+0x2440] ;  /* 0x0024400001f87983 */ /* 0x000f280000100a00 */
[----:B--2---:R1:W-:Y:S04]  /*37110*/  LDGSTS.E [R46], [R36.64], P0 ;  /* 0x00000000242e7fae */ /* 0x0043e80008121844 */
[----:B-1----:R-:W2:Y:S04]  /*37120*/  LDL.64 R36, [R1+0x2a78] ;  /* 0x002a780001247983 */ /* 0x002ea80000100a00 */
[----:B---3--:R1:W-:Y:S04]  /*37130*/  LDGSTS.E [R46+0x800], [R28.64], P0 ;  /* 0x008000001c2e7fae */ /* 0x0083e80008121844 */
[----:B------:R3:W-:Y:S04]  /*37140*/  LDGSTS.E [R46+0x1000], [R40.64], P0 ;  /* 0x01000000282e7fae */ /* 0x0007e80008121844 */
[----:B-1----:R-:W2:Y:S04]  /*37150*/  LDL.64 R28, [R1+0x2a80] ;  /* 0x002a8000011c7983 */ /* 0x002ea80000100a00 */
[----:B---3--:R-:W3:Y:S04]  /*37160*/  LDL.64 R40, [R1+0x2a88] ;  /* 0x002a880001287983 */ /* 0x008ee80000100a00 */
[----:B----4-:R1:W-:Y:S04]  /*37170*/  LDGSTS.E [R46+0x1800], [R12.64], P0 ;  /* 0x018000000c2e7fae */ /* 0x0103e80008121844 */
[----:B------:R4:W-:Y:S04]  /*37180*/  LDGSTS.E [R46+0x2000], [R50.64], P0 ;  /* 0x02000000322e7fae */ /* 0x0009e80008121844 */
[----:B------:R1:W-:Y:S04]  /*37190*/  LDGSTS.E [R46+0x2800], [R14.64], P0 ;  /* 0x028000000e2e7fae */ /* 0x0003e80008121844 */
[----:B------:R1:W-:Y:S04]  /*371a0*/  LDGSTS.E [R46+0x3000], [R38.64], P0 ;  /* 0x03000000262e7fae */ /* 0x0003e80008121844 */
[----:B----4-:R-:W4:Y:S04]  /*371b0*/  LDL.64 R50, [R1+0x2a90] ;  /* 0x002a900001327983 */ /* 0x010f280000100a00 */
[----:B------:R1:W-:Y:S04]  /*371c0*/  LDGSTS.E [R46+0x3800], [R16.64], P0 ;  /* 0x03800000102e7fae */ /* 0x0003e80008121844 */
[----:B-1----:R-:W4:Y:S04]  /*371d0*/  LDL.64 R38, [R1+0x2a98] ;  /* 0x002a980001267983 */ /* 0x002f280000100a00 */
[----:B------:R1:W-:Y:S04]  /*371e0*/  LDGSTS.E [R46+0x4000], [R52.64], P0 ;  /* 0x04000000342e7fae */ /* 0x0003e80008121844 */
[----:B------:R1:W-:Y:S04]  /*371f0*/  LDGSTS.E [R46+0x4800], [R18.64], P0 ;  /* 0x04800000122e7fae */ /* 0x0003e80008121844 */
[----:B------:R1:W-:Y:S04]  /*37200*/  LDGSTS.E [R46+0x5000], [R34.64], P0 ;  /* 0x05000000222e7fae */ /* 0x0003e80008121844 */
[----:B-1----:R-:W4:Y:S04]  /*37210*/  LDL.64 R52, [R1+0x2aa0] ;  /* 0x002aa00001347983 */ /* 0x002f280000100a00 */
[----:B------:R1:W-:Y:S04]  /*37220*/  LDGSTS.E [R46+0x5800], [R20.64], P0 ;  /* 0x05800000142e7fae */ /* 0x0003e80008121844 */
[----:B------:R-:W4:Y:S04]  /*37230*/  LDL.64 R34, [R1+0x2aa8] ;  /* 0x002aa80001227983 */ /* 0x000f280000100a00 */
[----:B------:R1:W-:Y:S04]  /*37240*/  LDGSTS.E [R46+0x6000], [R22.64], P0 ;  /* 0x06000000162e7fae */ /* 0x0003e80008121844 */
[----:B------:R1:W-:Y:S04]  /*37250*/  LDGSTS.E [R46+0x6800], [R24.64], P0 ;  /* 0x06800000182e7fae */ /* 0x0003e80008121844 */
[----:B------:R1:W-:Y:S04]  /*37260*/  LDGSTS.E [R46+0x7000], [R26.64], P0 ;  /* 0x070000001a2e7fae */ /* 0x0003e80008121844 */
[----:B------:R1:W-:Y:S04]  /*37270*/  LDGSTS.E [R46+0x7800], [R30.64], P0 ;  /* 0x078000001e2e7fae */ /* 0x0003e80008121844 */
[----:B------:R1:W-:Y:S04]  /*37280*/  LDGSTS.E [R46+0x8000], [R42.64], P0 ;  /* 0x080000002a2e7fae */ /* 0x0003e80008121844 */
[----:B------:R1:W-:Y:S04]  /*37290*/  LDGSTS.E [R46+0x8800], [R32.64], P0 ;  /* 0x08800000202e7fae */ /* 0x0003e80008121844 */
[----:B-1----:R-:W4:Y:S04]  /*372a0*/  LDL.64 R30, [R1+0x2ab0] ;  /* 0x002ab000011e7983 */ /* 0x002f280000100a00 */
[----:B------:R-:W4:Y:S04]  /*372b0*/  LDL.64 R42, [R1+0x2ab8] ;  /* 0x002ab800012a7983 */ /* 0x000f280000100a00 */
[----:B------:R1:W-:Y:S04]  /*372c0*/  LDGSTS.E [R46+0x9000], [R48.64], P0 ;  /* 0x09000000302e7fae */ /* 0x0003e80008121844 */
[----:B------:R-:W4:Y:S04]  /*372d0*/  LDL.64 R32, [R1+0x2ae0] ;  /* 0x002ae00001207983 */ /* 0x000f280000100a00 */
[----:B------:R-:W4:Y:S04]  /*372e0*/  LDL.64 R12, [R1+0x2ae8] ;  /* 0x002ae800010c7983 */ /* 0x000f280000100a00 */
[----:B-1----:R-:W4:Y:S04]  /*372f0*/  LDL.64 R48, [R1+0x2ad8] ;  /* 0x002ad80001307983 */ /* 0x002f280000100a00 */
[----:B------:R-:W4:Y:S04]  /*37300*/  LDL.64 R14, [R1+0x1b30] ;  /* 0x001b3000010e7983 */ /* 0x000f280000100a00 */
[----:B------:R-:W4:Y:S04]  /*37310*/  LDL.64 R16, [R1+0x1ab0] ;  /* 0x001ab00001107983 */ /* 0x000f280000100a00 */
[----:B------:R-:W4:Y:S04]  /*37320*/  LDL.64 R18, [R1+0x1a30] ;  /* 0x001a300001127983 */ /* 0x000f280000100a00 */
[----:B------:R-:W4:Y:S04]  /*37330*/  LDL.64 R20, [R1+0x19b0] ;  /* 0x0019b00001147983 */ /* 0x000f280000100a00 */
[----:B------:R-:W4:Y:S04]  /*37340*/  LDL.64 R22, [R1+0x1970] ;  /* 0x0019700001167983 */ /* 0x000f280000100a00 */
[----:B--2---:R1:W-:Y:S04]  /*37350*/  LDGSTS.E [R46+0x9800], [R36.64], P0 ;  /* 0x09800000242e7fae */ /* 0x0043e80008121844 */
[----:B------:R-:W2:Y:S04]  /*37360*/  LDL.64 R24, [R1+0x1930] ;  /* 0x0019300001187983 */ /* 0x000ea80000100a00 */
[----:B------:R-:W2:Y:S04]  /*37370*/  LDL.64 R26, [R1+0x18f0] ;  /* 0x0018f000011a7983 */ /* 0x000ea80000100a00 */
[----:B-1----:R-:W2:Y:S04]  /*37380*/  LDL.64 R36, [R1+0x1be0] ;  /* 0x001be00001247983 */ /* 0x002ea80000100a00 */
[----:B------:R1:W-:Y:S04]  /*37390*/  LDGSTS.E [R46+0xa000], [R28.64], P0 ;  /* 0x0a0000001c2e7fae */ /* 0x0003e80008121844 */
[----:B---3--:R3:W-:Y:S04]  /*373a0*/  LDGSTS.E [R46+0xa800], [R40.64], P0 ;  /* 0x0a800000282e7fae */ /* 0x0087e80008121844 */
[----:B-1----:R-:W2:Y:S04]  /*373b0*/  LDL.64 R28, [R1+0x18b0] ;  /* 0x0018b000011c7983 */ /* 0x002ea80000100a00 */
[----:B---3--:R-:W2:Y:S04]  /*373c0*/  LDL.64 R40, [R1+0x2af0] ;  /* 0x002af00001287983 */ /* 0x008ea80000100a00 */
[----:B----4-:R1:W-:Y:S04]  /*373d0*/  LDGSTS.E [R46+0xb000], [R50.64], P0 ;  /* 0x0b000000322e7fae */ /* 0x0103e80008121844 */
[----:B------:R4:W-:Y:S04]  /*373e0*/  LDGSTS.E [R46+0xb800], [R38.64], P0 ;  /* 0x0b800000262e7fae */ /* 0x0009e80008121844 */
[----:B-1----:R-:W3:Y:S04]  /*373f0*/  LDL.64 R50, [R1+0x1af0] ;  /* 0x001af00001327983 */ /* 0x002ee80000100a00 */
[----:B----4-:R-:W4:Y:S04]  /*37400*/  LDL.64 R38, [R1+0x1a70] ;  /* 0x001a700001267983 */ /* 0x010f280000100a00 */
[----:B------:R1:W-:Y:S04]  /*37410*/  LDGSTS.E [R46+0xc000], [R52.64], P0 ;  /* 0x0c000000342e7fae */ /* 0x0003e80008121844 */
[----:B------:R1:W-:Y:S04]  /*37420*/  LDGSTS.E [R46+0xc800], [R34.64], P0 ;  /* 0x0c800000222e7fae */ /* 0x0003e80008121844 */
[----:B-1----:R-:W4:Y:S04]  /*37430*/  LDL.64 R52, [R1+0x19f0] ;  /* 0x0019f00001347983 */ /* 0x002f280000100a00 */
[----:B------:R-:W4:Y:S04]  /*37440*/  LDL.64 R34, [R1+0x1870] ;  /* 0x0018700001227983 */ /* 0x000f280000100a00 */
[----:B------:R1:W-:Y:S04]  /*37450*/  LDGSTS.E [R46+0xd000], [R30.64], P0 ;  /* 0x0d0000001e2e7fae */ /* 0x0003e80008121844 */
[----:B------:R1:W-:Y:S04]  /*37460*/  LDGSTS.E [R46+0xd800], [R42.64], P0 ;  /* 0x0d8000002a2e7fae */ /* 0x0003e80008121844 */
[----:B------:R1:W-:Y:S04]  /*37470*/  LDGSTS.E [R46+0xe000], [R6.64], P0 ;  /* 0x0e000000062e7fae */ /* 0x0003e80008121844 */
[----:B-1----:R-:W4:Y:S04]  /*37480*/  LDL.64 R30, [R1+0x1800] ;  /* 0x00180000011e7983 */ /* 0x002f280000100a00 */
[----:B------:R-:W4:Y:S04]  /*37490*/  LDL.64 R42, [R1+0x1740] ;  /* 0x00174000012a7983 */ /* 0x000f280000100a00 */
[----:B------:R1:W-:Y:S04]  /*374a0*/  LDGSTS.E [R46+0xe800], [R8.64], P0 ;  /* 0x0e800000082e7fae */ /* 0x0003e80008121844 */
[----:B------:R1:W-:Y:S04]  /*374b0*/  LDGSTS.E [R46+0xf000], [R10.64], P0 ;  /* 0x0f0000000a2e7fae */ /* 0x0003e80008121844 */
[----:B------:R1:W-:Y:S04]  /*374c0*/  LDGSTS.E [R46+0xf800], [R48.64], P0 ;  /* 0x0f800000302e7fae */ /* 0x0003e80008121844 */
[----:B------:R1:W-:Y:S04]  /*374d0*/  LDGSTS.E [R46+0x10000], [R32.64], P0 ;  /* 0x10000000202e7fae */ /* 0x0003e80008121844 */
[----:B------:R-:W4:Y:S04]  /*374e0*/  LDL.64 R6, [R1+0x1320] ;  /* 0x0013200001067983 */ /* 0x000f280000100a00 */
[----:B-1----:R-:W4:Y:S04]  /*374f0*/  LDL.64 R48, [R1+0x16a0] ;  /* 0x0016a00001307983 */ /* 0x002f280000100a00 */
[----:B------:R-:W4:Y:S04]  /*37500*/  LDL.64 R32, [R1+0x15f0] ;  /* 0x0015f00001207983 */ /* 0x000f280000100a00 */
[----:B------:R-:W4:Y:S04]  /*37510*/  LDL.64 R8, [R1+0x1290] ;  /* 0x0012900001087983 */ /* 0x000f280000100a00 */
[----:B------:R-:W4:Y:S04]  /*37520*/  LDL.64 R10, [R1+0xfb0] ;  /* 0x000fb000010a7983 */ /* 0x000f280000100a00 */
[----:B--2---:R1:W-:Y:S04]  /*37530*/  LDGSTS.E [R46+0x10800], [R36.64], P0 ;  /* 0x10800000242e7fae */ /* 0x0043e80008121844 */
[----:B------:R2:W-:Y:S04]  /*37540*/  LDGSTS.E [R46+0x11000], [R12.64], P0 ;  /* 0x110000000c2e7fae */ /* 0x0005e80008121844 */
[----:B-1----:R-:W4:Y:S04]  /*37550*/  LDL.64 R36, [R1+0x1540] ;  /* 0x0015400001247983 */ /* 0x002f280000100a00 */
[----:B--2---:R-:W4:Y:S04]  /*37560*/  LDL.64 R12, [R1+0x26e0] ;  /* 0x0026e000010c7983 */ /* 0x004f280000100a00 */
[----:B------:R1:W-:Y:S04]  /*37570*/  LDGSTS.E [R46+0x11800], [R40.64], P0 ;  /* 0x11800000282e7fae */ /* 0x0003e80008121844 */
[----:B------:R1:W-:Y:S04]  /*37580*/  LDGSTS.E [R46+0x12000], [R14.64], P0 ;  /* 0x120000000e2e7fae */ /* 0x0003e80008121844 */
[----:B-1----:R-:W4:Y:S04]  /*37590*/  LDL.64 R40, [R1+0x1480] ;  /* 0x0014800001287983 */ /* 0x002f280000100a00 */
[----:B------:R-:W4:Y:S04]  /*375a0*/  LDL.64 R14, [R1+0x2470] ;  /* 0x00247000010e7983 */ /* 0x000f280000100a00 */
[----:B---3--:R1:W-:Y:S04]  /*375b0*/  LDGSTS.E [R46+0x12800], [R50.64], P0 ;  /* 0x12800000322e7fae */ /* 0x0083e80008121844 */
[----:B------:R3:W-:Y:S04]  /*375c0*/  LDGSTS.E [R46+0x13000], [R16.64], P0 ;  /* 0x13000000102e7fae */ /* 0x0007e80008121844 */
[----:B----4-:R4:W-:Y:S04]  /*375d0*/  LDGSTS.E [R46+0x13800], [R38.64], P0 ;  /* 0x13800000262e7fae */ /* 0x0109e80008121844 */
[----:B-1----:R-:W2:Y:S04]  /*375e0*/  LDL.64 R50, [R1+0x1440] ;  /* 0x0014400001327983 */ /* 0x002ea80000100a00 */
[----:B------:R1:W-:Y:S04]  /*375f0*/  LDGSTS.E [R46+0x14000], [R18.64], P0 ;  /* 0x14000000122e7fae */ /* 0x0003e80008121844 */
[----:B----4-:R-:W4:Y:S04]  /*37600*/  LDL.64 R38, [R1+0x13b0] ;  /* 0x0013b00001267983 */ /* 0x010f280000100a00 */
[----:B------:R1:W-:Y:S04]  /*37610*/  LDGSTS.E [R46+0x14800], [R52.64], P0 ;  /* 0x14800000342e7fae */ /* 0x0003e80008121844 */
[----:B------:R3:W-:Y:S04]  /*37620*/  LDGSTS.E [R46+0x15000], [R20.64], P0 ;  /* 0x15000000142e7fae */ /* 0x0007e80008121844 */
[----:B------:R3:W-:Y:S04]  /*37630*/  LDGSTS.E [R46+0x15800], [R22.64], P0 ;  /* 0x15800000162e7fae */ /* 0x0007e80008121844 */
[----:B-1----:R-:W4:Y:S04]  /*37640*/  LDL.64 R52, [R1+0x1370] ;  /* 0x0013700001347983 */ /* 0x002f280000100a00 */
[----:B------:R1:W-:Y:S04]  /*37650*/  LDGSTS.E [R46+0x16000], [R24.64], P0 ;  /* 0x16000000182e7fae */ /* 0x0003e80008121844 */
[----:B------:R1:W-:Y:S04]  /*37660*/  LDGSTS.E [R46+0x16800], [R26.64], P0 ;  /* 0x168000001a2e7fae */ /* 0x0003e80008121844 */
[----:B------:R1:W-:Y:S04]  /*37670*/  LDGSTS.E [R46+0x17000], [R28.64], P0 ;  /* 0x170000001c2e7fae */ /* 0x0003e80008121844 */
[----:B------:R1:W-:Y:S04]  /*37680*/  LDGSTS.E [R46+0x17800], [R34.64], P0 ;  /* 0x17800000222e7fae */ /* 0x0003e80008121844 */
[----:B------:R-:W4:Y:S04]  /*37690*/  LDL.64 R18, [R1+0x1250] ;  /* 0x0012500001127983 */ /* 0x000f280000100a00 */
[----:B------:R3:W-:Y:S04]  /*376a0*/  LDGSTS.E [R46+0x18000], [R30.64], P0 ;  /* 0x180000001e2e7fae */ /* 0x0007e80008121844 */
[----:B-1----:R-:W4:Y:S04]  /*376b0*/  LDL.64 R34, [R1+0x12e0] ;  /* 0x0012e00001227983 */ /* 0x002f280000100a00 */
[----:B------:R1:W-:Y:S04]  /*376c0*/  LDGSTS.E [R46+0x18800], [R42.64], P0 ;  /* 0x188000002a2e7fae */ /* 0x0003e80008121844 */
[----:B------:R-:W4:Y:S04]  /*376d0*/  LDL.64 R28, [R1+0xc30] ;  /* 0x000c3000011c7983 */ /* 0x000f280000100a00 */
[----:B---3--:R-:W3:Y:S04]  /*376e0*/  LDL.64 R16, [R1+0x2400] ;  /* 0x0024000001107983 */ /* 0x008ee80000100a00 */
[----:B-1----:R-:W3:Y:S04]  /*376f0*/  LDL.64 R42, [R1+0xd70] ;  /* 0x000d7000012a7983 */ /* 0x002ee80000100a00 */
[----:B------:R-:W3:Y:S04]  /*37700*/  LDL.64 R20, [R1+0x2390] ;  /* 0x0023900001147983 */ /* 0x000ee80000100a00 */
[----:B------:R1:W-:Y:S04]  /*37710*/  LDGSTS.E [R46+0x19000], [R48.64], P0 ;  /* 0x19000000302e7fae */ /* 0x0003e80008121844 */
[----:B------:R1:W-:Y:S04]  /*37720*/  LDGSTS.E [R46+0x19800], [R32.64], P0 ;  /* 0x19800000202e7fae */ /* 0x0003e80008121844 */
[----:B------:R-:W3:Y:S04]  /*37730*/  LDL.64 R22, [R1+0x2320] ;  /* 0x0023200001167983 */ /* 0x000ee80000100a00 */
[----:B-1----:R-:W3:Y:S04]  /*37740*/  LDL.64 R48, [R1+0x2718] ;  /* 0x0027180001307983 */ /* 0x002ee80000100a00 */
[----:B------:R-:W3:Y:S04]  /*37750*/  LDL.64 R24, [R1+0x22e8] ;  /* 0x0022e80001187983 */ /* 0x000ee80000100a00 */
[----:B------:R-:W3:Y:S04]  /*37760*/  LDL.64 R26, [R1+0x22b0] ;  /* 0x0022b000011a7983 */ /* 0x000ee80000100a00 */
[----:B------:R-:W3:Y:S04]  /*37770*/  LDL.64 R30, [R1+0x2278] ;  /* 0x00227800011e7983 */ /* 0x000ee80000100a00 */
[----:B------:R1:W-:Y:S04]  /*37780*/  LDGSTS.E [R46+0x1a000], [R36.64], P0 ;  /* 0x1a000000242e7fae */ /* 0x0003e80008121844 */
[----:B------:R-:W3:Y:S04]  /*37790*/  LDL.64 R32, [R1+0x2240] ;  /* 0x0022400001207983 */ /* 0x000ee80000100a00 */
[----:B-1----:R-:W3:Y:S04]  /*377a0*/  LDL.64 R36, [R1+0x2698] ;  /* 0x0026980001247983 */ /* 0x002ee80000100a00 */
[----:B------:R1:W-:Y:S04]  /*377b0*/  LDGSTS.E [R46+0x1a800], [R40.64], P0 ;  /* 0x1a800000282e7fae */ /* 0x0003e80008121844 */
[----:B-1----:R-:W3:Y:S04]  /*377c0*/  LDL.64 R40, [R1+0x2438] ;  /* 0x0024380001287983 */ /* 0x002ee80000100a00 */
[----:B--2---:R1:W-:Y:S04]  /*377d0*/  LDGSTS.E [R46+0x1b000], [R50.64], P0 ;  /* 0x1b000000322e7fae */ /* 0x0043e80008121844 */
[----:B----4-:R2:W-:Y:S04]  /*377e0*/  LDGSTS.E [R46+0x1b800], [R38.64], P0 ;  /* 0x1b800000262e7fae */ /* 0x0105e80008121844 */
[----:B-1----:R-:W4:Y:S04]  /*377f0*/  LDL.64 R50, [R1+0x23c8] ;  /* 0x0023c80001327983 */ /* 0x002f280000100a00 */
[----:B--2---:R-:W2:Y:S04]  /*37800*/  LDL.64 R38, [R1+0x2358] ;  /* 0x0023580001267983 */ /* 0x004ea80000100a00 */
[----:B------:R1:W-:Y:S04]  /*37810*/  LDGSTS.E [R46+0x1c000], [R52.64], P0 ;  /* 0x1c000000342e7fae */ /* 0x0003e80008121844 */
[----:B------:R1:W-:Y:S04]  /*37820*/  LDGSTS.E [R46+0x1c800], [R6.64], P0 ;  /* 0x1c800000062e7fae */ /* 0x0003e80008121844 */
[----:B-1----:R-:W1:Y:S04]  /*37830*/  S2R R53, SR_TID.X ;  /* 0x0000000000357919 */ /* 0x002e680000002100 */
[----:B------:R-:W2:Y:S04]  /*37840*/  LDL.64 R6, [R1+0x1f68] ;  /* 0x001f680001067983 */ /* 0x000ea80000100a00 */
[----:B------:R1:W-:Y:S04]  /*37850*/  LDGSTS.E [R46+0x1d000], [R34.64], P0 ;  /* 0x1d000000222e7fae */ /* 0x0003e80008121844 */
[----:B------:R3:W-:Y:S01]  /*37860*/  LDGSTS.E [R46+0x1d800], [R8.64], P0 ;  /* 0x1d800000082e7fae */ /* 0x0007e20008121844 */
[----:B-1----:R-:W-:-:S03]  /*37870*/  LOP3.LUT R53, R53, 0x3f, RZ, 0xc0, !PT ;  /* 0x0000003f35357812 */ /* 0x002fc600078ec0ff */
[----:B------:R1:W-:Y:S04]  /*37880*/  LDGSTS.E [R46+0x1e000], [R18.64], P0 ;  /* 0x1e000000122e7fae */ /* 0x0003e80008121844 */
[----:B------:R-:W2:Y:S01]  /*37890*/  LDL.64 R34, [R1+0x2208] ;  /* 0x0022080001227983 */ /* 0x000ea20000100a00 */
[----:B------:R-:W-:-:S03]  /*378a0*/  IMAD.SHL.U32 R44, R53, 0x4, RZ ;  /* 0x00000004352c7824 */ /* 0x000fc600078e00ff */
[----:B------:R-:W2:Y:S04]  /*378b0*/  LDL.64 R52, [R1+0x21d0] ;  /* 0x0021d00001347983 */ /* 0x000ea80000100a00 */
[----:B------:R3:W-:Y:S04]  /*378c0*/  LDGSTS.E [R46+0x1e800], [R10.64], P0 ;  /* 0x1e8000000a2e7fae */ /* 0x0007e80008121844 */
[----:B---3--:R3:W-:Y:S01]  /*378d0*/  LDGSTS.E [R46+0x1f000], [R42.64], P0 ;  /* 0x1f0000002a2e7fae */ /* 0x0087e20008121844 */
[----:B-1----:R-:W-:-:S03]  /*378e0*/  LOP3.LUT R19, R44, 0x10, RZ, 0x3c, !PT ;  /* 0x000000102c137812 */ /* 0x002fc600078e3cff */
[----:B------:R1:W-:Y:S04]  /*378f0*/  LDGSTS.E [R46+0x1f800], [R28.64], P0 ;  /* 0x1f8000001c2e7fae */ /* 0x0003e80008121844 */
[----:B------:R-:W2:Y:S04]  /*37900*/  LDL.64 R8, [R1+0x1f30] ;  /* 0x001f300001087983 */ /* 0x000ea80000100a00 */
[----:B---3--:R-:W2:Y:S04]  /*37910*/  LDL.64 R42, [R1+0x2198] ;  /* 0x00219800012a7983 */ /* 0x008ea80000100a00 */
[----:B------:R1:W-:Y:S04]  /*37920*/  LDGSTS.E [R19+0x100], [R48.64], P0 ;  /* 0x0010000030137fae */ /* 0x0003e80008121844 */
[----:B-1----:R-:W2:Y:S04]  /*37930*/  LDL.64 R28, [R1+0x2160] ;  /* 0x00216000011c7983 */ /* 0x002ea80000100a00 */
[----:B------:R1:W-:Y:S04]  /*37940*/  LDGSTS.E [R19+0x900], [R12.64], P0 ;  /* 0x009000000c137fae */ /* 0x0003e80008121844 */
[----:B------:R-:W2:Y:S04]  /*37950*/  LDL.64 R48, [R1+0x2128] ;  /* 0x0021280001307983 */ /* 0x000ea80000100a00 */
[----:B------:R-:W2:Y:S04]  /*37960*/  LDL.64 R10, [R1+0x1cf8] ;  /* 0x001cf800010a7983 */ /* 0x000ea80000100a00 */
[----:B-1----:R-:W2:Y:S04]  /*37970*/  LDL.64 R12, [R1+0x1c18] ;  /* 0x001c1800010c7983 */ /* 0x002ea80000100a00 */
[----:B------:R1:W-:Y:S04]  /*37980*/  LDGSTS.E [R19+0x1100], [R36.64], P0 ;  /* 0x0110000024137fae */ /* 0x0003e80008121844 */
[----:B------:R1:W-:Y:S04]  /*37990*/  LDGSTS.E [R19+0x1900], [R14.64], P0 ;  /* 0x019000000e137fae */ /* 0x0003e80008121844 */
[----:B-1----:R-:W2:Y:S04]  /*379a0*/  LDL.64 R36, [R1+0x20f0] ;  /* 0x0020f00001247983 */ /* 0x002ea80000100a00 */
[----:B------:R-:W2:Y:S04]  /*379b0*/  LDL.64 R14, [R1+0x1ba0] ;  /* 0x001ba000010e7983 */ /* 0x000ea80000100a00 */
[----:B------:R1:W-:Y:S04]  /*379c0*/  LDGSTS.E [R19+0x2100], [R40.64], P0 ;  /* 0x0210000028137fae */ /* 0x0003e80008121844 */
[----:B------:R1:W-:Y:S04]  /*379d0*/  LDGSTS.E [R19+0x2900], [R16.64], P0 ;  /* 0x0290000010137fae */ /* 0x0003e80008121844 */
[----:B-1----:R-:W2:Y:S04]  /*379e0*/  LDL.64 R40, [R1+0x20b8] ;  /* 0x0020b80001287983 */ /* 0x002ea80000100a00 */
[----:B------:R-:W2:Y:S04]  /*379f0*/  LDL.64 R16, [R1+0x1b28] ;  /* 0x001b280001107983 */ /* 0x000ea80000100a00 */
[----:B----4-:R1:W-:Y:S04]  /*37a00*/  LDGSTS.E [R19+0x3100], [R50.64], P0 ;  /* 0x0310000032137fae */ /* 0x0103e80008121844 */
[----:B------:R4:W-:Y:S04]  /*37a10*/  LDGSTS.E [R19+0x3900], [R20.64], P0 ;  /* 0x0390000014137fae */ /* 0x0009e80008121844 */
[----:B--2---:R2:W-:Y:S04]  /*37a20*/  LDGSTS.E [R19+0x4100], [R38.64], P0 ;  /* 0x0410000026137fae */ /* 0x0045e80008121844 */
[----:B-1----:R-:W3:Y:S04]  /*37a30*/  LDL.64 R50, [R1+0x2080] ;  /* 0x0020800001327983 */ /* 0x002ee80000100a00 */
[----:B------:R1:W-:Y:S04]  /*37a40*/  LDGSTS.E [R19+0x4900], [R22.64], P0 ;  /* 0x0490000016137fae */ /* 0x0003e80008121844 */
[----:B--2---:R-:W2:Y:S04]  /*37a50*/  LDL.64 R38, [R1+0x2048] ;  /* 0x0020480001267983 */ /* 0x004ea80000100a00 */
[----:B------:R1:W-:Y:S04]  /*37a60*/  LDGSTS.E [R19+0x5100], [R24.64], P0 ;  /* 0x0510000018137fae */ /* 0x0003e80008121844 */
[----:B------:R1:W-:Y:S04]  /*37a70*/  LDGSTS.E [R19+0x5900], [R26.64], P0 ;  /* 0x059000001a137fae */ /* 0x0003e80008121844 */
[----:B------:R1:W-:Y:S04]  /*37a80*/  LDGSTS.E [R19+0x6100], [R30.64], P0 ;  /* 0x061000001e137fae */ /* 0x0003e80008121844 */
[----:B------:R1:W-:Y:S04]  /*37a90*/  LDGSTS.E [R19+0x6900], [R32.64], P0 ;  /* 0x0690000020137fae */ /* 0x0003e80008121844 */
[----:B----4-:R-:W4:Y:S04]  /*37aa0*/  LDL.64 R20, [R1+0x1aa8] ;  /* 0x001aa80001147983 */ /* 0x010f280000100a00 */
[----:B-1----:R-:W4:Y:S04]  /*37ab0*/  LDL.64 R30, [R1+0x2010] ;  /* 0x00201000011e7983 */ /* 0x002f280000100a00 */
[----:B------:R-:W4:Y:S04]  /*37ac0*/  LDL.64 R32, [R1+0x1fd8] ;  /* 0x001fd80001207983 */ /* 0x000f280000100a00 */
[----:B------:R-:W4:Y:S04]  /*37ad0*/  LDL.64 R22, [R1+0x1a28] ;  /* 0x001a280001167983 */ /* 0x000f280000100a00 */
[----:B------:R1:W-:Y:S04]  /*37ae0*/  LDGSTS.E [R19+0x7100], [R34.64], P0 ;  /* 0x0710000022137fae */ /* 0x0003e80008121844 */
[----:B------:R1:W-:Y:S04]  /*37af0*/  LDGSTS.E [R19+0x7900], [R52.64], P0 ;  /* 0x0790000034137fae */ /* 0x0003e80008121844 */
[----:B------:R-:W4:Y:S04]  /*37b00*/  LDL.64 R24, [R1+0x19e8] ;  /* 0x0019e80001187983 */ /* 0x000f280000100a00 */
[----:B-1----:R-:W4:Y:S04]  /*37b10*/  LDL.64 R34, [R1+0x1c88] ;  /* 0x001c880001227983 */ /* 0x002f280000100a00 */
[----:B------:R-:W4:Y:S04]  /*37b20*/  LDL.64 R52, [R1+0x1cc0] ;  /* 0x001cc00001347983 */ /* 0x000f280000100a00 */
[----:B------:R-:W4:Y:S04]  /*37b30*/  LDL.64 R26, [R1+0x19a8] ;  /* 0x0019a800011a7983 */ /* 0x000f280000100a00 */
[----:B------:R1:W-:Y:S04]  /*37b40*/  LDGSTS.E [R19+0x8100], [R42.64], P0 ;  /* 0x081000002a137fae */ /* 0x0003e80008121844 */
[----:B------:R1:W-:Y:S04]  /*37b50*/  LDGSTS.E [R19+0x8900], [R28.64], P0 ;  /* 0x089000001c137fae */ /* 0x0003e80008121844 */
[----:B-1----:R-:W4:Y:S04]  /*37b60*/  LDL.64 R42, [R1+0x1c50] ;  /* 0x001c5000012a7983 */ /* 0x002f280000100a00 */
[----:B------:R1:W-:Y:S04]  /*37b70*/  LDGSTS.E [R19+0x9100], [R48.64], P0 ;  /* 0x0910000030137fae */ /* 0x0003e80008121844 */
[----:B------:R-:W4:Y:S04]  /*37b80*/  LDL.64 R28, [R1+0x1968] ;  /* 0x00196800011c7983 */ /* 0x000f280000100a00 */
[----:B-1----:R-:W4:Y:S04]  /*37b90*/  LDL.64 R48, [R1+0x1bd8] ;  /* 0x001bd80001307983 */ /* 0x002f280000100a00 */
[----:B------:R1:W-:Y:S04]  /*37ba0*/  LDGSTS.E [R19+0x9900], [R36.64], P0 ;  /* 0x0990000024137fae */ /* 0x0003e80008121844 */
[----:B-1----:R-:W4:Y:S04]  /*37bb0*/  LDL.64 R36, [R1+0x1b68] ;  /* 0x001b680001247983 */ /* 0x002f280000100a00 */
[----:B------:R1:W-:Y:S04]  /*37bc0*/  LDGSTS.E [R19+0xa100], [R40.64], P0 ;  /* 0x0a10000028137fae */ /* 0x0003e80008121844 */
[----:B-1----:R-:W4:Y:S04]  /*37bd0*/  LDL.64 R40, [R1+0x1ae8] ;  /* 0x001ae80001287983 */ /* 0x002f280000100a00 */
[----:B---3--:R1:W-:Y:S04]  /*37be0*/  LDGSTS.E [R19+0xa900], [R50.64], P0 ;  /* 0x0a90000032137fae */ /* 0x0083e80008121844 */
[----:B--2---:R2:W-:Y:S04]  /*37bf0*/  LDGSTS.E [R19+0xb100], [R38.64], P0 ;  /* 0x0b10000026137fae */ /* 0x0045e80008121844 */
[----:B-1----:R-:W3:Y:S04]  /*37c00*/  LDL.64 R50, [R1+0x1a68] ;  /* 0x001a680001327983 */ /* 0x002ee80000100a00 */
[----:B--2---:R-:W2:Y:S04]  /*37c10*/  LDL.64 R38, [R1+0x1928] ;  /* 0x0019280001267983 */ /* 0x004ea80000100a00 */
[----:B----4-:R1:W-:Y:S04]  /*37c20*/  LDGSTS.E [R19+0xb900], [R30.64], P0 ;  /* 0x0b9000001e137fae */ /* 0x0103e80008121844 */
[----:B------:R4:W-:Y:S04]  /*37c30*/  LDGSTS.E [R19+0xc100], [R32.64], P0 ;  /* 0x0c10000020137fae */ /* 0x0009e80008121844 */
[----:B------:R1:W-:Y:S04]  /*37c40*/  LDGSTS.E [R19+0xc900], [R4.64], P0 ;  /* 0x0c90000004137fae */ /* 0x0003e80008121844 */
[----:B------:R4:W-:Y:S04]  /*37c50*/  LDGSTS.E [R19+0xd100], [R6.64], P0 ;  /* 0x0d10000006137fae */ /* 0x0009e80008121844 */
[----:B------:R4:W-:Y:S04]  /*37c60*/  LDGSTS.E [R19+0xd900], [R8.64], P0 ;  /* 0x0d90000008137fae */ /* 0x0009e80008121844 */
[----:B-1----:R-:W2:Y:S04]  /*37c70*/  LDL.64 R30, [R1+0x18e8] ;  /* 0x0018e800011e7983 */ /* 0x002ea80000100a00 */
[----:B------:R1:W-:Y:S04]  /*37c80*/  LDGSTS.E [R19+0xe100], [R10.64], P0 ;  /* 0x0e1000000a137fae */ /* 0x0003e80008121844 */
[----:B----4-:R-:W4:Y:S04]  /*37c90*/  LDL.64 R32, [R1+0x18a8] ;  /* 0x0018a80001207983 */ /* 0x010f280000100a00 */
[----:B------:R1:W-:Y:S04]  /*37ca0*/  LDGSTS.E [R19+0xe900], [R52.64], P0 ;  /* 0x0e90000034137fae */ /* 0x0003e80008121844 */
[----:B------:R1:W-:Y:S04]  /*37cb0*/  LDGSTS.E [R19+0xf100], [R34.64], P0 ;  /* 0x0f10000022137fae */ /* 0x0003e80008121844 */
[----:B------:R-:W4:Y:S04]  /*37cc0*/  LDL.64 R4, [R1+0x1428] ;  /* 0x0014280001047983 */ /* 0x000f280000100a00 */
[----:B-1----:R-:W4:Y:S04]  /*37cd0*/  LDL.64 R52, [R1+0x1868] ;  /* 0x0018680001347983 */ /* 0x002f280000100a00 */
[----:B------:R1:W-:Y:S04]  /*37ce0*/  LDGSTS.E [R19+0xf900], [R42.64], P0 ;  /* 0x0f9000002a137fae */ /* 0x0003e80008121844 */
[----:B------:R-:W4:Y:S04]  /*37cf0*/  LDL.64 R34, [R1+0x17b8] ;  /* 0x0017b80001227983 */ /* 0x000f280000100a00 */
[----:B------:R1:W-:Y:S04]  /*37d00*/  LDGSTS.E [R19+0x10100], [R12.64], P0 ;  /* 0x101000000c137fae */ /* 0x0003e80008121844 */
[----:B-1----:R-:W4:Y:S04]  /*37d10*/  LDL.64 R42, [R1+0x1718] ;  /* 0x00171800012a7983 */ /* 0x002f280000100a00 */
        /* <DEDUP_REMOVED lines=15> */
[----:B------:R-:W4:Y:S04]  /*37e10*/  LDL.64 R20, [R1+0x26c8] ;  /* 0x0026c80001147983 */ /* 0x000f280000100a00 */
[----:B---3--:R1:W-:Y:S04]  /*37e20*/  LDGSTS.E [R19+0x13900], [R50.64], P0 ;  /* 0x1390000032137fae */ /* 0x0083e80008121844 */
[----:B------:R3:W-:Y:S04]  /*37e30*/  LDGSTS.E [R19+0x14100], [R22.64], P0 ;  /* 0x1410000016137fae */ /* 0x0007e80008121844 */
[----:B------:R2:W-:Y:S04]  /*37e40*/  LDGSTS.E [R19+0x14900], [R24.64], P0 ;  /* 0x1490000018137fae */ /* 0x0005e80008121844 */
[----:B-1----:R-:W4:Y:S04]  /*37e50*/  LDL.64 R50, [R1+0x1478] ;  /* 0x0014780001327983 */ /* 0x002f280000100a00 */
[----:B------:R1:W-:Y:S04]  /*37e60*/  LDGSTS.E [R19+0x15100], [R26.64], P0 ;  /* 0x151000001a137fae */ /* 0x0003e80008121844 */
[----:B------:R1:W-:Y:S04]  /*37e70*/  LDGSTS.E [R19+0x15900], [R28.64], P0 ;  /* 0x159000001c137fae */ /* 0x0003e80008121844 */
[----:B--2---:R2:W-:Y:S04]  /*37e80*/  LDGSTS.E [R19+0x16100], [R38.64], P0 ;  /* 0x1610000026137fae */ /* 0x0045e80008121844 */
[----:B---3--:R-:W3:Y:S04]  /*37e90*/  LDL.64 R22, [R1+0x2468] ;  /* 0x0024680001167983 */ /* 0x008ee80000100a00 */
[----:B------:R-:W3:Y:S04]  /*37ea0*/  LDL.64 R24, [R1+0x23f8] ;  /* 0x0023f80001187983 */ /* 0x000ee80000100a00 */
[----:B--2---:R-:W2:Y:S04]  /*37eb0*/  LDL.64 R38, [R1+0x13a8] ;  /* 0x0013a80001267983 */ /* 0x004ea80000100a00 */
[----:B------:R4:W-:Y:S04]  /*37ec0*/  LDGSTS.E [R19+0x16900], [R30.64], P0 ;  /* 0x169000001e137fae */ /* 0x0009e80008121844 */
[----:B-1----:R-:W3:Y:S04]  /*37ed0*/  LDL.64 R26, [R1+0x2388] ;  /* 0x00238800011a7983 */ /* 0x002ee80000100a00 */
[----:B----4-:R1:W-:Y:S04]  /*37ee0*/  LDGSTS.E [R19+0x17100], [R32.64], P0 ;  /* 0x1710000020137fae */ /* 0x0103e80008121844 */
[----:B------:R-:W4:Y:S04]  /*37ef0*/  LDL.64 R28, [R1+0x2350] ;  /* 0x00235000011c7983 */ /* 0x000f280000100a00 */
[----:B------:R-:W3:Y:S04]  /*37f00*/  LDL.64 R30, [R1+0x2318] ;  /* 0x00231800011e7983 */ /* 0x000ee80000100a00 */
[----:B-1----:R-:W3:Y:S04]  /*37f10*/  LDL.64 R32, [R1+0xe68] ;  /* 0x000e680001207983 */ /* 0x002ee80000100a00 */
        /* <DEDUP_REMOVED lines=10> */
[----:B------:R1:W-:Y:S04]  /*37fc0*/  LDGSTS.E [R19+0x1a100], [R40.64], P0 ;  /* 0x1a10000028137fae */ /* 0x0003e80008121844 */
[----:B-1----:R-:W4:Y:S04]  /*37fd0*/  LDL.64 R40, [R1+0x23c0] ;  /* 0x0023c00001287983 */ /* 0x002f280000100a00 */
[----:B------:R1:W-:Y:S04]  /*37fe0*/  LDGSTS.E [R19+0x1a900], [R50.64], P0 ;  /* 0x1a90000032137fae */ /* 0x0003e80008121844 */
[----:B------:R1:W-:Y:S04]  /*37ff0*/  LDGSTS.E [R19+0x1b100], [R4.64], P0 ;  /* 0x1b10000004137fae */ /* 0x0003e80008121844 */
[----:B-1----:R-:W4:Y:S04]  /*38000*/  LDL.64 R50, [R1+0x22a8] ;  /* 0x0022a80001327983 */ /* 0x002f280000100a00 */
[----:B------:R-:W4:Y:S04]  /*38010*/  LDL.64 R4, [R1+0x2078] ;  /* 0x0020780001047983 */ /* 0x000f280000100a00 */
[----:B--2---:R1:W-:Y:S04]  /*38020*/  LDGSTS.E [R19+0x1b900], [R38.64], P0 ;  /* 0x1b90000026137fae */ /* 0x0043e80008121844 */
[----:B------:R2:W-:Y:S04]  /*38030*/  LDGSTS.E [R19+0x1c100], [R6.64], P0 ;  /* 0x1c10000006137fae */ /* 0x0005e80008121844 */
[----:B------:R2:W-:Y:S01]  /*38040*/  LDGSTS.E [R19+0x1c900], [R8.64], P0 ;  /* 0x1c90000008137fae */ /* 0x0005e20008121844 */
[----:B-1----:R-:W-:-:S03]  /*38050*/  LOP3.LUT R39, R45, 0x3f, RZ, 0xc0, !PT ;  /* 0x0000003f2d277812 */ /* 0x002fc600078ec0ff */
[----:B------:R1:W-:Y:S04]  /*38060*/  LDGSTS.E [R19+0x1d100], [R10.64], P0 ;  /* 0x1d1000000a137fae */ /* 0x0003e80008121844 */
[----:B------:R-:W4:Y:S04]  /*38070*/  LDL.64 R44, [R1+0x2270] ;  /* 0x00227000012c7983 */ /* 0x000f280000100a00 */
[----:B------:R1:W-:Y:S04]  /*38080*/  LDGSTS.E [R19+0x1d900], [R12.64], P0 ;  /* 0x1d9000000c137fae */ /* 0x0003e80008121844 */
[----:B------:R1:W-:Y:S04]  /*38090*/  LDGSTS.E [R19+0x1e100], [R14.64], P0 ;  /* 0x1e1000000e137fae */ /* 0x0003e80008121844 */
[----:B---3--:R3:W-:Y:S01]  /*380a0*/  LDGSTS.E [R19+0x1e900], [R32.64], P0 ;  /* 0x1e90000020137fae */ /* 0x0087e20008121844 */
[----:B------:R-:W-:-:S03]  /*380b0*/  IMAD.SHL.U32 R38, R39, 0x4, RZ ;  /* 0x0000000427267824 */ /* 0x000fc600078e00ff */
[----:B--2---:R-:W2:Y:S04]  /*380c0*/  LDL.64 R6, [R1+0x2040] ;  /* 0x0020400001067983 */ /* 0x004ea80000100a00 */
[----:B------:R-:W2:Y:S04]  /*380d0*/  LDL.64 R8, [R1+0x2008] ;  /* 0x0020080001087983 */ /* 0x000ea80000100a00 */
[----:B----4-:R4:W-:Y:S04]  /*380e0*/  LDGSTS.E [R19+0x1f100], [R52.64], P0 ;  /* 0x1f10000034137fae */ /* 0x0109e80008121844 */
[----:B---3--:R-:W3:Y:S01]  /*380f0*/  LDL.64 R32, [R1+0x2238] ;  /* 0x0022380001207983 */ /* 0x008ee20000100a00 */
[----:B------:R-:W-:-:S03]  /*38100*/  LOP3.LUT R39, R38, 0x20, RZ, 0x3c, !PT ;  /* 0x0000002026277812 */ /* 0x000fc600078e3cff */
[----:B------:R1:W-:Y:S04]  /*38110*/  LDGSTS.E [R19+0x1f900], [R16.64], P0 ;  /* 0x1f90000010137fae */ /* 0x0003e80008121844 */
[----:B----4-:R-:W4:Y:S04]  /*38120*/  LDL.64 R52, [R1+0x2200] ;  /* 0x0022000001347983 */ /* 0x010f280000100a00 */
[----:B------:R1:W-:Y:S04]  /*38130*/  LDGSTS.E [R39+0x200], [R42.64], P0 ;  /* 0x002000002a277fae */ /* 0x0003e80008121844 */
[----:B------:R1:W-:Y:S04]  /*38140*/  LDGSTS.E [R39+0xa00], [R20.64], P0 ;  /* 0x00a0000014277fae */ /* 0x0003e80008121844 */
[----:B-1----:R-:W2:Y:S04]  /*38150*/  LDL.64 R10, [R1+0x1fd0] ;  /* 0x001fd000010a7983 */ /* 0x002ea80000100a00 */
[----:B------:R-:W2:Y:S04]  /*38160*/  LDL.64 R42, [R1+0x21c8] ;  /* 0x0021c800012a7983 */ /* 0x000ea80000100a00 */
[----:B------:R1:W-:Y:S04]  /*38170*/  LDGSTS.E [R39+0x1200], [R48.64], P0 ;  /* 0x0120000030277fae */ /* 0x0003e80008121844 */
[----:B------:R1:W-:Y:S04]  /*38180*/  LDGSTS.E [R39+0x1a00], [R22.64], P0 ;  /* 0x01a0000016277fae */ /* 0x0003e80008121844 */
[----:B------:R-:W2:Y:S04]  /*38190*/  LDL.64 R12, [R1+0x1f98] ;  /* 0x001f9800010c7983 */ /* 0x000ea80000100a00 */
[----:B-1----:R-:W2:Y:S04]  /*381a0*/  LDL.64 R48, [R1+0x2190] ;  /* 0x0021900001307983 */ /* 0x002ea80000100a00 */
[----:B------:R-:W2:Y:S04]  /*381b0*/  LDL.64 R14, [R1+0x1f60] ;  /* 0x001f6000010e7983 */ /* 0x000ea80000100a00 */
[----:B------:R-:W2:Y:S04]  /*381c0*/  LDL.64 R16, [R1+0x1f28] ;  /* 0x001f280001107983 */ /* 0x000ea80000100a00 */
[----:B------:R1:W-:Y:S04]  /*381d0*/  LDGSTS.E [R39+0x2200], [R36.64], P0 ;  /* 0x0220000024277fae */ /* 0x0003e80008121844 */
[----:B------:R1:W-:Y:S04]  /*381e0*/  LDGSTS.E [R39+0x2a00], [R24.64], P0 ;  /* 0x02a0000018277fae */ /* 0x0003e80008121844 */
[----:B------:R-:W2:Y:S04]  /*381f0*/  LDL.64 R18, [R1+0x1c80] ;  /* 0x001c800001127983 */ /* 0x000ea80000100a00 */
[----:B-1----:R-:W2:Y:S04]  /*38200*/  LDL.64 R36, [R1+0x2158] ;  /* 0x0021580001247983 */ /* 0x002ea80000100a00 */
[----:B------:R-:W2:Y:S04]  /*38210*/  LDL.64 R20, [R1+0x1c10] ;  /* 0x001c100001147983 */ /* 0x000ea80000100a00 */
[----:B------:R-:W2:Y:S04]  /*38220*/  LDL.64 R22, [R1+0x1b98] ;  /* 0x001b980001167983 */ /* 0x000ea80000100a00 */
[----:B------:R-:W2:Y:S04]  /*38230*/  LDL.64 R24, [R1+0x1b20] ;  /* 0x001b200001187983 */ /* 0x000ea80000100a00 */
[----:B------:R1:W-:Y:S04]  /*38240*/  LDGSTS.E [R39+0x3200], [R40.64], P0 ;  /* 0x0320000028277fae */ /* 0x0003e80008121844 */
[----:B------:R1:W-:Y:S04]  /*38250*/  LDGSTS.E [R39+0x3a00], [R26.64], P0 ;  /* 0x03a000001a277fae */ /* 0x0003e80008121844 */
[----:B------:R1:W-:Y:S04]  /*38260*/  LDGSTS.E [R39+0x4200], [R28.64], P0 ;  /* 0x042000001c277fae */ /* 0x0003e80008121844 */
[----:B-1----:R-:W2:Y:S04]  /*38270*/  LDL.64 R40, [R1+0x2120] ;  /* 0x0021200001287983 */ /* 0x002ea80000100a00 */
[----:B------:R1:W-:Y:S04]  /*38280*/  LDGSTS.E [R39+0x4a00], [R30.64], P0 ;  /* 0x04a000001e277fae */ /* 0x0003e80008121844 */
[----:B------:R1:W-:Y:S04]  /*38290*/  LDGSTS.E [R39+0x5200], [R34.64], P0 ;  /* 0x0520000022277fae */ /* 0x0003e80008121844 */
[----:B------:R-:W2:Y:S04]  /*382a0*/  LDL.64 R26, [R1+0x1aa0] ;  /* 0x001aa000011a7983 */ /* 0x000ea80000100a00 */
[----:B------:R-:W2:Y:S04]  /*382b0*/  LDL.64 R28, [R1+0x1a60] ;  /* 0x001a6000011c7983 */ /* 0x000ea80000100a00 */
[----:B-1----:R-:W2:Y:S04]  /*382c0*/  LDL.64 R34, [R1+0x1cf0] ;  /* 0x001cf00001227983 */ /* 0x002ea80000100a00 */
[----:B------:R-:W2:Y:S04]  /*382d0*/  LDL.64 R30, [R1+0x1a20] ;  /* 0x001a2000011e7983 */ /* 0x000ea80000100a00 */
[----:B------:R1:W-:Y:S04]  /*382e0*/  LDGSTS.E [R39+0x5a00], [R50.64], P0 ;  /* 0x05a0000032277fae */ /* 0x0003e80008121844 */
[----:B-1----:R-:W2:Y:S04]  /*382f0*/  LDL.64 R50, [R1+0x20b0] ;  /* 0x0020b00001327983 */ /* 0x002ea80000100a00 */
[----:B------:R1:W-:Y:S04]  /*38300*/  LDGSTS.E [R39+0x6200], [R44.64], P0 ;  /* 0x062000002c277fae */ /* 0x0003e80008121844 */
[----:B-1----:R-:W2:Y:S04]  /*38310*/  LDL.64 R44, [R1+0x1cb8] ;  /* 0x001cb800012c7983 */ /* 0x002ea80000100a00 */
[----:B---3--:R1:W-:Y:S04]  /*38320*/  LDGSTS.E [R39+0x6a00], [R32.64], P0 ;  /* 0x06a0000020277fae */ /* 0x0083e80008121844 */
[----:B----4-:R3:W-:Y:S04]  /*38330*/  LDGSTS.E [R39+0x7200], [R52.64], P0 ;  /* 0x0720000034277fae */ /* 0x0107e80008121844 */
[----:B-1----:R-:W2:Y:S04]  /*38340*/  LDL.64 R32, [R1+0x19e0] ;  /* 0x0019e00001207983 */ /* 0x002ea80000100a00 */
[----:B---3--:R-:W3:Y:S04]  /*38350*/  LDL.64 R52, [R1+0x1c48] ;  /* 0x001c480001347983 */ /* 0x008ee80000100a00 */
[----:B--2---:R1:W-:Y:S04]  /*38360*/  LDGSTS.E [R39+0x7a00], [R42.64], P0 ;  /* 0x07a000002a277fae */ /* 0x0043e80008121844 */
[----:B-1----:R-:W2:Y:S04]  /*38370*/  LDL.64 R42, [R1+0x1bd0] ;  /* 0x001bd000012a7983 */ /* 0x002ea80000100a00 */
[----:B------:R1:W-:Y:S04]  /*38380*/  LDGSTS.E [R39+0x8200], [R48.64], P0 ;  /* 0x0820000030277fae */ /* 0x0003e80008121844 */
[----:B-1----:R-:W2:Y:S04]  /*38390*/  LDL.64 R48, [R1+0x1b60] ;  /* 0x001b600001307983 */ /* 0x002ea80000100a00 */
[----:B------:R1:W-:Y:S04]  /*383a0*/  LDGSTS.E [R39+0x8a00], [R36.64], P0 ;  /* 0x08a0000024277fae */ /* 0x0003e80008121844 */
[----:B-1----:R-:W2:Y:S04]  /*383b0*/  LDL.64 R36, [R1+0x1ae0] ;  /* 0x001ae00001247983 */ /* 0x002ea80000100a00 */
[----:B------:R1:W-:Y:S04]  /*383c0*/  LDGSTS.E [R39+0x9200], [R40.64], P0 ;  /* 0x0920000028277fae */ /* 0x0003e80008121844 */
[----:B------:R1:W-:Y:S04]  /*383d0*/  LDGSTS.E [R39+0x9a00], [R238.64], P0 ;  /* 0x09a00000ee277fae */ /* 0x0003e80008121844 */
[----:B-1----:R-:W2:Y:S04]  /*383e0*/  LDL.64 R40, [R1+0x19a0] ;  /* 0x0019a00001287983 */ /* 0x002ea80000100a00 */
[----:B------:R-:W2:Y:S04]  /*383f0*/  LDL.64 R238, [R1+0x1670] ;  /* 0x0016700001ee7983 */ /* 0x000ea80000100a00 */
[----:B------:R1:W-:Y:S04]  /*38400*/  LDGSTS.E [R39+0xa200], [R50.64], P0 ;  /* 0x0a20000032277fae */ /* 0x0003e80008121844 */
[----:B------:R1:W-:Y:S04]  /*38410*/  LDGSTS.E [R39+0xaa00], [R4.64], P0 ;  /* 0x0aa0000004277fae */ /* 0x0003e80008121844 */
        /* <DEDUP_REMOVED lines=12> */
[----:B------:R-:W4:Y:S04]  /*384e0*/  LDL.64 R4, [R1+0x1510] ;  /* 0x0015100001047983 */ /* 0x000f280000100a00 */
[----:B------:R-:W4:Y:S04]  /*384f0*/  LDL.64 R6, [R1+0x1470] ;  /* 0x0014700001067983 */ /* 0x000f280000100a00 */
[----:B---3--:R-:W3:Y:S04]  /*38500*/  LDL.64 R8, [R1+0x1420] ;  /* 0x0014200001087983 */ /* 0x008ee80000100a00 */
[----:B------:R1:W-:Y:S04]  /*38510*/  LDGSTS.E [R39+0xfa00], [R52.64], P0 ;  /* 0x0fa0000034277fae */ /* 0x0003e80008121844 */
[----:B------:R2:W-:Y:S04]  /*38520*/  LDGSTS.E [R39+0x10200], [R20.64], P0 ;  /* 0x1020000014277fae */ /* 0x0005e80008121844 */
[----:B------:R-:W3:Y:S04]  /*38530*/  LDL.64 R10, [R1+0x13a0] ;  /* 0x0013a000010a7983 */ /* 0x000ee80000100a00 */
[----:B-1----:R-:W3:Y:S04]  /*38540*/  LDL.64 R52, [R1+0x18a0] ;  /* 0x0018a00001347983 */ /* 0x002ee80000100a00 */
[----:B--2---:R1:W-:Y:S04]  /*38550*/  LDGSTS.E [R39+0x10a00], [R42.64], P0 ;  /* 0x10a000002a277fae */ /* 0x0043e80008121844 */
[----:B------:R2:W-:Y:S04]  /*38560*/  LDGSTS.E [R39+0x11200], [R22.64], P0 ;  /* 0x1120000016277fae */ /* 0x0005e80008121844 */
[----:B------:R-:W3:Y:S04]  /*38570*/  LDL.64 R12, [R1+0x1360] ;  /* 0x00136000010c7983 */ /* 0x000ee80000100a00 */
[----:B-1----:R-:W3:Y:S04]  /*38580*/  LDL.64 R42, [R1+0x1860] ;  /* 0x00186000012a7983 */ /* 0x002ee80000100a00 */
[----:B------:R1:W-:Y:S04]  /*38590*/  LDGSTS.E [R39+0x11a00], [R48.64], P0 ;  /* 0x11a0000030277fae */ /* 0x0003e80008121844 */
[----:B------:R2:W-:Y:S04]  /*385a0*/  LDGSTS.E [R39+0x12200], [R24.64], P0 ;  /* 0x1220000018277fae */ /* 0x0005e80008121844 */
[----:B------:R-:W3:Y:S04]  /*385b0*/  LDL.64 R14, [R1+0x1310] ;  /* 0x00131000010e7983 */ /* 0x000ee80000100a00 */
[----:B-1----:R-:W3:Y:S04]  /*385c0*/  LDL.64 R48, [R1+0x17b0] ;  /* 0x0017b00001307983 */ /* 0x002ee80000100a00 */
[----:B------:R-:W3:Y:S04]  /*385d0*/  LDL.64 R16, [R1+0x12d0] ;  /* 0x0012d00001107983 */ /* 0x000ee80000100a00 */
[----:B------:R-:W3:Y:S04]  /*385e0*/  LDL.64 R18, [R1+0x1280] ;  /* 0x0012800001127983 */ /* 0x000ee80000100a00 */
[----:B------:R1:W-:Y:S04]  /*385f0*/  LDGSTS.E [R39+0x12a00], [R36.64], P0 ;  /* 0x12a0000024277fae */ /* 0x0003e80008121844 */
[----:B------:R2:W-:Y:S04]  /*38600*/  LDGSTS.E [R39+0x13200], [R26.64], P0 ;  /* 0x132000001a277fae */ /* 0x0005e80008121844 */
[----:B------:R2:W-:Y:S04]  /*38610*/  LDGSTS.E [R39+0x13a00], [R28.64], P0 ;  /* 0x13a000001c277fae */ /* 0x0005e80008121844 */
[----:B-1----:R-:W3:Y:S04]  /*38620*/  LDL.64 R36, [R1+0x1710] ;  /* 0x0017100001247983 */ /* 0x002ee80000100a00 */
[----:B------:R1:W-:Y:S04]  /*38630*/  LDGSTS.E [R39+0x14200], [R30.64], P0 ;  /* 0x142000001e277fae */ /* 0x0003e80008121844 */
[----:B------:R1:W-:Y:S04]  /*38640*/  LDGSTS.E [R39+0x14a00], [R32.64], P0 ;  /* 0x14a0000020277fae */ /* 0x0003e80008121844 */
[----:B------:R-:W3:Y:S04]  /*38650*/  LDL.64 R20, [R1+0xe60] ;  /* 0x000e600001147983 */ /* 0x000ee80000100a00 */
[----:B--2---:R-:W2:Y:S04]  /*38660*/  LDL.64 R22, [R1+0xbe0] ;  /* 0x000be00001167983 */ /* 0x004ea80000100a00 */
[----:B------:R-:W2:Y:S04]  /*38670*/  LDL.64 R24, [R1+0x26c0] ;  /* 0x0026c00001187983 */ /* 0x000ea80000100a00 */
[----:B------:R-:W2:Y:S04]  /*38680*/  LDL.64 R26, [R1+0x2460] ;  /* 0x00246000011a7983 */ /* 0x000ea80000100a00 */
[----:B------:R-:W2:Y:S04]  /*38690*/  LDL.64 R28, [R1+0x23f0] ;  /* 0x0023f000011c7983 */ /* 0x000ea80000100a00 */
[----:B-1----:R-:W2:Y:S04]  /*386a0*/  LDL.64 R30, [R1+0x23b8] ;  /* 0x0023b800011e7983 */ /* 0x002ea80000100a00 */
[----:B------:R-:W2:Y:S04]  /*386b0*/  LDL.64 R32, [R1+0x2380] ;  /* 0x0023800001207983 */ /* 0x000ea80000100a00 */
[----:B------:R1:W-:Y:S04]  /*386c0*/  LDGSTS.E [R39+0x15200], [R40.64], P0 ;  /* 0x1520000028277fae */ /* 0x0003e80008121844 */
[----:B-1----:R-:W2:Y:S04]  /*386d0*/  LDL.64 R40, [R1+0x15b0] ;  /* 0x0015b00001287983 */ /* 0x002ea80000100a00 */
[----:B----4-:R1:W-:Y:S04]  /*386e0*/  LDGSTS.E [R39+0x15a00], [R50.64], P0 ;  /* 0x15a0000032277fae */ /* 0x0103e80008121844 */
[----:B-1----:R-:W4:Y:S04]  /*386f0*/  LDL.64 R50, [R1+0x1240] ;  /* 0x0012400001327983 */ /* 0x002f280000100a00 */
[----:B------:R1:W-:Y:S04]  /*38700*/  LDGSTS.E [R39+0x16200], [R34.64], P0 ;  /* 0x1620000022277fae */ /* 0x0003e80008121844 */
[----:B------:R1:W-:Y:S04]  /*38710*/  LDGSTS.E [R39+0x16a00], [R44.64], P0 ;  /* 0x16a000002c277fae */ /* 0x0003e80008121844 */
[----:B-1----:R-:W4:Y:S04]  /*38720*/  LDL.64 R34, [R1+0x2348] ;  /* 0x0023480001227983 */ /* 0x002f280000100a00 */
[----:B------:R-:W4:Y:S04]  /*38730*/  LDL.64 R44, [R1+0xd00] ;  /* 0x000d0000012c7983 */ /* 0x000f280000100a00 */
[----:B---3--:R1:W-:Y:S04]  /*38740*/  LDGSTS.E [R39+0x17200], [R52.64], P0 ;  /* 0x1720000034277fae */ /* 0x0083e80008121844 */
[----:B-1----:R-:W3:Y:S04]  /*38750*/  LDL.64 R52, [R1+0x2708] ;  /* 0x0027080001347983 */ /* 0x002ee80000100a00 */
[----:B------:R1:W-:Y:S04]  /*38760*/  LDGSTS.E [R39+0x17a00], [R42.64], P0 ;  /* 0x17a000002a277fae */ /* 0x0003e80008121844 */
[----:B-1----:R-:W3:Y:S04]  /*38770*/  LDL.64 R42, [R1+0x2688] ;  /* 0x00268800012a7983 */ /* 0x002ee80000100a00 */
[----:B------:R1:W-:Y:S04]  /*38780*/  LDGSTS.E [R39+0x18200], [R48.64], P0 ;  /* 0x1820000030277fae */ /* 0x0003e80008121844 */
[----:B-1----:R-:W3:Y:S04]  /*38790*/  LDL.64 R48, [R1+0x2428] ;  /* 0x0024280001307983 */ /* 0x002ee80000100a00 */
[----:B------:R1:W-:Y:S04]  /*387a0*/  LDGSTS.E [R39+0x18a00], [R36.64], P0 ;  /* 0x18a0000024277fae */ /* 0x0003e80008121844 */
[----:B------:R1:W-:Y:S04]  /*387b0*/  LDGSTS.E [R39+0x19200], [R238.64], P0 ;  /* 0x19200000ee277fae */ /* 0x0003e80008121844 */
[----:B-1----:R-:W3:Y:S01]  /*387c0*/  LDL.64 R36, [R1+0x2310] ;  /* 0x0023100001247983 */ /* 0x002ee20000100a00 */
[----:B------:R-:W-:-:S03]  /*387d0*/  LOP3.LUT R38, R38, 0x30, RZ, 0x3c, !PT ;  /* 0x0000003026267812 */ /* 0x000fc600078e3cff */
[----:B------:R-:W3:Y:S04]  /*387e0*/  LDL.64 R238, [R1+0x2118] ;  /* 0x0021180001ee7983 */ /* 0x000ee80000100a00 */
[----:B--2---:R1:W-:Y:S04]  /*387f0*/  LDGSTS.E [R39+0x19a00], [R40.64], P0 ;  /* 0x19a0000028277fae */ /* 0x0043e80008121844 */
[----:B------:R2:W-:Y:S04]  /*38800*/  LDGSTS.E [R39+0x1a200], [R4.64], P0 ;  /* 0x1a20000004277fae */ /* 0x0005e80008121844 */
[----:B------:R1:W-:Y:S04]  /*38810*/  LDGSTS.E [R39+0x1aa00], [R6.64], P0 ;  /* 0x1aa0000006277fae */ /* 0x0003e80008121844 */
[----:B------:R1:W-:Y:S04]  /*38820*/  LDGSTS.E [R39+0x1b200], [R8.64], P0 ;  /* 0x1b20000008277fae */ /* 0x0003e80008121844 */
[----:B------:R1:W-:Y:S04]  /*38830*/  LDGSTS.E [R39+0x1ba00], [R10.64], P0 ;  /* 0x1ba000000a277fae */ /* 0x0003e80008121844 */
[----:B------:R2:W-:Y:S04]  /*38840*/  LDGSTS.E [R39+0x1c200], [R12.64], P0 ;  /* 0x1c2000000c277fae */ /* 0x0005e80008121844 */
[----:B------:R2:W-:Y:S04]  /*38850*/  LDGSTS.E [R39+0x1ca00], [R14.64], P0 ;  /* 0x1ca000000e277fae */ /* 0x0005e80008121844 */
[----:B-1----:R-:W3:Y:S04]  /*38860*/  LDL.64 R40, [R1+0x22d8] ;  /* 0x0022d80001287983 */ /* 0x002ee80000100a00 */
[----:B------:R1:W-:Y:S04]  /*38870*/  LDGSTS.E [R39+0x1d200], [R16.64], P0 ;  /* 0x1d20000010277fae */ /* 0x0003e80008121844 */
[----:B------:R1:W-:Y:S04]  /*38880*/  LDGSTS.E [R39+0x1da00], [R18.64], P0 ;  /* 0x1da0000012277fae */ /* 0x0003e80008121844 */
[----:B--2---:R-:W2:Y:S04]  /*38890*/  LDL.64 R4, [R1+0x20e0] ;  /* 0x0020e00001047983 */ /* 0x004ea80000100a00 */
[----:B------:R-:W2:Y:S04]  /*388a0*/  LDL.64 R6, [R1+0x20a8] ;  /* 0x0020a80001067983 */ /* 0x000ea80000100a00 */
[----:B------:R-:W2:Y:S04]  /*388b0*/  LDL.64 R8, [R1+0x2070] ;  /* 0x0020700001087983 */ /* 0x000ea80000100a00 */
[----:B------:R-:W2:Y:S04]  /*388c0*/  LDL.64 R10, [R1+0x2038] ;  /* 0x00203800010a7983 */ /* 0x000ea80000100a00 */
[----:B------:R-:W2:Y:S04]  /*388d0*/  LDL.64 R12, [R1+0x2000] ;  /* 0x00200000010c7983 */ /* 0x000ea80000100a00 */
[----:B------:R-:W2:Y:S04]  /*388e0*/  LDL.64 R14, [R1+0x1fc8] ;  /* 0x001fc800010e7983 */ /* 0x000ea80000100a00 */
[----:B-1----:R-:W2:Y:S04]  /*388f0*/  LDL.64 R16, [R1+0x1f90] ;  /* 0x001f900001107983 */ /* 0x002ea80000100a00 */
[----:B------:R-:W2:Y:S04]  /*38900*/  LDL.64 R18, [R1+0x1f20] ;  /* 0x001f200001127983 */ /* 0x000ea80000100a00 */
[----:B----4-:R1:W-:Y:S04]  /*38910*/  LDGSTS.E [R39+0x1e200], [R50.64], P0 ;  /* 0x1e20000032277fae */ /* 0x0103e80008121844 */
[----:B------:R4:W-:Y:S04]  /*38920*/  LDGSTS.E [R39+0x1ea00], [R20.64], P0 ;  /* 0x1ea0000014277fae */ /* 0x0009e80008121844 */
[----:B-1----:R-:W2:Y:S04]  /*38930*/  LDL.64 R50, [R1+0x22a0] ;  /* 0x0022a00001327983 */ /* 0x002ea80000100a00 */
[----:B----4-:R-:W4:Y:S04]  /*38940*/  LDL.64 R20, [R1+0x1ce8] ;  /* 0x001ce80001147983 */ /* 0x010f280000100a00 */
[----:B------:R1:W-:Y:S04]  /*38950*/  LDGSTS.E [R39+0x1f200], [R44.64], P0 ;  /* 0x1f2000002c277fae */ /* 0x0003e80008121844 */
[----:B------:R1:W-:Y:S04]  /*38960*/  LDGSTS.E [R39+0x1fa00], [R22.64], P0 ;  /* 0x1fa0000016277fae */ /* 0x0003e80008121844 */
[----:B-1----:R-:W4:Y:S04]  /*38970*/  LDL.64 R44, [R1+0x2268] ;  /* 0x00226800012c7983 */ /* 0x002f280000100a00 */
[----:B------:R-:W4:Y:S04]  /*38980*/  LDL.64 R22, [R1+0x1c78] ;  /* 0x001c780001167983 */ /* 0x000f280000100a00 */
[----:B---3--:R1:W-:Y:S04]  /*38990*/  LDGSTS.E [R38+0x300], [R52.64], P0 ;  /* 0x0030000034267fae */ /* 0x0083e80008121844 */
[----:B------:R3:W-:Y:S04]  /*389a0*/  LDGSTS.E [R38+0xb00], [R24.64], P0 ;  /* 0x00b0000018267fae */ /* 0x0007e80008121844 */
[----:B-1----:R-:W4:Y:S04]  /*389b0*/  LDL.64 R52, [R1+0x2230] ;  /* 0x0022300001347983 */ /* 0x002f280000100a00 */
[----:B------:R1:W-:Y:S04]  /*389c0*/  LDGSTS.E [R38+0x1300], [R42.64], P0 ;  /* 0x013000002a267fae */ /* 0x0003e80008121844 */
[----:B------:R3:W-:Y:S04]  /*389d0*/  LDGSTS.E [R38+0x1b00], [R26.64], P0 ;  /* 0x01b000001a267fae */ /* 0x0007e80008121844 */
[----:B---3--:R-:W3:Y:S04]  /*389e0*/  LDL.64 R24, [R1+0x1c08] ;  /* 0x001c080001187983 */ /* 0x008ee80000100a00 */
[----:B-1----:R-:W3:Y:S04]  /*389f0*/  LDL.64 R42, [R1+0x21f8] ;  /* 0x0021f800012a7983 */ /* 0x002ee80000100a00 */
[----:B------:R1:W-:Y:S04]  /*38a00*/  LDGSTS.E [R38+0x2300], [R48.64], P0 ;  /* 0x0230000030267fae */ /* 0x0003e80008121844 */
[----:B------:R1:W-:Y:S04]  /*38a10*/  LDGSTS.E [R38+0x2b00], [R28.64], P0 ;  /* 0x02b000001c267fae */ /* 0x0003e80008121844 */
[----:B------:R1:W-:Y:S04]  /*38a20*/  LDGSTS.E [R38+0x3300], [R30.64], P0 ;  /* 0x033000001e267fae */ /* 0x0003e80008121844 */
[----:B-1----:R-:W3:Y:S04]  /*38a30*/  LDL.64 R48, [R1+0x21c0] ;  /* 0x0021c00001307983 */ /* 0x002ee80000100a00 */
[----:B------:R1:W-:Y:S04]  /*38a40*/  LDGSTS.E [R38+0x3b00], [R32.64], P0 ;  /* 0x03b0000020267fae */ /* 0x0003e80008121844 */
[----:B------:R1:W-:Y:S04]  /*38a50*/  LDGSTS.E [R38+0x4300], [R34.64], P0 ;  /* 0x0430000022267fae */ /* 0x0003e80008121844 */
[----:B------:R1:W-:Y:S04]  /*38a60*/  LDGSTS.E [R38+0x4b00], [R36.64], P0 ;  /* 0x04b0000024267fae */ /* 0x0003e80008121844 */
[----:B------:R-:W3:Y:S04]  /*38a70*/  LDL.64 R26, [R1+0x1b90] ;  /* 0x001b9000011a7983 */ /* 0x000ee80000100a00 */
[----:B------:R-:W3:Y:S04]  /*38a80*/  LDL.64 R28, [R1+0x1b18] ;  /* 0x001b1800011c7983 */ /* 0x000ee80000100a00 */
[----:B-1----:R-:W3:Y:S04]  /*38a90*/  LDL.64 R36, [R1+0x2150] ;  /* 0x0021500001247983 */ /* 0x002ee80000100a00 */
[----:B------:R-:W3:Y:S04]  /*38aa0*/  LDL.64 R30, [R1+0x1ad8] ;  /* 0x001ad800011e7983 */ /* 0x000ee80000100a00 */
[----:B------:R-:W3:Y:S04]  /*38ab0*/  LDL.64 R32, [R1+0x1a98] ;  /* 0x001a980001207983 */ /* 0x000ee80000100a00 */
[----:B------:R-:W3:Y:S04]  /*38ac0*/  LDL.64 R34, [R1+0x1a58] ;  /* 0x001a580001227983 */ /* 0x000ee80000100a00 */
[----:B------:R1:W-:Y:S04]  /*38ad0*/  LDGSTS.E [R38+0x5300], [R40.64], P0 ;  /* 0x0530000028267fae */ /* 0x0003e80008121844 */
[----:B-1----:R-:W3:Y:S04]  /*38ae0*/  LDL.64 R40, [R1+0x1f58] ;  /* 0x001f580001287983 */ /* 0x002ee80000100a00 */
[----:B--2---:R1:W-:Y:S04]  /*38af0*/  LDGSTS.E [R38+0x5b00], [R50.64], P0 ;  /* 0x05b0000032267fae */ /* 0x0043e80008121844 */
[----:B-1----:R-:W2:Y:S04]  /*38b00*/  LDL.64 R50, [R1+0x1cb0] ;  /* 0x001cb00001327983 */ /* 0x002ea80000100a00 */
[----:B----4-:R1:W-:Y:S04]  /*38b10*/  LDGSTS.E [R38+0x6300], [R44.64], P0 ;  /* 0x063000002c267fae */ /* 0x0103e80008121844 */
[----:B-1----:R-:W4:Y:S04]  /*38b20*/  LDL.64 R44, [R1+0x1c40] ;  /* 0x001c4000012c7983 */ /* 0x002f280000100a00 */
[----:B------:R1:W-:Y:S04]  /*38b30*/  LDGSTS.E [R38+0x6b00], [R52.64], P0 ;  /* 0x06b0000034267fae */ /* 0x0003e80008121844 */
[----:B-1----:R-:W4:Y:S04]  /*38b40*/  LDL.64 R52, [R1+0x1bc8] ;  /* 0x001bc80001347983 */ /* 0x002f280000100a00 */
[----:B---3--:R1:W-:Y:S04]  /*38b50*/  LDGSTS.E [R38+0x7300], [R42.64], P0 ;  /* 0x073000002a267fae */ /* 0x0083e80008121844 */
[----:B-1----:R-:W3:Y:S04]  /*38b60*/  LDL.64 R42, [R1+0x1b58] ;  /* 0x001b5800012a7983 */ /* 0x002ee80000100a00 */
[----:B------:R1:W-:Y:S04]  /*38b70*/  LDGSTS.E [R38+0x7b00], [R48.64], P0 ;  /* 0x07b0000030267fae */ /* 0x0003e80008121844 */
[----:B------:R1:W-:Y:S04]  /*38b80*/  LDGSTS.E [R38+0x8300], [R240.64], P0 ;  /* 0x08300000f0267fae */ /* 0x0003e80008121844 */
[----:B-1----:R-:W3:Y:S04]  /*38b90*/  LDL.64 R48, [R1+0x1a18] ;  /* 0x001a180001307983 */ /* 0x002ee80000100a00 */
[----:B------:R-:W3:Y:S04]  /*38ba0*/  LDL.64 R240, [R1+0x1858] ;  /* 0x0018580001f07983 */ /* 0x000ee80000100a00 */
[----:B------:R1:W-:Y:S04]  /*38bb0*/  LDGSTS.E [R38+0x8b00], [R36.64], P0 ;  /* 0x08b0000024267fae */ /* 0x0003e80008121844 */
        /* <DEDUP_REMOVED lines=8> */
[----:B-1----:R-:W3:Y:S04]  /*38c40*/  LDL.64 R36, [R1+0x19d8] ;  /* 0x0019d80001247983 */ /* 0x002ee80000100a00 */
[----:B------:R-:W3:Y:S04]  /*38c50*/  LDL.64 R238, [R1+0x1708] ;  /* 0x0017080001ee7983 */ /* 0x000ee80000100a00 */
[----:B------:R-:W3:Y:S04]  /*38c60*/  LDL.64 R4, [R1+0x1638] ;  /* 0x0016380001047983 */ /* 0x000ee80000100a00 */
[----:B------:R-:W3:Y:S04]  /*38c70*/  LDL.64 R6, [R1+0x1588] ;  /* 0x0015880001067983 */ /* 0x000ee80000100a00 */
[----:B------:R-:W3:Y:S04]  /*38c80*/  LDL.64 R8, [R1+0x14f8] ;  /* 0x0014f80001087983 */ /* 0x000ee80000100a00 */
[----:B------:R-:W3:Y:S04]  /*38c90*/  LDL.64 R10, [R1+0x1468] ;  /* 0x00146800010a7983 */ /* 0x000ee80000100a00 */
[----:B------:R-:W3:Y:S04]  /*38ca0*/  LDL.64 R12, [R1+0x1408] ;  /* 0x00140800010c7983 */ /* 0x000ee80000100a00 */
[----:B------:R-:W3:Y:S04]  /*38cb0*/  LDL.64 R14, [R1+0x1398] ;  /* 0x00139800010e7983 */ /* 0x000ee80000100a00 */
[----:B------:R-:W3:Y:S04]  /*38cc0*/  LDL.64 R16, [R1+0x1348] ;  /* 0x0013480001107983 */ /* 0x000ee80000100a00 */
[----:B------:R1:W-:Y:S04]  /*38cd0*/  LDGSTS.E [R38+0xd300], [R40.64], P0 ;  /* 0x0d30000028267fae */ /* 0x0003e80008121844 */
[----:B------:R1:W-:Y:S04]  /*38ce0*/  LDGSTS.E [R38+0xdb00], [R18.64], P0 ;  /* 0x0db0000012267fae */ /* 0x0003e80008121844 */
[----:B------:R1:W-:Y:S04]  /*38cf0*/  LDGSTS.E [R38+0xe300], [R20.64], P0 ;  /* 0x0e30000014267fae */ /* 0x0003e80008121844 */
[----:B-1----:R-:W3:Y:S04]  /*38d00*/  LDL.64 R40, [R1+0x1998] ;  /* 0x0019980001287983 */ /* 0x002ee80000100a00 */
[----:B------:R-:W3:Y:S04]  /*38d10*/  LDL.64 R18, [R1+0x1308] ;  /* 0x0013080001127983 */ /* 0x000ee80000100a00 */
[----:B------:R-:W3:Y:S04]  /*38d20*/  LDL.64 R20, [R1+0x12b8] ;  /* 0x0012b80001147983 */ /* 0x000ee80000100a00 */
[----:B--2---:R1:W-:Y:S04]  /*38d30*/  LDGSTS.E [R38+0xeb00], [R50.64], P0 ;  /* 0x0eb0000032267fae */ /* 0x0043e80008121844 */
[----:B------:R2:W-:Y:S04]  /*38d40*/  LDGSTS.E [R38+0xf300], [R22.64], P0 ;  /* 0x0f30000016267fae */ /* 0x0005e80008121844 */
[----:B-1----:R-:W3:Y:S04]  /*38d50*/  LDL.64 R50, [R1+0x1958] ;  /* 0x0019580001327983 */ /* 0x002ee80000100a00 */
[----:B--2---:R-:W2:Y:S04]  /*38d60*/  LDL.64 R22, [R1+0x1278] ;  /* 0x0012780001167983 */ /* 0x004ea80000100a00 */
[----:B----4-:R1:W-:Y:S04]  /*38d70*/  LDGSTS.E [R38+0xfb00], [R44.64], P0 ;  /* 0x0fb000002c267fae */ /* 0x0103e80008121844 */
[----:B------:R4:W-:Y:S04]  /*38d80*/  LDGSTS.E [R38+0x10300], [R24.64], P0 ;  /* 0x1030000018267fae */ /* 0x0009e80008121844 */
[----:B-1----:R-:W2:Y:S04]  /*38d90*/  LDL.64 R44, [R1+0x1918] ;  /* 0x00191800012c7983 */ /* 0x002ea80000100a00 */
[----:B----4-:R-:W4:Y:S04]  /*38da0*/  LDL.64 R24, [R1+0x1238] ;  /* 0x0012380001187983 */ /* 0x010f280000100a00 */
[----:B------:R1:W-:Y:S04]  /*38db0*/  LDGSTS.E [R38+0x10b00], [R52.64], P0 ;  /* 0x10b0000034267fae */ /* 0x0003e80008121844 */
[----:B------:R3:W-:Y:S04]  /*38dc0*/  LDGSTS.E [R38+0x11300], [R26.64], P0 ;  /* 0x113000001a267fae */ /* 0x0007e80008121844 */
[----:B-1----:R-:W4:Y:S04]  /*38dd0*/  LDL.64 R52, [R1+0x18d8] ;  /* 0x0018d80001347983 */ /* 0x002f280000100a00 */
[----:B---3--:R1:W-:Y:S04]  /*38de0*/  LDGSTS.E [R38+0x11b00], [R42.64], P0 ;  /* 0x11b000002a267fae */ /* 0x0083e80008121844 */
[----:B------:R3:W-:Y:S04]  /*38df0*/  LDGSTS.E [R38+0x12300], [R28.64], P0 ;  /* 0x123000001c267fae */ /* 0x0007e80008121844 */
[----:B------:R3:W-:Y:S04]  /*38e00*/  LDGSTS.E [R38+0x12b00], [R30.64], P0 ;  /* 0x12b000001e267fae */ /* 0x0007e80008121844 */
[----:B-1----:R-:W4:Y:S04]  /*38e10*/  LDL.64 R42, [R1+0x1898] ;  /* 0x00189800012a7983 */ /* 0x002f280000100a00 */
[----:B------:R1:W-:Y:S04]  /*38e20*/  LDGSTS.E [R38+0x13300], [R32.64], P0 ;  /* 0x1330000020267fae */ /* 0x0003e80008121844 */
[----:B------:R1:W-:Y:S04]  /*38e30*/  LDGSTS.E [R38+0x13b00], [R34.64], P0 ;  /* 0x13b0000022267fae */ /* 0x0003e80008121844 */
[----:B------:R1:W-:Y:S04]  /*38e40*/  LDGSTS.E [R38+0x14300], [R48.64], P0 ;  /* 0x1430000030267fae */ /* 0x0003e80008121844 */
[----:B------:R-:W4:Y:S04]  /*38e50*/  LDL.64 R26, [R1+0xe48] ;  /* 0x000e4800011a7983 */ /* 0x000f280000100a00 */
[----:B---3--:R-:W4:Y:S04]  /*38e60*/  LDL.64 R28, [R1+0xb98] ;  /* 0x000b9800011c7983 */ /* 0x008f280000100a00 */
[----:B-1----:R-:W4:Y:S04]  /*38e70*/  LDL.64 R48, [R1+0x1788] ;  /* 0x0017880001307983 */ /* 0x002f280000100a00 */
[----:B------:R-:W4:Y:S04]  /*38e80*/  LDL.64 R30, [R1+0x26b8] ;  /* 0x0026b800011e7983 */ /* 0x000f280000100a00 */
[----:B------:R-:W4:Y:S04]  /*38e90*/  LDL.64 R32, [R1+0x2458] ;  /* 0x0024580001207983 */ /* 0x000f280000100a00 */
[----:B------:R-:W4:Y:S04]  /*38ea0*/  LDL.64 R34, [R1+0x2420] ;  /* 0x0024200001227983 */ /* 0x000f280000100a00 */
[----:B------:R1:W-:Y:S04]  /*38eb0*/  LDGSTS.E [R38+0x14b00], [R36.64], P0 ;  /* 0x14b0000024267fae */ /* 0x0003e80008121844 */
[----:B-1----:R-:W4:Y:S04]  /*38ec0*/  LDL.64 R36, [R1+0x23e8] ;  /* 0x0023e80001247983 */ /* 0x002f280000100a00 */
[----:B------:R1:W-:Y:S04]  /*38ed0*/  LDGSTS.E [R38+0x15300], [R40.64], P0 ;  /* 0x1530000028267fae */ /* 0x0003e80008121844 */
[----:B-1----:R-:W4:Y:S04]  /*38ee0*/  LDL.64 R40, [R1+0x23b0] ;  /* 0x0023b00001287983 */ /* 0x002f280000100a00 */
[----:B------:R1:W-:Y:S04]  /*38ef0*/  LDGSTS.E [R38+0x15b00], [R50.64], P0 ;  /* 0x15b0000032267fae */ /* 0x0003e80008121844 */
[----:B-1----:R-:W3:Y:S04]  /*38f00*/  LDL.64 R50, [R1+0xce8] ;  /* 0x000ce80001327983 */ /* 0x002ee80000100a00 */
[----:B--2---:R1:W-:Y:S04]  /*38f10*/  LDGSTS.E [R38+0x16300], [R44.64], P0 ;  /* 0x163000002c267fae */ /* 0x0043e80008121844 */
[----:B-1----:R-:W2:Y:S04]  /*38f20*/  LDL.64 R44, [R1+0x2700] ;  /* 0x00270000012c7983 */ /* 0x002ea80000100a00 */
[----:B----4-:R1:W-:Y:S04]  /*38f30*/  LDGSTS.E [R38+0x16b00], [R52.64], P0 ;  /* 0x16b0000034267fae */ /* 0x0103e80008121844 */
[----:B-1----:R-:W4:Y:S04]  /*38f40*/  LDL.64 R52, [R1+0x2680] ;  /* 0x0026800001347983 */ /* 0x002f280000100a00 */
[----:B------:R1:W-:Y:S04]  /*38f50*/  LDGSTS.E [R38+0x17300], [R42.64], P0 ;  /* 0x173000002a267fae */ /* 0x0003e80008121844 */
[----:B------:R1:W-:Y:S04]  /*38f60*/  LDGSTS.E [R38+0x17b00], [R240.64], P0 ;  /* 0x17b00000f0267fae */ /* 0x0003e80008121844 */
[----:B-1----:R-:W4:Y:S01]  /*38f70*/  LDL.64 R42, [R1+0x2378] ;  /* 0x00237800012a7983 */ /* 0x002f220000100a00 */
[----:B------:R-:W-:-:S03]  /*38f80*/  IMAD.SHL.U32 R39, R47, 0x4, RZ ;  /* 0x000000042f277824 */ /* 0x000fc600078e00ff */
[----:B------:R-:W4:Y:S04]  /*38f90*/  LDL.64 R240, [R1+0x21b8] ;  /* 0x0021b80001f07983 */ /* 0x000f280000100a00 */
        /* <DEDUP_REMOVED lines=10> */
[----:B------:R1:W-:Y:S04]  /*39040*/  LDGSTS.E [R38+0x1cb00], [R18.64], P0 ;  /* 0x1cb0000012267fae */ /* 0x0003e80008121844 */
[----:B------:R1:W-:Y:S01]  /*39050*/  LDGSTS.E [R38+0x1d300], [R20.64], P0 ;  /* 0x1d30000014267fae */ /* 0x0003e20008121844 */
[----:B------:R-:W-:-:S03]  /*39060*/  LOP3.LUT R47, R39, 0x40, RZ, 0x3c, !PT ;  /* 0x00000040272f7812 */ /* 0x000fc600078e3cff */
[----:B------:R1:W-:Y:S04]  /*39070*/  LDGSTS.E [R38+0x1db00], [R22.64], P0 ;  /* 0x1db0000016267fae */ /* 0x0003e80008121844 */
[----:B------:R1:W-:Y:S04]  /*39080*/  LDGSTS.E [R38+0x1e300], [R24.64], P0 ;  /* 0x1e30000018267fae */ /* 0x0003e80008121844 */
        /* <DEDUP_REMOVED lines=14> */
[----:B---3--:R1:W-:Y:S04]  /*39170*/  LDGSTS.E [R38+0x1f300], [R50.64], P0 ;  /* 0x1f30000032267fae */ /* 0x0083e80008121844 */
[----:B------:R3:W-:Y:S04]  /*39180*/  LDGSTS.E [R38+0x1fb00], [R28.64], P0 ;  /* 0x1fb000001c267fae */ /* 0x0007e80008121844 */
[----:B-1----:R-:W4:Y:S04]  /*39190*/  LDL.64 R50, [R1+0x2308] ;  /* 0x0023080001327983 */ /* 0x002f280000100a00 */
[----:B---3--:R-:W3:Y:S04]  /*391a0*/  LDL.64 R28, [R1+0x1c70] ;  /* 0x001c7000011c7983 */ /* 0x008ee80000100a00 */
[----:B--2---:R1:W-:Y:S04]  /*391b0*/  LDGSTS.E [R47+0x400], [R44.64], P0 ;  /* 0x004000002c2f7fae */ /* 0x0043e80008121844 */
[----:B------:R2:W-:Y:S04]  /*391c0*/  LDGSTS.E [R47+0xc00], [R30.64], P0 ;  /* 0x00c000001e2f7fae */ /* 0x0005e80008121844 */
[----:B-1----:R-:W3:Y:S04]  /*391d0*/  LDL.64 R44, [R1+0x22d0] ;  /* 0x0022d000012c7983 */ /* 0x002ee80000100a00 */
[----:B--2---:R-:W2:Y:S04]  /*391e0*/  LDL.64 R30, [R1+0x1c00] ;  /* 0x001c0000011e7983 */ /* 0x004ea80000100a00 */
[----:B----4-:R1:W-:Y:S04]  /*391f0*/  LDGSTS.E [R47+0x1400], [R52.64], P0 ;  /* 0x01400000342f7fae */ /* 0x0103e80008121844 */
[----:B------:R4:W-:Y:S04]  /*39200*/  LDGSTS.E [R47+0x1c00], [R32.64], P0 ;  /* 0x01c00000202f7fae */ /* 0x0009e80008121844 */
[----:B------:R4:W-:Y:S04]  /*39210*/  LDGSTS.E [R47+0x2400], [R34.64], P0 ;  /* 0x02400000222f7fae */ /* 0x0009e80008121844 */
[----:B-1----:R-:W2:Y:S04]  /*39220*/  LDL.64 R52, [R1+0x2298] ;  /* 0x0022980001347983 */ /* 0x002ea80000100a00 */
[----:B------:R1:W-:Y:S04]  /*39230*/  LDGSTS.E [R47+0x2c00], [R36.64], P0 ;  /* 0x02c00000242f7fae */ /* 0x0003e80008121844 */
[----:B------:R1:W-:Y:S04]  /*39240*/  LDGSTS.E [R47+0x3400], [R40.64], P0 ;  /* 0x03400000282f7fae */ /* 0x0003e80008121844 */
[----:B------:R1:W-:Y:S04]  /*39250*/  LDGSTS.E [R47+0x3c00], [R42.64], P0 ;  /* 0x03c000002a2f7fae */ /* 0x0003e80008121844 */
[----:B----4-:R-:W2:Y:S04]  /*39260*/  LDL.64 R32, [R1+0x1b88] ;  /* 0x001b880001207983 */ /* 0x010ea80000100a00 */
[----:B------:R-:W2:Y:S04]  /*39270*/  LDL.64 R34, [R1+0x1b50] ;  /* 0x001b500001227983 */ /* 0x000ea80000100a00 */
[----:B-1----:R-:W2:Y:S04]  /*39280*/  LDL.64 R42, [R1+0x2228] ;  /* 0x00222800012a7983 */ /* 0x002ea80000100a00 */
[----:B------:R1:W-:Y:S04]  /*39290*/  LDGSTS.E [R47+0x4400], [R48.64], P0 ;  /* 0x04400000302f7fae */ /* 0x0003e80008121844 */
[----:B------:R-:W2:Y:S04]  /*392a0*/  LDL.64 R36, [R1+0x1b10] ;  /* 0x001b100001247983 */ /* 0x000ea80000100a00 */
[----:B------:R-:W2:Y:S04]  /*392b0*/  LDL.64 R40, [R1+0x1ad0] ;  /* 0x001ad00001287983 */ /* 0x000ea80000100a00 */
[----:B-1----:R-:W2:Y:S04]  /*392c0*/  LDL.64 R48, [R1+0x1ca8] ;  /* 0x001ca80001307983 */ /* 0x002ea80000100a00 */
[----:B------:R1:W-:Y:S04]  /*392d0*/  LDGSTS.E [R47+0x4c00], [R50.64], P0 ;  /* 0x04c00000322f7fae */ /* 0x0003e80008121844 */
[----:B-1----:R-:W4:Y:S04]  /*392e0*/  LDL.64 R50, [R1+0x1c38] ;  /* 0x001c380001327983 */ /* 0x002f280000100a00 */
[----:B---3--:R1:W-:Y:S04]  /*392f0*/  LDGSTS.E [R47+0x5400], [R44.64], P0 ;  /* 0x054000002c2f7fae */ /* 0x0083e80008121844 */
[----:B-1----:R-:W3:Y:S04]  /*39300*/  LDL.64 R44, [R1+0x1bc0] ;  /* 0x001bc000012c7983 */ /* 0x002ee80000100a00 */
[----:B--2---:R1:W-:Y:S04]  /*39310*/  LDGSTS.E [R47+0x5c00], [R52.64], P0 ;  /* 0x05c00000342f7fae */ /* 0x0043e80008121844 */
[----:B------:R2:W-:Y:S04]  /*39320*/  LDGSTS.E [R47+0x6400], [R244.64], P0 ;  /* 0x06400000f42f7fae */ /* 0x0005e80008121844 */
[----:B-1----:R-:W3:Y:S04]  /*39330*/  LDL.64 R52, [R1+0x1a90] ;  /* 0x001a900001347983 */ /* 0x002ee80000100a00 */
[----:B--2---:R-:W2:Y:S04]  /*39340*/  LDL.64 R244, [R1+0x1950] ;  /* 0x0019500001f47983 */ /* 0x004ea80000100a00 */
        /* <DEDUP_REMOVED lines=16> */
[----:B-1----:R-:W2:Y:S04]  /*39450*/  LDL.64 R42, [R1+0x1a50] ;  /* 0x001a5000012a7983 */ /* 0x002ea80000100a00 */
[----:B------:R1:W-:Y:S04]  /*39460*/  LDGSTS.E [R47+0xec00], [R48.64], P0 ;  /* 0x0ec00000302f7fae */ /* 0x0003e80008121844 */
[----:B------:R1:W-:Y:S04]  /*39470*/  LDGSTS.E [R47+0xf400], [R28.64], P0 ;  /* 0x0f4000001c2f7fae */ /* 0x0003e80008121844 */
[----:B------:R-:W2:Y:S04]  /*39480*/  LDL.64 R242, [R1+0x18d0] ;  /* 0x0018d00001f27983 */ /* 0x000ea80000100a00 */
[----:B-1----:R-:W2:Y:S04]  /*39490*/  LDL.64 R48, [R1+0x1a10] ;  /* 0x001a100001307983 */ /* 0x002ea80000100a00 */
[----:B------:R-:W2:Y:S04]  /*394a0*/  LDL.64 R240, [R1+0x1890] ;  /* 0x0018900001f07983 */ /* 0x000ea80000100a00 */
        /* <DEDUP_REMOVED lines=14> */
[----:B----4-:R1:W-:Y:S04]  /*39590*/  LDGSTS.E [R47+0xfc00], [R50.64], P0 ;  /* 0x0fc00000322f7fae */ /* 0x0103e80008121844 */
[----:B------:R4:W-:Y:S04]  /*395a0*/  LDGSTS.E [R47+0x10400], [R30.64], P0 ;  /* 0x104000001e2f7fae */ /* 0x0009e80008121844 */
[----:B-1----:R-:W2:Y:S04]  /*395b0*/  LDL.64 R50, [R1+0x19d0] ;  /* 0x0019d00001327983 */ /* 0x002ea80000100a00 */
[----:B----4-:R-:W4:Y:S04]  /*395c0*/  LDL.64 R30, [R1+0xe40] ;  /* 0x000e4000011e7983 */ /* 0x010f280000100a00 */
[----:B---3--:R1:W-:Y:S04]  /*395d0*/  LDGSTS.E [R47+0x10c00], [R44.64], P0 ;  /* 0x10c000002c2f7fae */ /* 0x0083e80008121844 */
[----:B------:R3:W-:Y:S04]  /*395e0*/  LDGSTS.E [R47+0x11400], [R32.64], P0 ;  /* 0x11400000202f7fae */ /* 0x0007e80008121844 */
[----:B------:R3:W-:Y:S04]  /*395f0*/  LDGSTS.E [R47+0x11c00], [R34.64], P0 ;  /* 0x11c00000222f7fae */ /* 0x0007e80008121844 */
[----:B-1----:R-:W4:Y:S04]  /*39600*/  LDL.64 R44, [R1+0x1990] ;  /* 0x00199000012c7983 */ /* 0x002f280000100a00 */
[----:B------:R1:W-:Y:S04]  /*39610*/  LDGSTS.E [R47+0x12400], [R36.64], P0 ;  /* 0x12400000242f7fae */ /* 0x0003e80008121844 */
[----:B------:R1:W-:Y:S04]  /*39620*/  LDGSTS.E [R47+0x12c00], [R40.64], P0 ;  /* 0x12c00000282f7fae */ /* 0x0003e80008121844 */
[----:B---3--:R-:W3:Y:S04]  /*39630*/  LDL.64 R32, [R1+0xb90] ;  /* 0x000b900001207983 */ /* 0x008ee80000100a00 */
[----:B------:R1:W-:Y:S04]  /*39640*/  LDGSTS.E [R47+0x13400], [R52.64], P0 ;  /* 0x13400000342f7fae */ /* 0x0003e80008121844 */
[----:B------:R-:W3:Y:S04]  /*39650*/  LDL.64 R34, [R1+0x26b0] ;  /* 0x0026b00001227983 */ /* 0x000ee80000100a00 */
[----:B-1----:R-:W3:Y:S04]  /*39660*/  LDL.64 R36, [R1+0x2488] ;  /* 0x0024880001247983 */ /* 0x002ee80000100a00 */
[----:B------:R-:W3:Y:S04]  /*39670*/  LDL.64 R52, [R1+0x1910] ;  /* 0x0019100001347983 */ /* 0x000ee80000100a00 */
[----:B------:R-:W3:Y:S04]  /*39680*/  LDL.64 R40, [R1+0x2450] ;  /* 0x0024500001287983 */ /* 0x000ee80000100a00 */
[----:B--2---:R1:W-:Y:S04]  /*39690*/  LDGSTS.E [R47+0x13c00], [R42.64], P0 ;  /* 0x13c000002a2f7fae */ /* 0x0043e80008121844 */
[----:B-1----:R-:W3:Y:S04]  /*396a0*/  LDL.64 R42, [R1+0x2418] ;  /* 0x00241800012a7983 */ /* 0x002ee80000100a00 */
[----:B------:R1:W-:Y:S04]  /*396b0*/  LDGSTS.E [R47+0x14400], [R48.64], P0 ;  /* 0x14400000302f7fae */ /* 0x0003e80008121844 */
[----:B-1----:R-:W3:Y:S04]  /*396c0*/  LDL.64 R48, [R1+0xce0] ;  /* 0x000ce00001307983 */ /* 0x002ee80000100a00 */
[----:B------:R1:W-:Y:S04]  /*396d0*/  LDGSTS.E [R47+0x14c00], [R50.64], P0 ;  /* 0x14c00000322f7fae */ /* 0x0003e80008121844 */
[----:B-1----:R-:W2:Y:S04]  /*396e0*/  LDL.64 R50, [R1+0x26f8] ;  /* 0x0026f80001327983 */ /* 0x002ea80000100a00 */
[----:B----4-:R1:W-:Y:S04]  /*396f0*/  LDGSTS.E [R47+0x15400], [R44.64], P0 ;  /* 0x154000002c2f7fae */ /* 0x0103e80008121844 */
[----:B------:R4:W-:Y:S04]  /*39700*/  LDGSTS.E [R47+0x15c00], [R244.64], P0 ;  /* 0x15c00000f42f7fae */ /* 0x0009e80008121844 */
[----:B-1----:R-:W2:Y:S01]  /*39710*/  LDL.64 R44, [R1+0x23e0] ;  /* 0x0023e000012c7983 */ /* 0x002ea20000100a00 */
[----:B------:R-:W-:-:S03]  /*39720*/  LOP3.LUT R39, R39, 0x50, RZ, 0x3c, !PT ;  /* 0x0000005027277812 */ /* 0x000fc600078e3cff */
[----:B----4-:R-:W4:Y:S04]  /*39730*/  LDL.64 R244, [R1+0x2290] ;  /* 0x0022900001f47983 */ /* 0x010f280000100a00 */
[----:B---3--:R1:W-:Y:S04]  /*39740*/  LDGSTS.E [R47+0x16400], [R52.64], P0 ;  /* 0x16400000342f7fae */ /* 0x0083e80008121844 */
        /* <DEDUP_REMOVED lines=18> */
[----:B---3--:R-:W3:Y:S04]  /*39870*/  LDL.64 R242, [R1+0x2258] ;  /* 0x0022580001f27983 */ /* 0x008ee80000100a00 */
[----:B------:R-:W3:Y:S04]  /*39880*/  LDL.64 R240, [R1+0x2220] ;  /* 0x0022200001f07983 */ /* 0x000ee80000100a00 */
        /* <DEDUP_REMOVED lines=19> */
[----:B--2---:R1:W-:Y:S04]  /*399c0*/  LDGSTS.E [R39+0x500], [R50.64], P0 ;  /* 0x0050000032277fae */ /* 0x0043e80008121844 */
[----:B------:R2:W-:Y:S04]  /*399d0*/  LDGSTS.E [R39+0xd00], [R34.64], P0 ;  /* 0x00d0000022277fae */ /* 0x0005e80008121844 */
[----:B------:R2:W-:Y:S04]  /*399e0*/  LDGSTS.E [R39+0x1500], [R36.64], P0 ;  /* 0x0150000024277fae */ /* 0x0005e80008121844 */
[----:B------:R2:W-:Y:S04]  /*399f0*/  LDGSTS.E [R39+0x1d00], [R40.64], P0 ;  /* 0x01d0000028277fae */ /* 0x0005e80008121844 */
[----:B-1----:R-:W3:Y:S04]  /*39a00*/  LDL.64 R50, [R1+0x2338] ;  /* 0x0023380001327983 */ /* 0x002ee80000100a00 */
[----:B------:R1:W-:Y:S04]  /*39a10*/  LDGSTS.E [R39+0x2500], [R42.64], P0 ;  /* 0x025000002a277fae */ /* 0x0003e80008121844 */
[----:B--2---:R-:W2:Y:S04]  /*39a20*/  LDL.64 R34, [R1+0x1bf8] ;  /* 0x001bf80001227983 */ /* 0x004ea80000100a00 */
[----:B------:R-:W2:Y:S04]  /*39a30*/  LDL.64 R36, [R1+0x1bb8] ;  /* 0x001bb80001247983 */ /* 0x000ea80000100a00 */
[----:B------:R1:W-:Y:S04]  /*39a40*/  LDGSTS.E [R39+0x2d00], [R44.64], P0 ;  /* 0x02d000002c277fae */ /* 0x0003e80008121844 */
[----:B------:R-:W2:Y:S04]  /*39a50*/  LDL.64 R40, [R1+0x1b80] ;  /* 0x001b800001287983 */ /* 0x000ea80000100a00 */
[----:B-1----:R-:W2:Y:S04]  /*39a60*/  LDL.64 R42, [R1+0x1b48] ;  /* 0x001b4800012a7983 */ /* 0x002ea80000100a00 */
[----:B------:R-:W2:Y:S04]  /*39a70*/  LDL.64 R44, [R1+0x22c8] ;  /* 0x0022c800012c7983 */ /* 0x000ea80000100a00 */
[----:B----4-:R1:W-:Y:S04]  /*39a80*/  LDGSTS.E [R39+0x3500], [R52.64], P0 ;  /* 0x0350000034277fae */ /* 0x0103e80008121844 */
[----:B-1----:R-:W4:Y:S04]  /*39a90*/  LDL.64 R52, [R1+0x1ca0] ;  /* 0x001ca00001347983 */ /* 0x002f280000100a00 */
[----:B---3--:R1:W-:Y:S04]  /*39aa0*/  LDGSTS.E [R39+0x3d00], [R48.64], P0 ;  /* 0x03d0000030277fae */ /* 0x0083e80008121844 */
[----:B-1----:R-:W4:Y:S04]  /*39ab0*/  LDL.64 R48, [R1+0x1c30] ;  /* 0x001c300001307983 */ /* 0x002f280000100a00 */
[----:B------:R1:W-:Y:S04]  /*39ac0*/  LDGSTS.E [R39+0x4500], [R50.64], P0 ;  /* 0x0450000032277fae */ /* 0x0003e80008121844 */
[----:B------:R1:W-:Y:S04]  /*39ad0*/  LDGSTS.E [R39+0x4d00], [R246.64], P0 ;  /* 0x04d00000f6277fae */ /* 0x0003e80008121844 */
[----:B-1----:R-:W3:Y:S04]  /*39ae0*/  LDL.64 R50, [R1+0x1b08] ;  /* 0x001b080001327983 */ /* 0x002ee80000100a00 */
        /* <DEDUP_REMOVED lines=21> */
[----:B----4-:R1:W-:Y:S04]  /*39c40*/  LDGSTS.E [R39+0xed00], [R52.64], P0 ;  /* 0x0ed0000034277fae */ /* 0x0103e80008121844 */
[----:B------:R4:W-:Y:S04]  /*39c50*/  LDGSTS.E [R39+0xf500], [R32.64], P0 ;  /* 0x0f50000020277fae */ /* 0x0009e80008121844 */
[----:B--2---:R-:W2:Y:S04]  /*39c60*/  LDL.64 R244, [R1+0x1988] ;  /* 0x0019880001f47983 */ /* 0x004ea80000100a00 */
[----:B-1----:R-:W2:Y:S04]  /*39c70*/  LDL.64 R52, [R1+0x1a88] ;  /* 0x001a880001347983 */ /* 0x002ea80000100a00 */
[----:B------:R-:W2:Y:S04]  /*39c80*/  LDL.64 R242, [R1+0x1948] ;  /* 0x0019480001f27983 */ /* 0x000ea80000100a00 */
[----:B------:R-:W2:Y:S04]  /*39c90*/  LDL.64 R240, [R1+0x1908] ;  /* 0x0019080001f07983 */ /* 0x000ea80000100a00 */
[----:B------:R-:W2:Y:S04]  /*39ca0*/  LDL.64 R238, [R1+0x18c8] ;  /* 0x0018c80001ee7983 */ /* 0x000ea80000100a00 */
        /* <DEDUP_REMOVED lines=20> */
[----:B----4-:R-:W4:Y:S04]  /*39df0*/  LDL.64 R32, [R1+0x1228] ;  /* 0x0012280001207983 */ /* 0x010f280000100a00 */
[----:B------:R-:W4:Y:S04]  /*39e00*/  LDL.64 R34, [R1+0xdf8] ;  /* 0x000df80001227983 */ /* 0x000f280000100a00 */
[----:B------:R-:W4:Y:S04]  /*39e10*/  LDL.64 R36, [R1+0xb68] ;  /* 0x000b680001247983 */ /* 0x000f280000100a00 */
[----:B-1----:R-:W4:Y:S04]  /*39e20*/  LDL.64 R40, [R1+0x26f0] ;  /* 0x0026f00001287983 */ /* 0x002f280000100a00 */
[----:B------:R-:W4:Y:S04]  /*39e30*/  LDL.64 R42, [R1+0x26a8] ;  /* 0x0026a800012a7983 */ /* 0x000f280000100a00 */
[----:B---3--:R1:W-:Y:S04]  /*39e40*/  LDGSTS.E [R39+0x12500], [R50.64], P0 ;  /* 0x1250000032277fae */ /* 0x0083e80008121844 */
[----:B-1----:R-:W3:Y:S04]  /*39e50*/  LDL.64 R50, [R1+0x19c8] ;  /* 0x0019c80001327983 */ /* 0x002ee80000100a00 */
[----:B------:R1:W-:Y:S04]  /*39e60*/  LDGSTS.E [R39+0x12d00], [R44.64], P0 ;  /* 0x12d000002c277fae */ /* 0x0003e80008121844 */
[----:B-1----:R-:W4:Y:S04]  /*39e70*/  LDL.64 R44, [R1+0x2480] ;  /* 0x00248000012c7983 */ /* 0x002f280000100a00 */
[----:B--2---:R1:W-:Y:S04]  /*39e80*/  LDGSTS.E [R39+0x13500], [R52.64], P0 ;  /* 0x1350000034277fae */ /* 0x0043e80008121844 */
[----:B-1----:R-:W4:Y:S04]  /*39e90*/  LDL.64 R52, [R1+0xc88] ;  /* 0x000c880001347983 */ /* 0x002f280000100a00 */
[----:B------:R1:W-:Y:S04]  /*39ea0*/  LDGSTS.E [R39+0x13d00], [R48.64], P0 ;  /* 0x13d0000030277fae */ /* 0x0003e80008121844 */
[----:B------:R1:W-:Y:S04]  /*39eb0*/  LDGSTS.E [R39+0x14500], [R246.64], P0 ;  /* 0x14500000f6277fae */ /* 0x0003e80008121844 */
[----:B-1----:R-:W4:Y:S01]  /*39ec0*/  LDL.64 R48, [R1+0x2448] ;  /* 0x0024480001307983 */ /* 0x002f220000100a00 */
[----:B------:R-:W-:-:S03]  /*39ed0*/  LOP3.LUT R47, R46, 0x60, RZ, 0x3c, !PT ;  /* 0x000000602e2f7812 */ /* 0x000fc600078e3cff */
[----:B------:R-:W4:Y:S04]  /*39ee0*/  LDL.64 R246, [R1+0x23a0] ;  /* 0x0023a00001f67983 */ /* 0x000f280000100a00 */
[----:B---3--:R1:W-:Y:S04]  /*39ef0*/  LDGSTS.E [R39+0x14d00], [R50.64], P0 ;  /* 0x14d0000032277fae */ /* 0x0083e80008121844 */
        /* <DEDUP_REMOVED lines=19> */
[----:B----4-:R4:W-:Y:S04]  /*3a030*/  LDGSTS.E [R39+0x1e500], [R32.64], P0 ;  /* 0x1e50000020277fae */ /* 0x0109e80008121844 */
[----:B------:R1:W-:Y:S04]  /*3a040*/  LDGSTS.E [R39+0x1ed00], [R34.64], P0 ;  /* 0x1ed0000022277fae */ /* 0x0003e80008121844 */
[----:B---3--:R-:W3:Y:S04]  /*3a050*/  LDL.64 R244, [R1+0x2330] ;  /* 0x0023300001f47983 */ /* 0x008ee80000100a00 */
        /* <DEDUP_REMOVED lines=11> */
[----:B------:R-:W3:Y:S04]  /*3a110*/  LDL.64 R8, [R1+0x21e0] ;  /* 0x0021e00001087983 */ /* 0x000ee80000100a00 */
[----:B------:R-:W3:Y:S04]  /*3a120*/  LDL.64 R10, [R1+0x21a8] ;  /* 0x0021a800010a7983 */ /* 0x000ee80000100a00 */
[----:B------:R-:W3:Y:S04]  /*3a130*/  LDL.64 R12, [R1+0x2170] ;  /* 0x00217000010c7983 */ /* 0x000ee80000100a00 */
[----:B------:R1:W-:Y:S04]  /*3a140*/  LDGSTS.E [R47+0x1e00], [R48.64], P0 ;  /* 0x01e00000302f7fae */ /* 0x0003e80008121844 */
[----:B------:R-:W3:Y:S04]  /*3a150*/  LDL.64 R14, [R1+0x2138] ;  /* 0x00213800010e7983 */ /* 0x000ee80000100a00 */
        /* <DEDUP_REMOVED lines=9> */
[----:B----4-:R-:W4:Y:S04]  /*3a1f0*/  LDL.64 R32, [R1+0x1f40] ;  /* 0x001f400001207983 */ /* 0x010f280000100a00 */
[----:B------:R-:W4:Y:S04]  /*3a200*/  LDL.64 R34, [R1+0x1d08] ;  /* 0x001d080001227983 */ /* 0x000f280000100a00 */
[----:B------:R-:W4:Y:S04]  /*3a210*/  LDL.64 R36, [R1+0x1cd0] ;  /* 0x001cd00001247983 */ /* 0x000f280000100a00 */
[----:B------:R-:W4:Y:S04]  /*3a220*/  LDL.64 R38, [R1+0x1c60] ;  /* 0x001c600001267983 */ /* 0x000f280000100a00 */
[----:B------:R-:W4:Y:S04]  /*3a230*/  LDL.64 R40, [R1+0x1c28] ;  /* 0x001c280001287983 */ /* 0x000f280000100a00 */
[----:B------:R-:W4:Y:S04]  /*3a240*/  LDL.64 R42, [R1+0x1bf0] ;  /* 0x001bf000012a7983 */ /* 0x000f280000100a00 */
[----:B------:R-:W4:Y:S04]  /*3a250*/  LDL.64 R44, [R1+0x1bb0] ;  /* 0x001bb000012c7983 */ /* 0x000f280000100a00 */
[----:B--2---:R1:W-:Y:S04]  /*3a260*/  LDGSTS.E [R47+0x2600], [R50.64], P0 ;  /* 0x02600000322f7fae */ /* 0x0043e80008121844 */
[----:B-1----:R-:W2:Y:S04]  /*3a270*/  LDL.64 R50, [R1+0x1c98] ;  /* 0x001c980001327983 */ /* 0x002ea80000100a00 */
[----:B---3--:R1:W-:Y:S04]  /*3a280*/  LDGSTS.E [R47+0x2e00], [R52.64], P0 ;  /* 0x02e00000342f7fae */ /* 0x0083e80008121844 */
[----:B------:R3:W-:Y:S04]  /*3a290*/  LDGSTS.E [R47+0x3600], [R246.64], P0 ;  /* 0x03600000f62f7fae */ /* 0x0007e80008121844 */
[----:B-1----:R-:W2:Y:S04]  /*3a2a0*/  LDL.64 R52, [R1+0x1b78] ;  /* 0x001b780001347983 */ /* 0x002ea80000100a00 */
[----:B---3--:R-:W3:Y:S04]  /*3a2b0*/  LDL.64 R246, [R1+0x1ac0] ;  /* 0x001ac00001f67983 */ /* 0x008ee80000100a00 */
[----:B------:R1:W-:Y:S04]  /*3a2c0*/  LDGSTS.E [R47+0x3e00], [R48.64], P0 ;  /* 0x03e00000302f7fae */ /* 0x0003e80008121844 */
[----:B------:R4:W-:Y:S04]  /*3a2d0*/  LDGSTS.E [R47+0x4600], [R244.64], P0 ;  /* 0x04600000f42f7fae */ /* 0x0009e80008121844 */
[----:B------:R4:W-:Y:S04]  /*3a2e0*/  LDGSTS.E [R47+0x4e00], [R242.64], P0 ;  /* 0x04e00000f22f7fae */ /* 0x0009e80008121844 */
[----:B-1----:R-:W3:Y:S04]  /*3a2f0*/  LDL.64 R48, [R1+0x1b40] ;  /* 0x001b400001307983 */ /* 0x002ee80000100a00 */
        /* <DEDUP_REMOVED lines=16> */
[----:B----4-:R4:W-:Y:S04]  /*3a400*/  LDGSTS.E [R47+0xd600], [R32.64], P0 ;  /* 0x0d600000202f7fae */ /* 0x0109e80008121844 */
        /* <DEDUP_REMOVED lines=23> */
[----:B--2---:R1:W-:Y:S04]  /*3a580*/  LDGSTS.E [R47+0xee00], [R50.64], P0 ;  /* 0x0ee00000322f7fae */ /* 0x0043e80008121844 */
[----:B------:R2:W-:Y:S04]  /*3a590*/  LDGSTS.E [R47+0xf600], [R38.64], P0 ;  /* 0x0f600000262f7fae */ /* 0x0005e80008121844 */
[----:B------:R2:W-:Y:S04]  /*3a5a0*/  LDGSTS.E [R47+0xfe00], [R40.64], P0 ;  /* 0x0fe00000282f7fae */ /* 0x0005e80008121844 */
[----:B------:R2:W-:Y:S04]  /*3a5b0*/  LDGSTS.E [R47+0x10600], [R42.64], P0 ;  /* 0x106000002a2f7fae */ /* 0x0005e80008121844 */
[----:B-1----:R-:W4:Y:S04]  /*3a5c0*/  LDL.64 R50, [R1+0x1b00] ;  /* 0x001b000001327983 */ /* 0x002f280000100a00 */
[----:B------:R1:W-:Y:S04]  /*3a5d0*/  LDGSTS.E [R47+0x10e00], [R44.64], P0 ;  /* 0x10e000002c2f7fae */ /* 0x0003e80008121844 */
[----:B--2---:R-:W2:Y:S04]  /*3a5e0*/  LDL.64 R38, [R1+0x1220] ;  /* 0x0012200001267983 */ /* 0x004ea80000100a00 */
[----:B------:R-:W2:Y:S04]  /*3a5f0*/  LDL.64 R40, [R1+0xdf0] ;  /* 0x000df00001287983 */ /* 0x000ea80000100a00 */
[----:B------:R-:W2:Y:S04]  /*3a600*/  LDL.64 R42, [R1+0xc80] ;  /* 0x000c8000012a7983 */ /* 0x000ea80000100a00 */
[----:B-1----:R-:W2:Y:S04]  /*3a610*/  LDL.64 R44, [R1+0xb60] ;  /* 0x000b6000012c7983 */ /* 0x002ea80000100a00 */
[----:B------:R1:W-:Y:S04]  /*3a620*/  LDGSTS.E [R47+0x11600], [R52.64], P0 ;  /* 0x11600000342f7fae */ /* 0x0003e80008121844 */
[----:B-1----:R-:W2:Y:S04]  /*3a630*/  LDL.64 R52, [R1+0x1a80] ;  /* 0x001a800001347983 */ /* 0x002ea80000100a00 */
[----:B---3--:R1:W-:Y:S04]  /*3a640*/  LDGSTS.E [R47+0x11e00], [R48.64], P0 ;  /* 0x11e00000302f7fae */ /* 0x0083e80008121844 */
[----:B-1----:R-:W2:Y:S04]  /*3a650*/  LDL.64 R48, [R1+0x26e8] ;  /* 0x0026e80001307983 */ /* 0x002ea80000100a00 */
[----:B----4-:R1:W-:Y:S04]  /*3a660*/  LDGSTS.E [R47+0x12600], [R50.64], P0 ;  /* 0x12600000322f7fae */ /* 0x0103e80008121844 */
[----:B------:R4:W-:Y:S04]  /*3a670*/  LDGSTS.E [R47+0x12e00], [R246.64], P0 ;  /* 0x12e00000f62f7fae */ /* 0x0009e80008121844 */
[----:B-1----:R-:W3:Y:S04]  /*3a680*/  LDL.64 R50, [R1+0x26a0] ;  /* 0x0026a00001327983 */ /* 0x002ee80000100a00 */
[----:B----4-:R-:W4:Y:S04]  /*3a690*/  LDL.64 R246, [R1+0x23d0] ;  /* 0x0023d00001f67983 */ /* 0x010f280000100a00 */
[----:B--2---:R1:W-:Y:S04]  /*3a6a0*/  LDGSTS.E [R47+0x13600], [R52.64], P0 ;  /* 0x13600000342f7fae */ /* 0x0043e80008121844 */
        /* <DEDUP_REMOVED lines=18> */
[----:B--2---:R-:W-:-:S03]  /*3a7d0*/  LOP3.LUT R245, R46, 0x70, RZ, 0x3c, !PT ;  /* 0x000000702ef57812 */ /* 0x004fc600078e3cff */
        /* <DEDUP_REMOVED lines=9> */
[----:B------:R-:W4:Y:S04]  /*3a870*/  LDL.64 R242, [R1+0x2398] ;  /* 0x0023980001f27983 */ /* 0x000f280000100a00 */
[----:B-1----:R-:W4:Y:S04]  /*3a880*/  LDL.64 R240, [R1+0x2360] ;  /* 0x0023600001f07983 */ /* 0x002f280000100a00 */
[----:B--2---:R-:W2:Y:S04]  /*3a890*/  LDL.64 R48, [R1+0x2408] ;  /* 0x0024080001307983 */ /* 0x004ea80000100a00 */
        /* <DEDUP_REMOVED lines=23> */
[----:B---3--:R1:W-:Y:S04]  /*3aa10*/  LDGSTS.E [R245+0xf00], [R50.64], P0 ;  /* 0x00f0000032f57fae */ /* 0x0083e80008121844 */
[----:B-1----:R-:W3:Y:S04]  /*3aa20*/  LDL.64 R50, [R1+0x1c20] ;  /* 0x001c200001327983 */ /* 0x002ee80000100a00 */
        /* <DEDUP_REMOVED lines=44> */
[----:B------:R-:W2:Y:S04]  /*3acf0*/  LDL.64 R24, [R1+0x1748] ;  /* 0x0017480001187983 */ /* 0x000ea80000100a00 */
        /* <DEDUP_REMOVED lines=10> */
[----:B------:R1:W-:Y:S04]  /*3ada0*/  LDGSTS.E [R245+0x10700], [R52.64], P0 ;  /* 0x1070000034f57fae */ /* 0x0003e80008121844 */
[----:B------:R-:W2:Y:S04]  /*3adb0*/  LDL.64 R4, [R1+0x1298] ;  /* 0x0012980001047983 */ /* 0x000ea80000100a00 */
[----:B------:R-:W2:Y:S04]  /*3adc0*/  LDL.64 R238, [R1+0x1258] ;  /* 0x0012580001ee7983 */ /* 0x000ea80000100a00 */
[----:B-1----:R-:W2:Y:S04]  /*3add0*/  LDL.64 R52, [R1+0x1b70] ;  /* 0x001b700001347983 */ /* 0x002ea80000100a00 */
[----:B------:R-:W2:Y:S04]  /*3ade0*/  LDL.64 R240, [R1+0xfb8] ;  /* 0x000fb80001f07983 */ /* 0x000ea80000100a00 */
[----:B------:R-:W2:Y:S04]  /*3adf0*/  LDL.64 R242, [R1+0xd78] ;  /* 0x000d780001f27983 */ /* 0x000ea80000100a00 */
[----:B------:R-:W2:Y:S04]  /*3ae00*/  LDL.64 R246, [R1+0x29a0] ;  /* 0x0029a00001f67983 */ /* 0x000ea80000100a00 */
[----:B----4-:R1:W-:Y:S04]  /*3ae10*/  LDGSTS.E [R245+0x10f00], [R48.64], P0 ;  /* 0x10f0000030f57fae */ /* 0x0103e80008121844 */
[----:B-1----:R-:W4:Y:S04]  /*3ae20*/  LDL.64 R48, [R1+0x1af8] ;  /* 0x001af80001307983 */ /* 0x002f280000100a00 */
[----:B--2---:R1:W-:Y:S04]  /*3ae30*/  LDGSTS.E [R245+0x11700], [R52.64], P0 ;  /* 0x1170000034f57fae */ /* 0x0043e80008121844 */
[----:B------:R2:W-:Y:S04]  /*3ae40*/  LDGSTS.E [R245+0x11f00], [R50.64], P0 ;  /* 0x11f0000032f57fae */ /* 0x0005e80008121844 */
[----:B-1----:R-:W3:Y:S04]  /*3ae50*/  LDL.LU.64 R52, [R1+0x50e0] ;  /* 0x0050e00001347983 */ /* 0x002ee80000300a00 */
[----:B--2---:R-:W2:Y:S04]  /*3ae60*/  LDL.LU.64 R50, [R1+0x50d8] ;  /* 0x0050d80001327983 */ /* 0x004ea80000300a00 */
[----:B------:R-:W2:Y:S04]  /*3ae70*/  LDL.LU R244, [R1+0xaac] ;  /* 0x000aac0001f47983 */ /* 0x000ea80000300800 */
[----:B----4-:R1:W-:Y:S04]  /*3ae80*/  LDGSTS.E [R245+0x12700], [R48.64], P0 ;  /* 0x1270000030f57fae */ /* 0x0103e80008121844 */
        /* <DEDUP_REMOVED lines=27> */
[----:B-1----:R-:W3:Y:S04]  /*3b040*/  LDL.LU.64 R48, [R1+0x50d0] ;  /* 0x0050d00001307983 */ /* 0x002ee80000300a00 */
[----:B----4-:R-:W4:Y:S04]  /*3b050*/  LDL.LU.64 R46, [R1+0x50c8] ;  /* 0x0050c800012e7983 */ /* 0x010f280000300a00 */
[----:B------:R-:W1:Y:S04]  /*3b060*/  S2R R247, SR_TID.X ;  /* 0x0000000000f77919 */ /* 0x000e680000002100 */
[----:B------:R-:W3:Y:S04]  /*3b070*/  LDL.LU.64 R44, [R1+0x50c0] ;  /* 0x0050c000012c7983 */ /* 0x000ee80000300a00 */
        /* <DEDUP_REMOVED lines=10> */
[----:B------:R-:W3:Y:S01]  /*3b120*/  LDL.LU.64 R22, [R1+0x5068] ;  /* 0x0050680001167983 */ /* 0x000ee20000300a00 */
[----:B------:R-:W-:-:S03]  /*3b130*/  IMAD.MOV.U32 R245, RZ, RZ, c[0x0][0x180] ;  /* 0x00006000fff57624 */ /* 0x000fc600078e00ff */
[----:B------:R-:W3:Y:S04]  /*3b140*/  LDL.LU.64 R20, [R1+0x5060] ;  /* 0x0050600001147983 */ /* 0x000ee80000300a00 */
[----:B------:R-:W3:Y:S01]  /*3b150*/  LDL.LU.64 R18, [R1+0x5058] ;  /* 0x0050580001127983 */ /* 0x000ee20000300a00 */
[----:B------:R-:W-:-:S03]  /*3b160*/  ISETP.GE.U32.AND P0, PT, R250, 0x7fffff6c, PT ;  /* 0x7fffff6cfa00780c */ /* 0x000fc60003f06070 */
        /* <DEDUP_REMOVED lines=8> */
[----:B--2---:R-:W-:-:S03]  /*3b1f0*/  SEL R250, R244, RZ, P6 ;  /* 0x000000fff4fa7207 */ /* 0x004fc60003000000 */
[----:B------:R-:W2:Y:S01]  /*3b200*/  LDL.LU.64 R240, [R1+0x5010] ;  /* 0x0050100001f07983 */ /* 0x000ea20000300a00 */
[----:B------:R-:W-:Y:S02]  /*3b210*/  ISETP.GE.U32.AND P6, PT, R251, 0x7fffff68, PT ;  /* 0x7fffff68fb00780c */ /* 0x000fe40003fc6070 */
[----:B------:R-:W-:Y:S01]  /*3b220*/  IADD3 R251, R245, -0x5d, RZ ;  /* 0xffffffa3f5fb7810 */ /* 0x000fe20007ffe0ff */
[C---:B------:R-:W-:Y:S01]  /*3b230*/  IMAD.WIDE R244, R0.reuse, 0x4, R232 ;  /* 0x0000000400f47825 */ /* 0x040fe200078e02e8 */
[----:B-1----:R-:W-:Y:S01]  /*3b240*/  LOP3.LUT R232, R247, 0x3f, RZ, 0xc0, !PT ;  /* 0x0000003ff7e87812 */ /* 0x002fe200078ec0ff */
[----:B------:R-:W2:Y:S02]  /*3b250*/  LDL.LU.64 R242, [R1+0x5008] ;  /* 0x0050080001f27983 */ /* 0x000ea40000300a00 */
[C---:B------:R-:W-:Y:S02]  /*3b260*/  IMAD.WIDE R246, R0.reuse, 0x4, R234 ;  /* 0x0000000400f67825 */ /* 0x040fe400078e02ea */
[----:B------:R-:W2:Y:S04]  /*3b270*/  LDL.LU.64 R234, [R1+0x338] ;  /* 0x0003380001ea7983 */ /* 0x000ea80000300a00 */
[----:B------:R-:W0:Y:S01]  /*3b280*/  LDGDEPBAR ;  /* 0x00000000000079af */ /* 0x000e220000000000 */
[----:B------:R-:W-:-:S04]  /*3b290*/  IMAD.WIDE R248, R0, 0x4, R236 ;  /* 0x0000000400f87825 */ /* 0x000fc800078e02ec */
[----:B------:R-:W-:Y:S01]  /*3b2a0*/  IMAD.WIDE R236, R0, 0x4, R2 ;  /* 0x0000000400ec7825 */ /* 0x000fe200078e0202 */
[----:B------:R-:W-:Y:S01]  /*3b2b0*/  SHF.L.U32 R3, R232, 0x2, RZ ;  /* 0x00000002e8037819 */ /* 0x000fe200000006ff */
[----:B------:R-:W-:Y:S02]  /*3b2c0*/  BAR.SYNC.DEFER_BLOCKING 0x0 ;  /* 0x0000000000007b1d */ /* 0x000fe40000010000 */
[----:B------:R-:W-:-:S04]  /*3b2d0*/  IMAD.WIDE R230, R0, 0x4, R230 ;  /* 0x0000000400e67825 */ /* 0x000fc800078e02e6 */
[----:B------:R1:W-:Y:S01]  /*3b2e0*/  STL.64 [R1+0x3100], R244 ;  /* 0x003100f401007387 */ /* 0x0003e20000100a00 */
[----:B------:R-:W-:-:S03]  /*3b2f0*/  IMAD.WIDE R228, R0, 0x4, R228 ;  /* 0x0000000400e47825 */ /* 0x000fc600078e02e4 */
[----:B------:R1:W-:Y:S01]  /*3b300*/  STL.64 [R1+0x3108], R246 ;  /* 0x003108f601007387 */ /* 0x0003e20000100a00 */
[----:B------:R-:W-:-:S03]  /*3b310*/  IMAD.WIDE R226, R0, 0x4, R226 ;  /* 0x0000000400e27825 */ /* 0x000fc600078e02e2 */
[----:B------:R1:W-:Y:S01]  /*3b320*/  STL.64 [R1+0x3110], R248 ;  /* 0x003110f801007387 */ /* 0x0003e20000100a00 */
[----:B------:R-:W-:-:S03]  /*3b330*/  IMAD.MOV.U32 R233, RZ, RZ, c[0x0][0x180] ;  /* 0x00006000ffe97624 */ /* 0x000fc600078e00ff */
[----:B------:R-:W-:Y:S01]  /*3b340*/  STL.64 [R1+0x3118], R236 ;  /* 0x003118ec01007387 */ /* 0x000fe20000100a00 */
[----:B------:R-:W-:-:S03]  /*3b350*/  IMAD.WIDE R224, R0, 0x4, R224 ;  /* 0x0000000400e07825 */ /* 0x000fc600078e02e0 */
[----:B------:R-:W-:Y:S01]  /*3b360*/  @!PT LDS RZ, [RZ] ;  /* 0x00000000fffff984 */ /* 0x000fe20000000800 */
[----:B------:R-:W-:Y:S01]  /*3b370*/  @!PT LDS RZ, [RZ] ;  /* 0x00000000fffff984 */ /* 0x000fe20000000800 */
[----:B------:R-:W-:Y:S01]  /*3b380*/  @!PT LDS RZ, [RZ] ;  /* 0x00000000fffff984 */ /* 0x000fe20000000800 */
[----:B------:R1:W-:Y:S01]  /*3b390*/  LDGSTS.E [R3+0x50000], [R244.64], !P3 ;  /* 0x50000000f4037fae */ /* 0x0003e2000d921844 */
[----:B------:R-:W-:-:S03]  /*3b3a0*/  IMAD.WIDE R222, R0, 0x4, R222 ;  /* 0x0000000400de7825 */ /* 0x000fc600078e02de */
[----:B------:R1:W-:Y:S01]  /*3b3b0*/  LDGSTS.E [R3+0x50100], [R246.64], !P3 ;  /* 0x50100000f6037fae */ /* 0x0003e2000d921844 */
[----:B------:R-:W-:-:S03]  /*3b3c0*/  IMAD.WIDE R220, R0, 0x4, R220 ;  /* 0x0000000400dc7825 */ /* 0x000fc600078e02dc */
[----:B------:R1:W-:Y:S04]  /*3b3d0*/  LDGSTS.E [R3+0x50200], [R248.64], !P3 ;  /* 0x50200000f8037fae */ /* 0x0003e8000d921844 */
[----:B-1----:R-:W3:Y:S04]  /*3b3e0*/  LDL.LU.64 R244, [R1+0x5000] ;  /* 0x0050000001f47983 */ /* 0x002ee80000300a00 */
[----:B------:R-:W3:Y:S01]  /*3b3f0*/  LDL.LU.64 R246, [R1+0x4ff8] ;  /* 0x004ff80001f67983 */ /* 0x000ee20000300a00 */
[----:B------:R-:W-:-:S03]  /*3b400*/  IMAD.WIDE R218, R0, 0x4, R218 ;  /* 0x0000000400da7825 */ /* 0x000fc600078e02da */
[----:B------:R-:W3:Y:S04]  /*3b410*/  LDL.LU.64 R248, [R1+0x4ff0] ;  /* 0x004ff00001f87983 */ /* 0x000ee80000300a00 */
[----:B------:R1:W-:Y:S01]  /*3b420*/  LDGSTS.E [R3+0x50300], [R236.64], !P3 ;  /* 0x50300000ec037fae */ /* 0x0003e2000d921844 */
[----:B------:R-:W-:Y:S01]  /*3b430*/  IMAD.WIDE R216, R0, 0x4, R216 ;  /* 0x0000000400d87825 */ /* 0x000fe200078e02d8 */
[----:B------:R-:W-:-:S03]  /*3b440*/  IADD3 R2, R233, -0x61, RZ ;  /* 0xffffff9fe9027810 */ /* 0x000fc60007ffe0ff */
[----:B------:R-:W-:-:S04]  /*3b450*/  IMAD.WIDE R214, R0, 0x4, R214 ;  /* 0x0000000400d67825 */ /* 0x000fc800078e02d6 */
[----:B------:R-:W-:-:S04]  /*3b460*/  IMAD.WIDE R212, R0, 0x4, R212 ;  /* 0x0000000400d47825 */ /* 0x000fc800078e02d4 */
[----:B------:R-:W-:-:S04]  /*3b470*/  IMAD.WIDE R210, R0, 0x4, R210 ;  /* 0x0000000400d27825 */ /* 0x000fc800078e02d2 */
[----:B------:R-:W-:Y:S01]  /*3b480*/  IMAD.WIDE R208, R0, 0x4, R208 ;  /* 0x0000000400d07825 */ /* 0x000fe200078e02d0 */
[----:B------:R-:W-:-:S03]  /*3b490*/  ISETP.GE.U32.AND P3, PT, R251, 0x7fffff64, PT ;  /* 0x7fffff64fb00780c */ /* 0x000fc60003f66070 */
[----:B------:R-:W-:-:S04]  /*3b4a0*/  IMAD.WIDE R206, R0, 0x4, R206 ;  /* 0x0000000400ce7825 */ /* 0x000fc800078e02ce */
        /* <DEDUP_REMOVED lines=41> */
[----:B--2---:R-:W-:-:S05]  /*3b740*/  IMAD.WIDE R234, R0, 0x4, R234 ;  /* 0x0000000400ea7825 */ /* 0x004fca00078e02ea */
[----:B------:R-:W-:Y:S04]  /*3b750*/  STL.64 [R1+0x2ba0], R234 ;  /* 0x002ba0ea01007387 */ /* 0x000fe80000100a00 */
[----:B------:R2:W-:Y:S04]  /*3b760*/  LDGSTS.E [R3+0x51000], [R234.64], !P1 ;  /* 0x51000000ea037fae */ /* 0x0005e8000c921844 */
[----:B------:R-:W-:Y:S04]  /*3b770*/  STL.64 [R1+0x2bc0], R230 ;  /* 0x002bc0e601007387 */ /* 0x000fe80000100a00 */
[----:B------:R1:W-:Y:S04]  /*3b780*/  LDGSTS.E [R3+0x51100], [R230.64], !P1 ;  /* 0x51100000e6037fae */ /* 0x0003e8000c921844 */
[----:B------:R-:W-:Y:S04]  /*3b790*/  STL.64 [R1+0x2be0], R228 ;  /* 0x002be0e401007387 */ /* 0x000fe80000100a00 */
[----:B------:R1:W-:Y:S04]  /*3b7a0*/  LDGSTS.E [R3+0x51200], [R228.64], !P1 ;  /* 0x51200000e4037fae */ /* 0x0003e8000c921844 */
[----:B------:R-:W-:Y:S04]  /*3b7b0*/  STL.64 [R1+0x2bf8], R226 ;  /* 0x002bf8e201007387 */ /* 0x000fe80000100a00 */
[----:B------:R1:W-:Y:S04]  /*3b7c0*/  LDGSTS.E [R3+0x51300], [R226.64], !P1 ;  /* 0x51300000e2037fae */ /* 0x0003e8000c921844 */
[----:B------:R-:W-:Y:S04]  /*3b7d0*/  STL.64 [R1+0x2c10], R224 ;  /* 0x002c10e001007387 */ /* 0x000fe80000100a00 */
[----:B------:R1:W-:Y:S01]  /*3b7e0*/  LDGSTS.E [R3+0x52000], [R224.64], !P5 ;  /* 0x52000000e0037fae */ /* 0x0003e2000e921844 */
[----:B------:R-:W-:-:S03]  /*3b7f0*/  ISETP.GE.U32.AND P1, PT, R2, 0x7fffff60, PT ;  /* 0x7fffff600200780c */ /* 0x000fc60003f26070 */
[----:B------:R-:W-:Y:S04]  /*3b800*/  STL.64 [R1+0x2c30], R222 ;  /* 0x002c30de01007387 */ /* 0x000fe80000100a00 */
[----:B------:R1:W-:Y:S01]  /*3b810*/  LDGSTS.E [R3+0x52100], [R222.64], !P5 ;  /* 0x52100000de037fae */ /* 0x0003e2000e921844 */
[----:B------:R-:W-:-:S03]  /*3b820*/  IADD3 R2, R233, -0x65, RZ ;  /* 0xffffff9be9027810 */ /* 0x000fc60007ffe0ff */
        /* <DEDUP_REMOVED lines=95> */
[----:B------:R-:W-:-:S03]  /*3be20*/  IMAD.WIDE R122, R0, 0x4, R122 ;  /* 0x00000004007a7825 */ /* 0x000fc600078e027a */
        /* <DEDUP_REMOVED lines=22> */
[----:B------:R1:W-:Y:S04]  /*3bf90*/  STL.64 [R1+0x30d8], R122 ;  /* 0x0030d87a01007387 */ /* 0x0003e80000100a00 */
[----:B------:R1:W-:Y:S04]  /*3bfa0*/  LDGSTS.E [R3+0x5e300], [R122.64], !P3 ;  /* 0x5e3000007a037fae */ /* 0x0003e8000d921844 */
[----:B------:R-:W-:Y:S04]  /*3bfb0*/  STL.64 [R1+0x30e0], R120 ;  /* 0x0030e07801007387 */ /* 0x000fe80000100a00 */
[----:B------:R2:W-:Y:S04]  /*3bfc0*/  LDGSTS.E [R3+0x5f000], [R120.64], !P1 ;  /* 0x5f00000078037fae */ /* 0x0005e8000c921844 */
[----:B------:R-:W-:Y:S01]  /*3bfd0*/  STL.64 [R1+0x30e8], R118 ;  /* 0x0030e87601007387 */ /* 0x000fe20000100a00 */
[----:B-1----:R-:W-:-:S03]  /*3bfe0*/  IMAD.WIDE R122, R0, 0x4, R106 ;  /* 0x00000004007a7825 */ /* 0x002fc600078e026a */
[----:B------:R1:W-:Y:S01]  /*3bff0*/  LDGSTS.E [R3+0x5f100], [R118.64], !P1 ;  /* 0x5f10000076037fae */ /* 0x0003e2000c921844 */
[----:B------:R-:W-:-:S03]  /*3c000*/  IMAD.WIDE R128, R0, 0x4, R104 ;  /* 0x0000000400807825 */ /* 0x000fc600078e0268 */
[----:B------:R1:W-:Y:S04]  /*3c010*/  STL.64 [R1+0x30f0], R116 ;  /* 0x0030f07401007387 */ /* 0x0003e80000100a00 */
[----:B------:R1:W-:Y:S01]  /*3c020*/  LDGSTS.E [R3+0x5f200], [R116.64], !P1 ;  /* 0x5f20000074037fae */ /* 0x0003e2000c921844 */
[----:B------:R-:W-:-:S03]  /*3c030*/  IMAD.WIDE R98, R0, 0x4, R98 ;  /* 0x0000000400627825 */ /* 0x000fc600078e0262 */
[----:B------:R-:W-:Y:S01]  /*3c040*/  STL.64 [R1+0x30f8], R114 ;  /* 0x0030f87201007387 */ /* 0x000fe20000100a00 */
[----:B------:R-:W-:-:S03]  /*3c050*/  IMAD.WIDE R134, R0, 0x4, R102 ;  /* 0x0000000400867825 */ /* 0x000fc600078e0266 */
[----:B------:R-:W-:Y:S01]  /*3c060*/  STL.64 [R1+0x4f98], R112 ;  /* 0x004f987001007387 */ /* 0x000fe20000100a00 */
[----:B-1----:R-:W-:-:S03]  /*3c070*/  IMAD.WIDE R116, R0, 0x4, R108 ;  /* 0x0000000400747825 */ /* 0x002fc600078e026c */
[----:B------:R-:W-:Y:S01]  /*3c080*/  STL.64 [R1+0x4fa0], R110 ;  /* 0x004fa06e01007387 */ /* 0x000fe20000100a00 */
[----:B------:R-:W-:-:S03]  /*3c090*/  IMAD.WIDE R236, R0, 0x4, R100 ;  /* 0x0000000400ec7825 */ /* 0x000fc600078e0264 */
        /* <DEDUP_REMOVED lines=10> */
[----:B------:R1:W-:Y:S01]  /*3c140*/  STL.64 [R1+0x4fc8], R236 ;  /* 0x004fc8ec01007387 */ /* 0x0003e20000100a00 */
[----:B------:R-:W-:-:S03]  /*3c150*/  IMAD.WIDE R86, R0, 0x4, R86 ;  /* 0x0000000400567825 */ /* 0x000fc600078e0256 */
[----:B------:R-:W-:Y:S01]  /*3c160*/  STL.64 [R1+0x2730], R96 ;  /* 0x0027306001007387 */ /* 0x000fe20000100a00 */
[----:B------:R-:W-:-:S03]  /*3c170*/  IMAD.WIDE R84, R0, 0x4, R84 ;  /* 0x0000000400547825 */ /* 0x000fc600078e0254 */
[----:B------:R-:W-:Y:S01]  /*3c180*/  STL.64 [R1+0x2748], R94 ;  /* 0x0027485e01007387 */ /* 0x000fe20000100a00 */
[----:B------:R-:W-:-:S03]  /*3c190*/  IMAD.WIDE R82, R0, 0x4, R82 ;  /* 0x0000000400527825 */ /* 0x000fc600078e0252 */
[----:B------:R-:W-:Y:S01]  /*3c1a0*/  STL.64 [R1+0x2760], R92 ;  /* 0x0027605c01007387 */ /* 0x000fe20000100a00 */
[----:B------:R-:W-:Y:S01]  /*3c1b0*/  IADD3 R2, R233, -0x42, RZ ;  /* 0xffffffbee9027810 */ /* 0x000fe20007ffe0ff */
[C---:B------:R-:W-:Y:S02]  /*3c1c0*/  IMAD.WIDE R80, R0.reuse, 0x4, R80 ;  /* 0x0000000400507825 */ /* 0x040fe400078e0250 */
[----:B------:R-:W-:Y:S02]  /*3c1d0*/  STL.64 [R1+0x2778], R90 ;  /* 0x0027785a01007387 */ /* 0x000fe40000100a00 */
[C---:B------:R-:W-:Y:S02]  /*3c1e0*/  IMAD.WIDE R78, R0.reuse, 0x4, R78 ;  /* 0x00000004004e7825 */ /* 0x040fe400078e024e */
[----:B------:R-:W-:Y:S02]  /*3c1f0*/  STL.64 [R1+0x2b98], R88 ;  /* 0x002b985801007387 */ /* 0x000fe40000100a00 */
[----:B------:R-:W-:-:S02]  /*3c200*/  IMAD.WIDE R76, R0, 0x4, R76 ;  /* 0x00000004004c7825 */ /* 0x000fc400078e024c */
[----:B------:R-:W-:Y:S02]  /*3c210*/  STL.64 [R1+0x2bb8], R86 ;  /* 0x002bb85601007387 */ /* 0x000fe40000100a00 */
[----:B------:R-:W-:Y:S02]  /*3c220*/  IMAD.WIDE R74, R0, 0x4, R74 ;  /* 0x00000004004a7825 */ /* 0x000fe400078e024a */
[----:B------:R-:W-:Y:S01]  /*3c230*/  STL.64 [R1+0x2bd8], R84 ;  /* 0x002bd85401007387 */ /* 0x000fe20000100a00 */
[----:B------:R-:W-:Y:S01]  /*3c240*/  ISETP.GE.U32.AND P5, PT, R2, 0x7fffff7f, PT ;  /* 0x7fffff7f0200780c */ /* 0x000fe20003fa6070 */
[C---:B------:R-:W-:Y:S02]  /*3c250*/  IMAD.WIDE R72, R0.reuse, 0x4, R72 ;  /* 0x0000000400487825 */ /* 0x040fe400078e0248 */
[----:B------:R-:W-:Y:S01]  /*3c260*/  STL.64 [R1+0x2bf0], R82 ;  /* 0x002bf05201007387 */ /* 0x000fe20000100a00 */
[----:B------:R-:W-:Y:S01]  /*3c270*/  IADD3 R2, R233, -0x46, RZ ;  /* 0xffffffbae9027810 */ /* 0x000fe20007ffe0ff */
[----:B------:R-:W-:-:S02]  /*3c280*/  IMAD.WIDE R70, R0, 0x4, R70 ;  /* 0x0000000400467825 */ /* 0x000fc400078e0246 */
[----:B------:R-:W-:Y:S02]  /*3c290*/  STL.64 [R1+0x2c08], R80 ;  /* 0x002c085001007387 */ /* 0x000fe40000100a00 */
[C---:B------:R-:W-:Y:S02]  /*3c2a0*/  IMAD.WIDE R68, R0.reuse, 0x4, R68 ;  /* 0x0000000400447825 */ /* 0x040fe400078e0244 */
[----:B------:R-:W-:Y:S02]  /*3c2b0*/  STL.64 [R1+0x2c28], R78 ;  /* 0x002c284e01007387 */ /* 0x000fe40000100a00 */
[C---:B------:R-:W-:Y:S02]  /*3c2c0*/  IMAD.WIDE R66, R0.reuse, 0x4, R66 ;  /* 0x0000000400427825 */ /* 0x040fe400078e0242 */
[----:B------:R-:W-:Y:S02]  /*3c2d0*/  STL.64 [R1+0x2c48], R76 ;  /* 0x002c484c01007387 */ /* 0x000fe40000100a00 */
[----:B------:R-:W-:-:S02]  /*3c2e0*/  IMAD.WIDE R64, R0, 0x4, R64 ;  /* 0x0000000400407825 */ /* 0x000fc400078e0240 */
[----:B------:R-:W-:Y:S01]  /*3c2f0*/  STL.64 [R1+0x2c70], R74 ;  /* 0x002c704a01007387 */ /* 0x000fe20000100a00 */
[----:B------:R-:W-:Y:S01]  /*3c300*/  ISETP.GE.U32.AND P2, PT, R2, 0x7fffff7b, PT ;  /* 0x7fffff7b0200780c */ /* 0x000fe20003f46070 */
[C---:B------:R-:W-:Y:S02]  /*3c310*/  IMAD.WIDE R62, R0.reuse, 0x4, R62 ;  /* 0x00000004003e7825 */ /* 0x040fe400078e023e */
[----:B------:R-:W-:Y:S01]  /*3c320*/  STL.64 [R1+0x2c88], R72 ;  /* 0x002c884801007387 */ /* 0x000fe20000100a00 */
[----:B------:R-:W-:Y:S01]  /*3c330*/  IADD3 R2, R233, -0x4a, RZ ;  /* 0xffffffb6e9027810 */ /* 0x000fe20007ffe0ff */
[C---:B------:R-:W-:Y:S02]  /*3c340*/  IMAD.WIDE R60, R0.reuse, 0x4, R60 ;  /* 0x00000004003c7825 */ /* 0x040fe400078e023c */
[----:B------:R-:W-:Y:S02]  /*3c350*/  STL.64 [R1+0x2ca8], R70 ;  /* 0x002ca84601007387 */ /* 0x000fe40000100a00 */
[----:B------:R-:W-:-:S02]  /*3c360*/  IMAD.WIDE R58, R0, 0x4, R58 ;  /* 0x00000004003a7825 */ /* 0x000fc400078e023a */
[----:B------:R-:W-:Y:S02]  /*3c370*/  STL.64 [R1+0x2cc0], R68 ;  /* 0x002cc04401007387 */ /* 0x000fe40000100a00 */
[C---:B------:R-:W-:Y:S02]  /*3c380*/  IMAD.WIDE R56, R0.reuse, 0x4, R56 ;  /* 0x0000000400387825 */ /* 0x040fe400078e0238 */
[----:B------:R-:W-:Y:S02]  /*3c390*/  STL.64 [R1+0x2ce0], R66 ;  /* 0x002ce04201007387 */ /* 0x000fe40000100a00 */
[----:B------:R-:W-:Y:S02]  /*3c3a0*/  IMAD.WIDE R54, R0, 0x4, R54 ;  /* 0x0000000400367825 */ /* 0x000fe400078e0236 */
[----:B------:R-:W-:Y:S01]  /*3c3b0*/  STL.64 [R1+0x2d08], R64 ;  /* 0x002d084001007387 */ /* 0x000fe20000100a00 */
[----:B------:R-:W-:Y:S01]  /*3c3c0*/  ISETP.GE.U32.AND P4, PT, R2, 0x7fffff77, PT ;  /* 0x7fffff770200780c */ /* 0x000fe20003f86070 */
[----:B---3--:R-:W-:-:S02]  /*3c3d0*/  IMAD.WIDE R52, R0, 0x4, R52 ;  /* 0x0000000400347825 */ /* 0x008fc400078e0234 */
[----:B------:R-:W-:Y:S01]  /*3c3e0*/  STL.64 [R1+0x2d20], R62 ;  /* 0x002d203e01007387 */ /* 0x000fe20000100a00 */
[----:B------:R-:W-:Y:S01]  /*3c3f0*/  IADD3 R2, R233, -0x4e, RZ ;  /* 0xffffffb2e9027810 */ /* 0x000fe20007ffe0ff */
[C---:B------:R-:W-:Y:S02]  /*3c400*/  IMAD.WIDE R50, R0.reuse, 0x4, R50 ;  /* 0x0000000400327825 */ /* 0x040fe400078e0232 */
[----:B------:R-:W-:Y:S02]  /*3c410*/  STL.64 [R1+0x2d38], R60 ;  /* 0x002d383c01007387 */ /* 0x000fe40000100a00 */
[C---:B------:R-:W-:Y:S02]  /*3c420*/  IMAD.WIDE R48, R0.reuse, 0x4, R48 ;  /* 0x0000000400307825 */ /* 0x040fe400078e0230 */
[----:B------:R-:W-:Y:S02]  /*3c430*/  STL.64 [R1+0x2d50], R58 ;  /* 0x002d503a01007387 */ /* 0x000fe40000100a00 */
[----:B----4-:R-:W-:-:S02]  /*3c440*/  IMAD.WIDE R46, R0, 0x4, R46 ;  /* 0x00000004002e7825 */ /* 0x010fc400078e022e */
        /* <DEDUP_REMOVED lines=23> */
[----:B------:R-:W-:Y:S02]  /*3c5c0*/  IMAD.SHL.U32 R232, R232, 0x4, RZ ;  /* 0x00000004e8e87824 */ /* 0x000fe400078e00ff */
[----:B------:R-:W-:Y:S01]  /*3c5d0*/  STL.64 [R1+0x2e78], R36 ;  /* 0x002e782401007387 */ /* 0x000fe20000100a00 */
[----:B------:R-:W-:-:S03]  /*3c5e0*/  IMAD.WIDE R26, R0, 0x4, R26 ;  /* 0x00000004001a7825 */ /* 0x000fc600078e021a */
[----:B------:R-:W-:Y:S01]  /*3c5f0*/  STL.64 [R1+0x2e90], R34 ;  /* 0x002e902201007387 */ /* 0x000fe20000100a00 */
[----:B------:R-:W-:Y:S01]  /*3c600*/  IMAD.WIDE R24, R0, 0x4, R24 ;  /* 0x0000000400187825 */ /* 0x000fe200078e0218 */
[----:B------:R-:W-:Y:S02]  /*3c610*/  ISETP.GE.U32.AND P3, PT, R2, 0x7fffff6b, PT ;  /* 0x7fffff6b0200780c */ /* 0x000fe40003f66070 */
[----:B------:R-:W-:Y:S01]  /*3c620*/  STL.64 [R1+0x2ea8], R32 ;  /* 0x002ea82001007387 */ /* 0x000fe20000100a00 */
[C---:B------:R-:W-:Y:S01]  /*3c630*/  IMAD.WIDE R22, R0.reuse, 0x4, R22 ;  /* 0x0000000400167825 */ /* 0x040fe200078e0216 */
[----:B------:R-:W-:Y:S02]  /*3c640*/  IADD3 R2, R233, -0x5a, RZ ;  /* 0xffffffa6e9027810 */ /* 0x000fe40007ffe0ff */
[----:B------:R-:W-:Y:S01]  /*3c650*/  STL.64 [R1+0x2ec0], R30 ;  /* 0x002ec01e01007387 */ /* 0x000fe20000100a00 */
[----:B------:R-:W-:Y:S01]  /*3c660*/  IMAD.WIDE R20, R0, 0x4, R20 ;  /* 0x0000000400147825 */ /* 0x000fe200078e0214 */
[----:B------:R-:W-:-:S02]  /*3c670*/  LOP3.LUT R223, R232, 0x20, RZ, 0x3c, !PT ;  /* 0x00000020e8df7812 */ /* 0x000fc400078e3cff */
        /* <DEDUP_REMOVED lines=8> */
[----:B------:R3:W-:Y:S01]  /*3c700*/  LDGSTS.E [R3+0x5f300], [R114.64], !P1 ;  /* 0x5f30000072037fae */ /* 0x0007e2000c921844 */
[----:B------:R-:W-:Y:S01]  /*3c710*/  IMAD.WIDE R10, R0, 0x4, R10 ;  /* 0x00000004000a7825 */ /* 0x000fe200078e020a */
[----:B------:R-:W-:Y:S02]  /*3c720*/  ISETP.GE.U32.AND P1, PT, R2, 0x7fffff67, PT ;  /* 0x7fffff670200780c */ /* 0x000fe40003f26070 */
[----:B------:R-:W-:Y:S01]  /*3c730*/  STL.64 [R1+0x2f58], R20 ;  /* 0x002f581401007387 */ /* 0x000fe20000100a00 */
        /* <DEDUP_REMOVED lines=10> */
[----:B------:R1:W-:Y:S01]  /*3c7e0*/  STL.64 [R1+0x2fd0], R10 ;  /* 0x002fd00a01007387 */ /* 0x0003e20000100a00 */
[----:B------:R-:W-:-:S03]  /*3c7f0*/  IADD3 R2, R233, -0x62, RZ ;  /* 0xffffff9ee9027810 */ /* 0x000fc60007ffe0ff */
[----:B------:R-:W3:Y:S04]  /*3c800*/  LDL.LU.64 R220, [R1] ;  /* 0x0000000001dc7983 */ /* 0x000ee80000300a00 */
[----:B--2---:R-:W2:Y:S04]  /*3c810*/  LDL.LU.64 R234, [R1+0x8] ;  /* 0x0000080001ea7983 */ /* 0x004ea80000300a00 */
[----:B------:R-:W2:Y:S04]  /*3c820*/  LDL.LU.64 R232, [R1+0x10] ;  /* 0x0000100001e87983 */ /* 0x000ea80000300a00 */
[----:B------:R1:W-:Y:S04]  /*3c830*/  LDGSTS.E [R223+0x51400], [R128.64], !P2 ;  /* 0x5140000080df7fae */ /* 0x0003e8000d121844 */
[----:B------:R1:W-:Y:S04]  /*3c840*/  LDGSTS.E [R223+0x51500], [R134.64], !P2 ;  /* 0x5150000086df7fae */ /* 0x0003e8000d121844 */
[----:B------:R1:W-:Y:S04]  /*3c850*/  LDGSTS.E [R223+0x51600], [R236.64], !P2 ;  /* 0x51600000ecdf7fae */ /* 0x0003e8000d121844 */
[----:B------:R2:W-:Y:S04]  /*3c860*/  LDGSTS.E [R223+0x51700], [R98.64], !P2 ;  /* 0x5170000062df7fae */ /* 0x0005e8000d121844 */
[----:B------:R2:W-:Y:S04]  /*3c870*/  LDGSTS.E [R223+0x52400], [R96.64], !P4 ;  /* 0x5240000060df7fae */ /* 0x0005e8000e121844 */
[----:B------:R2:W-:Y:S01]  /*3c880*/  LDGSTS.E [R223+0x52500], [R94.64], !P4 ;  /* 0x525000005edf7fae */ /* 0x0005e2000e121844 */
[----:B-1----:R-:W-:-:S03]  /*3c890*/  IMAD.MOV.U32 R236, RZ, RZ, c[0x0][0x180] ;  /* 0x00006000ffec7624 */ /* 0x002fc600078e00ff */
[----:B------:R1:W-:Y:S04]  /*3c8a0*/  LDGSTS.E [R223+0x52600], [R92.64], !P4 ;  /* 0x526000005cdf7fae */ /* 0x0003e8000e121844 */
[----:B------:R1:W-:Y:S01]  /*3c8b0*/  LDGSTS.E [R223+0x52700], [R90.64], !P4 ;  /* 0x527000005adf7fae */ /* 0x0003e2000e121844 */
[----:B------:R-:W-:-:S03]  /*3c8c0*/  ISETP.GE.U32.AND P2, PT, R2, 0x7fffff5f, PT ;  /* 0x7fffff5f0200780c */ /* 0x000fc60003f46070 */
[----:B------:R1:W-:Y:S01]  /*3c8d0*/  LDGSTS.E [R223+0x53400], [R88.64], !P0 ;  /* 0x5340000058df7fae */ /* 0x0003e2000c121844 */
[----:B------:R-:W-:-:S03]  /*3c8e0*/  IADD3 R2, R236, -0x66, RZ ;  /* 0xffffff9aec027810 */ /* 0x000fc60007ffe0ff */
[----:B------:R1:W-:Y:S04]  /*3c8f0*/  LDGSTS.E [R223+0x53500], [R86.64], !P0 ;  /* 0x5350000056df7fae */ /* 0x0003e8000c121844 */
[----:B------:R1:W-:Y:S04]  /*3c900*/  LDGSTS.E [R223+0x53600], [R84.64], !P0 ;  /* 0x5360000054df7fae */ /* 0x0003e8000c121844 */
        /* <DEDUP_REMOVED lines=24> */
[----:B------:R1:W-:Y:S04]  /*3ca90*/  LDGSTS.E [R223+0x58400], [R48.64], !P2 ;  /* 0x5840000030df7fae */ /* 0x0003e8000d121844 */
        /* <DEDUP_REMOVED lines=16> */
[----:B------:R-:W-:-:S03]  /*3cba0*/  IMAD.WIDE R8, R0, 0x4, R8 ;  /* 0x0000000400087825 */ /* 0x000fc600078e0208 */
[----:B------:R1:W-:Y:S01]  /*3cbb0*/  LDGSTS.E [R223+0x5b700], [R18.64], !P6 ;  /* 0x5b70000012df7fae */ /* 0x0003e2000f121844 */
[----:B------:R-:W-:-:S03]  /*3cbc0*/  IMAD.WIDE R6, R0, 0x4, R6 ;  /* 0x0000000400067825 */ /* 0x000fc600078e0206 */
[----:B------:R1:W-:Y:S01]  /*3cbd0*/  LDGSTS.E [R223+0x5c400], [R16.64], !P3 ;  /* 0x5c40000010df7fae */ /* 0x0003e2000d921844 */
[----:B------:R-:W-:-:S03]  /*3cbe0*/  IMAD.WIDE R4, R0, 0x4, R4 ;  /* 0x0000000400047825 */ /* 0x000fc600078e0204 */
[----:B------:R1:W-:Y:S04]  /*3cbf0*/  LDGSTS.E [R223+0x5c500], [R14.64], !P3 ;  /* 0x5c5000000edf7fae */ /* 0x0003e8000d921844 */
[----:B------:R1:W-:Y:S01]  /*3cc00*/  LDGSTS.E [R223+0x5c600], [R12.64], !P3 ;  /* 0x5c6000000cdf7fae */ /* 0x0003e2000d921844 */
[----:B------:R-:W-:-:S03]  /*3cc10*/  IADD3 R2, R236, -0x7a, RZ ;  /* 0xffffff86ec027810 */ /* 0x000fc60007ffe0ff */
[----:B------:R1:W-:Y:S04]  /*3cc20*/  LDGSTS.E [R223+0x5c700], [R10.64], !P3 ;  /* 0x5c7000000adf7fae */ /* 0x0003e8000d921844 */
[----:B------:R1:W-:Y:S01]  /*3cc30*/  STL.64 [R1+0x2fe8], R8 ;  /* 0x002fe80801007387 */ /* 0x0003e20000100a00 */
[----:B------:R-:W-:-:S03]  /*3cc40*/  ISETP.GE.U32.AND P5, PT, R2, 0x7fffff47, PT ;  /* 0x7fffff470200780c */ /* 0x000fc60003fa6070 */
[----:B------:R1:W-:Y:S02]  /*3cc50*/  STL.64 [R1+0x3000], R6 ;  /* 0x0030000601007387 */ /* 0x0003e40000100a00 */
[C---:B-1----:R-:W-:Y:S02]  /*3cc60*/  IMAD.WIDE R10, R0.reuse, 0x4, R238 ;  /* 0x00000004000a7825 */ /* 0x042fe400078e02ee */
[----:B------:R-:W-:Y:S04]  /*3cc70*/  STL.64 [R1+0x3018], R4 ;  /* 0x0030180401007387 */ /* 0x000fe80000100a00 */
[----:B------:R1:W-:Y:S04]  /*3cc80*/  STL.64 [R1+0x3030], R10 ;  /* 0x0030300a01007387 */ /* 0x0003e80000100a00 */
[----:B------:R-:W4:Y:S04]  /*3cc90*/  LDL.LU.64 R224, [R1+0x18] ;  /* 0x0000180001e07983 */ /* 0x000f280000300a00 */
[----:B------:R1:W-:Y:S04]  /*3cca0*/  LDGSTS.E [R223+0x5d400], [R8.64], !P1 ;  /* 0x5d40000008df7fae */ /* 0x0003e8000c921844 */
[----:B------:R1:W-:Y:S04]  /*3ccb0*/  LDGSTS.E [R223+0x5d500], [R6.64], !P1 ;  /* 0x5d50000006df7fae */ /* 0x0003e8000c921844 */
[----:B------:R1:W-:Y:S04]  /*3ccc0*/  LDGSTS.E [R223+0x5d600], [R4.64], !P1 ;  /* 0x5d60000004df7fae */ /* 0x0003e8000c921844 */
[----:B------:R1:W-:Y:S02]  /*3ccd0*/  LDGSTS.E [R223+0x5d700], [R10.64], !P1 ;  /* 0x5d7000000adf7fae */ /* 0x0003e4000c921844 */
[----:B-1----:R-:W-:-:S02]  /*3cce0*/  IMAD.WIDE R8, R0, 0x4, R242 ;  /* 0x0000000400087825 */ /* 0x002fc400078e02f2 */
[----:B------:R-:W4:Y:S02]  /*3ccf0*/  LDL.LU.64 R226, [R1+0x20] ;  /* 0x0000200001e27983 */ /* 0x000f240000300a00 */
[C---:B------:R-:W-:Y:S02]  /*3cd00*/  IMAD.WIDE R6, R0.reuse, 0x4, R244 ;  /* 0x0000000400067825 */ /* 0x040fe400078e02f4 */
[----:B------:R-:W4:Y:S02]  /*3cd10*/  LDL.LU.64 R228, [R1+0x28] ;  /* 0x0000280001e47983 */ /* 0x000f240000300a00 */
[C---:B------:R-:W-:Y:S02]  /*3cd20*/  IMAD.WIDE R10, R0.reuse, 0x4, R240 ;  /* 0x00000004000a7825 */ /* 0x040fe400078e02f0 */
[----:B------:R-:W4:Y:S02]  /*3cd30*/  LDL.LU.64 R230, [R1+0x30] ;  /* 0x0000300001e67983 */ /* 0x000f240000300a00 */
[----:B------:R-:W-:-:S02]  /*3cd40*/  IMAD.WIDE R4, R0, 0x4, R246 ;  /* 0x0000000400047825 */ /* 0x000fc400078e02f6 */
[----:B------:R1:W-:Y:S04]  /*3cd50*/  STL.64 [R1+0x3040], R10 ;  /* 0x0030400a01007387 */ /* 0x0003e80000100a00 */
[----:B------:R1:W-:Y:S04]  /*3cd60*/  LDGSTS.E [R223+0x5e400], [R10.64], !P5 ;  /* 0x5e4000000adf7fae */ /* 0x0003e8000e921844 */
[----:B------:R3:W-:Y:S04]  /*3cd70*/  STL.64 [R1+0x3050], R8 ;  /* 0x0030500801007387 */ /* 0x0007e80000100a00 */
[----:B------:R3:W-:Y:S01]  /*3cd80*/  LDGSTS.E [R223+0x5e500], [R8.64], !P5 ;  /* 0x5e50000008df7fae */ /* 0x0007e2000e921844 */
[----:B-1----:R-:W-:-:S03]  /*3cd90*/  IMAD.WIDE R10, R0, 0x4, R248 ;  /* 0x00000004000a7825 */ /* 0x002fc600078e02f8 */
[----:B------:R2:W-:Y:S04]  /*3cda0*/  STL.64 [R1+0x3060], R6 ;  /* 0x0030600601007387 */ /* 0x0005e80000100a00 */
[----:B------:R2:W-:Y:S04]  /*3cdb0*/  LDGSTS.E [R223+0x5e600], [R6.64], !P5 ;  /* 0x5e60000006df7fae */ /* 0x0005e8000e921844 */
[----:B------:R1:W-:Y:S04]  /*3cdc0*/  STL.64 [R1+0x3070], R4 ;  /* 0x0030700401007387 */ /* 0x0003e80000100a00 */
[----:B------:R1:W-:Y:S04]  /*3cdd0*/  LDGSTS.E [R223+0x5e700], [R4.64], !P5 ;  /* 0x5e70000004df7fae */ /* 0x0003e8000e921844 */
[----:B------:R1:W-:Y:S01]  /*3cde0*/  STL.64 [R1+0x3080], R10 ;  /* 0x0030800a01007387 */ /* 0x0003e20000100a00 */
[----:B---3--:R-:W-:-:S04]  /*3cdf0*/  IMAD.WIDE R8, R0, 0x4, R220 ;  /* 0x0000000400087825 */ /* 0x008fc800078e02dc */
[C---:B--2---:R-:W-:Y:S02]  /*3ce00*/  IMAD.WIDE R6, R0.reuse, 0x4, R234 ;  /* 0x0000000400067825 */ /* 0x044fe400078e02ea */
[----:B------:R-:W2:Y:S02]  /*3ce10*/  LDL.LU.64 R234, [R1+0x38] ;  /* 0x0000380001ea7983 */ /* 0x000ea40000300a00 */
[----:B-1----:R-:W-:Y:S02]  /*3ce20*/  IMAD.WIDE R4, R0, 0x4, R232 ;  /* 0x0000000400047825 */ /* 0x002fe400078e02e8 */
[----:B------:R1:W-:Y:S04]  /*3ce30*/  STL.64 [R1+0x3090], R8 ;  /* 0x0030900801007387 */ /* 0x0003e80000100a00 */
[----:B------:R3:W-:Y:S04]  /*3ce40*/  STL.64 [R1+0x30a0], R6 ;  /* 0x0030a00601007387 */ /* 0x0007e80000100a00 */
[----:B------:R1:W-:Y:S04]  /*3ce50*/  STL.64 [R1+0x30b0], R4 ;  /* 0x0030b00401007387 */ /* 0x0003e80000100a00 */
[----:B------:R-:W3:Y:S04]  /*3ce60*/  LDL.LU.64 R214, [R1+0x40] ;  /* 0x0000400001d67983 */ /* 0x000ee80000300a00 */
[----:B------:R-:W3:Y:S04]  /*3ce70*/  LDL.LU.64 R218, [R1+0x48] ;  /* 0x0000480001da7983 */ /* 0x000ee80000300a00 */
[----:B------:R-:W3:Y:S01]  /*3ce80*/  LDL.LU.64 R232, [R1+0x50] ;  /* 0x0000500001e87983 */ /* 0x000ee20000300a00 */
[----:B------:R-:W-:-:S03]  /*3ce90*/  IADD3 R2, R236, -0x7e, RZ ;  /* 0xffffff82ec027810 */ /* 0x000fc60007ffe0ff */
[----:B------:R-:W3:Y:S01]  /*3cea0*/  LDL.LU.64 R220, [R1+0x58] ;  /* 0x0000580001dc7983 */ /* 0x000ee20000300a00 */
[----:B------:R-:W-:-:S13]  /*3ceb0*/  ISETP.GE.U32.AND P2, PT, R2, 0x7fffff43, PT ;  /* 0x7fffff430200780c */ /* 0x000fda0003f46070 */
[----:B------:R1:W-:Y:S04]  /*3cec0*/  LDGSTS.E [R223+0x5f400], [R10.64], !P2 ;  /* 0x5f4000000adf7fae */ /* 0x0003e8000d121844 */
[----:B------:R1:W-:Y:S04]  /*3ced0*/  LDGSTS.E [R223+0x5f500], [R8.64], !P2 ;  /* 0x5f50000008df7fae */ /* 0x0003e8000d121844 */
[----:B------:R1:W-:Y:S04]  /*3cee0*/  LDGSTS.E [R223+0x5f600], [R6.64], !P2 ;  /* 0x5f60000006df7fae */ /* 0x0003e8000d121844 */
[----:B------:R1:W-:Y:S04]  /*3cef0*/  LDGSTS.E [R223+0x5f700], [R4.64], !P2 ;  /* 0x5f70000004df7fae */ /* 0x0003e8000d121844 */
[----:B-1----:R-:W3:Y:S01]  /*3cf00*/  LDL.LU.64 R222, [R1+0x60] ;  /* 0x0000600001de7983 */ /* 0x002ee20000300a00 */
[----:B----4-:R-:W-:-:S03]  /*3cf10*/  IMAD.WIDE R70, R0, 0x4, R224 ;  /* 0x0000000400467825 */ /* 0x010fc600078e02e0 */
[----:B------:R-:W4:Y:S01]  /*3cf20*/  LDL.LU.64 R224, [R1+0x68] ;  /* 0x0000680001e07983 */ /* 0x000f220000300a00 */
[----:B------:R-:W-:-:S03]  /*3cf30*/  IMAD.WIDE R74, R0, 0x4, R226 ;  /* 0x00000004004a7825 */ /* 0x000fc600078e02e2 */
[----:B------:R-:W4:Y:S01]  /*3cf40*/  LDL.LU.64 R226, [R1+0x70] ;  /* 0x0000700001e27983 */ /* 0x000f220000300a00 */
[----:B------:R-:W-:-:S03]  /*3cf50*/  IMAD.WIDE R78, R0, 0x4, R228 ;  /* 0x00000004004e7825 */ /* 0x000fc600078e02e4 */
[----:B------:R-:W4:Y:S04]  /*3cf60*/  LDL.LU.64 R216, [R1+0x78] ;  /* 0x0000780001d87983 */ /* 0x000f280000300a00 */
[----:B------:R-:W4:Y:S01]  /*3cf70*/  LDL.LU.64 R228, [R1+0x80] ;  /* 0x0000800001e47983 */ /* 0x000f220000300a00 */
[----:B------:R-:W-:-:S03]  /*3cf80*/  IMAD.WIDE R82, R0, 0x4, R230 ;  /* 0x0000000400527825 */ /* 0x000fc600078e02e6 */
[----:B------:R-:W4:Y:S04]  /*3cf90*/  LDL.LU.64 R230, [R1+0x88] ;  /* 0x0000880001e67983 */ /* 0x000f280000300a00 */
[----:B------:R-:W-:Y:S04]  /*3cfa0*/  STL.64 [R1+0x4fd0], R70 ;  /* 0x004fd04601007387 */ /* 0x000fe80000100a00 */
[----:B------:R-:W-:Y:S04]  /*3cfb0*/  STL.64 [R1+0x4fd8], R74 ;  /* 0x004fd84a01007387 */ /* 0x000fe80000100a00 */
[----:B------:R-:W-:Y:S04]  /*3cfc0*/  STL.64 [R1+0x4fe0], R78 ;  /* 0x004fe04e01007387 */ /* 0x000fe80000100a00 */
[----:B------:R-:W-:Y:S01]  /*3cfd0*/  STL.64 [R1+0x4fe8], R82 ;  /* 0x004fe85201007387 */ /* 0x000fe20000100a00 */
[----:B--2---:R-:W-:-:S03]  /*3cfe0*/  IMAD.WIDE R86, R0, 0x4, R234 ;  /* 0x0000000400567825 */ /* 0x004fc600078e02ea */
[----:B------:R-:W2:Y:S01]  /*3cff0*/  LDL.LU.64 R234, [R1+0x90] ;  /* 0x0000900001ea7983 */ /* 0x000ea20000300a00 */
[----:B---3--:R-:W-:-:S03]  /*3d000*/  IMAD.WIDE R94, R0, 0x4, R218 ;  /* 0x00000004005e7825 */ /* 0x008fc600078e02da */
[----:B------:R-:W3:Y:S01]  /*3d010*/  LDL.LU.64 R218, [R1+0x98] ;  /* 0x0000980001da7983 */ /* 0x000ee20000300a00 */
[----:B------:R-:W-:-:S03]  /*3d020*/  IMAD.WIDE R98, R0, 0x4, R232 ;  /* 0x0000000400627825 */ /* 0x000fc600078e02e8 */
[----:B------:R-:W3:Y:S01]  /*3d030*/  LDL.LU.64 R232, [R1+0xa0] ;  /* 0x0000a00001e87983 */ /* 0x000ee20000300a00 */
[----:B------:R-:W-:-:S04]  /*3d040*/  IMAD.WIDE R102, R0, 0x4, R220 ;  /* 0x0000000400667825 */ /* 0x000fc800078e02dc */
[C---:B------:R-:W-:Y:S02]  /*3d050*/  IMAD.WIDE R106, R0.reuse, 0x4, R222 ;  /* 0x00000004006a7825 */ /* 0x040fe400078e02de */
[----:B------:R-:W3:Y:S02]  /*3d060*/  LDL.LU.64 R222, [R1+0xa8] ;  /* 0x0000a80001de7983 */ /* 0x000ee40000300a00 */
[C---:B----4-:R-:W-:Y:S02]  /*3d070*/  IMAD.WIDE R114, R0.reuse, 0x4, R224 ;  /* 0x0000000400727825 */ /* 0x050fe400078e02e0 */
[----:B------:R-:W4:Y:S04]  /*3d080*/  LDL.LU.64 R224, [R1+0xb0] ;  /* 0x0000b00001e07983 */ /* 0x000f280000300a00 */
[----:B------:R-:W4:Y:S01]  /*3d090*/  LDL.LU.64 R220, [R1+0xb8] ;  /* 0x0000b80001dc7983 */ /* 0x000f220000300a00 */
[----:B------:R-:W-:-:S03]  /*3d0a0*/  IMAD.WIDE R120, R0, 0x4, R226 ;  /* 0x0000000400787825 */ /* 0x000fc600078e02e2 */
[----:B------:R-:W4:Y:S01]  /*3d0b0*/  LDL.LU.64 R226, [R1+0xc0] ;  /* 0x0000c00001e27983 */ /* 0x000f220000300a00 */
[----:B------:R-:W-:-:S03]  /*3d0c0*/  IMAD.WIDE R126, R0, 0x4, R216 ;  /* 0x00000004007e7825 */ /* 0x000fc600078e02d8 */
[----:B------:R-:W4:Y:S01]  /*3d0d0*/  LDL.LU.64 R216, [R1+0xc8] ;  /* 0x0000c80001d87983 */ /* 0x000f220000300a00 */
[----:B------:R-:W-:-:S03]  /*3d0e0*/  IMAD.WIDE R132, R0, 0x4, R228 ;  /* 0x0000000400847825 */ /* 0x000fc600078e02e4 */
[----:B------:R-:W4:Y:S01]  /*3d0f0*/  LDL.LU.64 R228, [R1+0xd0] ;  /* 0x0000d00001e47983 */ /* 0x000f220000300a00 */
[----:B------:R-:W-:-:S03]  /*3d100*/  IMAD.WIDE R138, R0, 0x4, R230 ;  /* 0x00000004008a7825 */ /* 0x000fc600078e02e6 */
[----:B------:R-:W4:Y:S01]  /*3d110*/  LDL.LU.64 R230, [R1+0xd8] ;  /* 0x0000d80001e67983 */ /* 0x000f220000300a00 */
[----:B--2---:R-:W-:-:S03]  /*3d120*/  IMAD.WIDE R240, R0, 0x4, R234 ;  /* 0x0000000400f07825 */ /* 0x004fc600078e02ea */
[----:B------:R-:W2:Y:S01]  /*3d130*/  LDL.LU.64 R234, [R1+0xe0] ;  /* 0x0000e00001ea7983 */ /* 0x000ea20000300a00 */
[----:B---3--:R-:W-:-:S03]  /*3d140*/  IMAD.WIDE R10, R0, 0x4, R218 ;  /* 0x00000004000a7825 */ /* 0x008fc600078e02da */
[----:B------:R-:W2:Y:S01]  /*3d150*/  LDL.LU.64 R218, [R1+0xe8] ;  /* 0x0000e80001da7983 */ /* 0x000ea20000300a00 */
[----:B------:R-:W-:-:S03]  /*3d160*/  IMAD.WIDE R8, R0, 0x4, R232 ;  /* 0x0000000400087825 */ /* 0x000fc600078e02e8 */
[----:B------:R-:W2:Y:S04]  /*3d170*/  LDL.LU.64 R232, [R1+0xf0] ;  /* 0x0000f00001e87983 */ /* 0x000ea80000300a00 */
[----:B------:R-:W1:Y:S01]  /*3d180*/  S2R R251, SR_TID.X ;  /* 0x0000000000fb7919 */ /* 0x000e620000002100 */
[----:B------:R-:W-:-:S04]  /*3d190*/  IADD3 R2, R236, -0x43, RZ ;  /* 0xffffffbdec027810 */ /* 0x000fc80007ffe0ff */
[----:B------:R-:W-:Y:S02]  /*3d1a0*/  ISETP.GE.U32.AND P4, PT, R2, 0x7fffff7e, PT ;  /* 0x7fffff7e0200780c */ /* 0x000fe40003f86070 */
[----:B------:R-:W-:-:S04]  /*3d1b0*/  IADD3 R2, R236, -0x47, RZ ;  /* 0xffffffb9ec027810 */ /* 0x000fc80007ffe0ff */
[----:B------:R-:W-:Y:S02]  /*3d1c0*/  ISETP.GE.U32.AND P0, PT, R2, 0x7fffff7a, PT ;  /* 0x7fffff7a0200780c */ /* 0x000fe40003f06070 */
[----:B------:R-:W-:Y:S02]  /*3d1d0*/  IADD3 R2, R236, -0x4b, RZ ;  /* 0xffffffb5ec027810 */ /* 0x000fe40007ffe0ff */
[----:B-1----:R-:W-:Y:S02]  /*3d1e0*/  LOP3.LUT R251, R251, 0x3f, RZ, 0xc0, !PT ;  /* 0x0000003ffbfb7812 */ /* 0x002fe400078ec0ff */
[----:B------:R-:W-:-:S03]  /*3d1f0*/  ISETP.GE.U32.AND P6, PT, R2, 0x7fffff76, PT ;  /* 0x7fffff760200780c */ /* 0x000fc60003fc6070 */
[----:B------:R-:W-:Y:S01]  /*3d200*/  IMAD.SHL.U32 R251, R251, 0x4, RZ ;  /* 0x00000004fbfb7824 */ /* 0x000fe200078e00ff */
[----:B------:R-:W-:-:S04]  /*3d210*/  IADD3 R2, R236, -0x4f, RZ ;  /* 0xffffffb1ec027810 */ /* 0x000fc80007ffe0ff */
[----:B------:R-:W-:Y:S02]  /*3d220*/  LOP3.LUT R251, R251, 0x40, RZ, 0x3c, !PT ;  /* 0x00000040fbfb7812 */ /* 0x000fe400078e3cff */
[----:B------:R-:W-:Y:S01]  /*3d230*/  ISETP.GE.U32.AND P3, PT, R2, 0x7fffff72, PT ;  /* 0x7fffff720200780c */ /* 0x000fe20003f66070 */
[----:B------:R-:W-:Y:S01]  /*3d240*/  IMAD.WIDE R90, R0, 0x4, R214 ;  /* 0x00000004005a7825 */ /* 0x000fe200078e02d6 */
[----:B------:R-:W-:Y:S01]  /*3d250*/  IADD3 R2, R236, -0x53, RZ ;  /* 0xffffffadec027810 */ /* 0x000fe20007ffe0ff */
[----:B------:R1:W-:Y:S04]  /*3d260*/  LDGSTS.E [R251+0x50800], [R70.64], !P4 ;  /* 0x5080000046fb7fae */ /* 0x0003e8000e121844 */
[----:B------:R1:W-:Y:S01]  /*3d270*/  LDGSTS.E [R251+0x50900], [R74.64], !P4 ;  /* 0x509000004afb7fae */ /* 0x0003e2000e121844 */
[----:B------:R-:W-:-:S03]  /*3d280*/  ISETP.GE.U32.AND P1, PT, R2, 0x7fffff6e, PT ;  /* 0x7fffff6e0200780c */ /* 0x000fc60003f26070 */
[----:B------:R1:W-:Y:S04]  /*3d290*/  LDGSTS.E [R251+0x50a00], [R78.64], !P4 ;  /* 0x50a000004efb7fae */ /* 0x0003e8000e121844 */
[----:B------:R1:W-:Y:S04]  /*3d2a0*/  LDGSTS.E [R251+0x50b00], [R82.64], !P4 ;  /* 0x50b0000052fb7fae */ /* 0x0003e8000e121844 */
[----:B------:R1:W-:Y:S04]  /*3d2b0*/  LDGSTS.E [R251+0x51800], [R86.64], !P0 ;  /* 0x5180000056fb7fae */ /* 0x0003e8000c121844 */
[----:B------:R1:W-:Y:S01]  /*3d2c0*/  LDGSTS.E [R251+0x51900], [R90.64], !P0 ;  /* 0x519000005afb7fae */ /* 0x0003e2000c121844 */
[----:B------:R-:W-:-:S03]  /*3d2d0*/  IMAD.WIDE R6, R0, 0x4, R222 ;  /* 0x0000000400067825 */ /* 0x000fc600078e02de */
        /* <DEDUP_REMOVED lines=8> */
[----:B------:R1:W-:Y:S04]  /*3d360*/  STL.64 [R1+0x2728], R10 ;  /* 0x0027280a01007387 */ /* 0x0003e80000100a00 */
[----:B------:R1:W-:Y:S04]  /*3d370*/  LDGSTS.E [R251+0x53900], [R132.64], !P3 ;  /* 0x5390000084fb7fae */ /* 0x0003e8000d921844 */
[----:B------:R1:W-:Y:S04]  /*3d380*/  STL.64 [R1+0x2740], R8 ;  /* 0x0027400801007387 */ /* 0x0003e80000100a00 */
[----:B------:R1:W-:Y:S04]  /*3d390*/  LDGSTS.E [R251+0x53a00], [R138.64], !P3 ;  /* 0x53a000008afb7fae */ /* 0x0003e8000d921844 */
[----:B------:R1:W-:Y:S04]  /*3d3a0*/  STL.64 [R1+0x2758], R6 ;  /* 0x0027580601007387 */ /* 0x0003e80000100a00 */
[----:B------:R1:W-:Y:S01]  /*3d3b0*/  LDGSTS.E [R251+0x53b00], [R240.64], !P3 ;  /* 0x53b00000f0fb7fae */ /* 0x0003e2000d921844 */
[----:B------:R-:W-:-:S03]  /*3d3c0*/  ISETP.GE.U32.AND P5, PT, R2, 0x7fffff6a, PT ;  /* 0x7fffff6a0200780c */ /* 0x000fc60003fa6070 */
[----:B------:R1:W-:Y:S04]  /*3d3d0*/  LDGSTS.E [R251+0x54800], [R10.64], !P1 ;  /* 0x548000000afb7fae */ /* 0x0003e8000c921844 */
[----:B------:R1:W-:Y:S04]  /*3d3e0*/  LDGSTS.E [R251+0x54900], [R8.64], !P1 ;  /* 0x5490000008fb7fae */ /* 0x0003e8000c921844 */
[----:B------:R1:W-:Y:S01]  /*3d3f0*/  LDGSTS.E [R251+0x54a00], [R6.64], !P1 ;  /* 0x54a0000006fb7fae */ /* 0x0003e2000c921844 */
[----:B----4-:R-:W-:-:S05]  /*3d400*/  IMAD.WIDE R4, R0, 0x4, R224 ;  /* 0x0000000400047825 */ /* 0x010fca00078e02e0 */
[----:B------:R4:W-:Y:S01]  /*3d410*/  STL.64 [R1+0x2770], R4 ;  /* 0x0027700401007387 */ /* 0x0009e20000100a00 */
[----:B-1----:R-:W-:-:S03]  /*3d420*/  IMAD.WIDE R10, R0, 0x4, R220 ;  /* 0x00000004000a7825 */ /* 0x002fc600078e02dc */
[----:B------:R-:W3:Y:S04]  /*3d430*/  LDL.LU.64 R222, [R1+0xf8] ;  /* 0x0000f80001de7983 */ /* 0x000ee80000300a00 */
[----:B------:R-:W3:Y:S04]  /*3d440*/  LDL.LU.64 R224, [R1+0x100] ;  /* 0x0001000001e07983 */ /* 0x000ee80000300a00 */
[----:B------:R-:W3:Y:S01]  /*3d450*/  LDL.LU.64 R220, [R1+0x108] ;  /* 0x0001080001dc7983 */ /* 0x000ee20000300a00 */
[----:B------:R-:W-:-:S03]  /*3d460*/  IMAD.WIDE R8, R0, 0x4, R226 ;  /* 0x0000000400087825 */ /* 0x000fc600078e02e2 */
[----:B------:R4:W-:Y:S01]  /*3d470*/  LDGSTS.E [R251+0x54b00], [R4.64], !P1 ;  /* 0x54b0000004fb7fae */ /* 0x0009e2000c921844 */
[----:B------:R-:W-:-:S03]  /*3d480*/  IMAD.WIDE R6, R0, 0x4, R216 ;  /* 0x0000000400067825 */ /* 0x000fc600078e02d8 */
[----:B------:R-:W3:Y:S04]  /*3d490*/  LDL.LU.64 R226, [R1+0x110] ;  /* 0x0001100001e27983 */ /* 0x000ee80000300a00 */
[----:B------:R1:W-:Y:S01]  /*3d4a0*/  STL.64 [R1+0x2b90], R10 ;  /* 0x002b900a01007387 */ /* 0x0003e20000100a00 */
[----:B----4-:R-:W-:-:S03]  /*3d4b0*/  IMAD.WIDE R4, R0, 0x4, R228 ;  /* 0x0000000400047825 */ /* 0x010fc600078e02e4 */
[----:B------:R2:W-:Y:S04]  /*3d4c0*/  STL.64 [R1+0x2bb0], R8 ;  /* 0x002bb00801007387 */ /* 0x0005e80000100a00 */
[----:B------:R4:W-:Y:S04]  /*3d4d0*/  STL.64 [R1+0x2bd0], R6 ;  /* 0x002bd00601007387 */ /* 0x0009e80000100a00 */
[----:B------:R1:W-:Y:S04]  /*3d4e0*/  STL.64 [R1+0x2be8], R4 ;  /* 0x002be80401007387 */ /* 0x0003e80000100a00 */
[----:B------:R-:W3:Y:S04]  /*3d4f0*/  LDL.LU.64 R214, [R1+0x118] ;  /* 0x0001180001d67983 */ /* 0x000ee80000300a00 */
[----:B------:R-:W3:Y:S04]  /*3d500*/  LDL.LU.64 R228, [R1+0x120] ;  /* 0x0001200001e47983 */ /* 0x000ee80000300a00 */
[----:B------:R1:W-:Y:S04]  /*3d510*/  LDGSTS.E [R251+0x55800], [R10.64], !P5 ;  /* 0x558000000afb7fae */ /* 0x0003e8000e921844 */
[----:B------:R2:W-:Y:S04]  /*3d520*/  LDGSTS.E [R251+0x55900], [R8.64], !P5 ;  /* 0x5590000008fb7fae */ /* 0x0005e8000e921844 */
[----:B------:R4:W-:Y:S01]  /*3d530*/  LDGSTS.E [R251+0x55a00], [R6.64], !P5 ;  /* 0x55a0000006fb7fae */ /* 0x0009e2000e921844 */
[----:B-1----:R-:W-:-:S03]  /*3d540*/  IMAD.WIDE R10, R0, 0x4, R230 ;  /* 0x00000004000a7825 */ /* 0x002fc600078e02e6 */
[----:B------:R1:W-:Y:S04]  /*3d550*/  LDGSTS.E [R251+0x55b00], [R4.64], !P5 ;  /* 0x55b0000004fb7fae */ /* 0x0003e8000e921844 */
[----:B------:R-:W3:Y:S01]  /*3d560*/  LDL.LU.64 R230, [R1+0x128] ;  /* 0x0001280001e67983 */ /* 0x000ee20000300a00 */
[----:B--2---:R-:W-:-:S03]  /*3d570*/  IMAD.WIDE R8, R0, 0x4, R234 ;  /* 0x0000000400087825 */ /* 0x004fc600078e02ea */
[----:B------:R-:W2:Y:S04]  /*3d580*/  LDL.LU.64 R234, [R1+0x130] ;  /* 0x0001300001ea7983 */ /* 0x000ea80000300a00 */
[----:B------:R3:W-:Y:S04]  /*3d590*/  STL.64 [R1+0x2c00], R10 ;  /* 0x002c000a01007387 */ /* 0x0007e80000100a00 */
[----:B------:R1:W-:Y:S01]  /*3d5a0*/  STL.64 [R1+0x2c20], R8 ;  /* 0x002c200801007387 */ /* 0x0003e20000100a00 */
[----:B----4-:R-:W-:-:S04]  /*3d5b0*/  IMAD.WIDE R6, R0, 0x4, R218 ;  /* 0x0000000400067825 */ /* 0x010fc800078e02da */
[----:B-1----:R-:W-:Y:S01]  /*3d5c0*/  IMAD.WIDE R4, R0, 0x4, R232 ;  /* 0x0000000400047825 */ /* 0x002fe200078e02e8 */
[----:B------:R1:W-:Y:S04]  /*3d5d0*/  STL.64 [R1+0x2c40], R6 ;  /* 0x002c400601007387 */ /* 0x0003e80000100a00 */
[----:B------:R4:W-:Y:S04]  /*3d5e0*/  STL.64 [R1+0x2c68], R4 ;  /* 0x002c680401007387 */ /* 0x0009e80000100a00 */
[----:B------:R-:W2:Y:S04]  /*3d5f0*/  LDL.LU.64 R216, [R1+0x138] ;  /* 0x0001380001d87983 */ /* 0x000ea80000300a00 */
[----:B------:R-:W2:Y:S01]  /*3d600*/  LDL.LU.64 R232, [R1+0x140] ;  /* 0x0001400001e87983 */ /* 0x000ea20000300a00 */
[----:B------:R-:W-:-:S04]  /*3d610*/  IADD3 R2, R236, -0x5b, RZ ;  /* 0xffffffa5ec027810 */ /* 0x000fc80007ffe0ff */
[----:B------:R-:W-:Y:S02]  /*3d620*/  ISETP.GE.U32.AND P2, PT, R2, 0x7fffff66, PT ;  /* 0x7fffff660200780c */ /* 0x000fe40003f46070 */
[----:B------:R-:W-:-:S04]  /*3d630*/  IADD3 R2, R236, -0x5f, RZ ;  /* 0xffffffa1ec027810 */ /* 0x000fc80007ffe0ff */
[----:B------:R-:W-:-:S07]  /*3d640*/  ISETP.GE.U32.AND P4, PT, R2, 0x7fffff62, PT ;  /* 0x7fffff620200780c */ /* 0x000fce0003f86070 */
[----:B------:R3:W-:Y:S04]  /*3d650*/  LDGSTS.E [R251+0x56800], [R10.64], !P2 ;  /* 0x568000000afb7fae */ /* 0x0007e8000d121844 */
[----:B------:R1:W-:Y:S04]  /*3d660*/  LDGSTS.E [R251+0x56900], [R8.64], !P2 ;  /* 0x5690000008fb7fae */ /* 0x0003e8000d121844 */
[----:B------:R1:W-:Y:S04]  /*3d670*/  LDGSTS.E [R251+0x56a00], [R6.64], !P2 ;  /* 0x56a0000006fb7fae */ /* 0x0003e8000d121844 */
[----:B------:R4:W-:Y:S01]  /*3d680*/  LDGSTS.E [R251+0x56b00], [R4.64], !P2 ;  /* 0x56b0000004fb7fae */ /* 0x0009e2000d121844 */
[----:B------:R-:W-:-:S04]  /*3d690*/  IADD3 R2, R236, -0x63, RZ ;  /* 0xffffff9dec027810 */ /* 0x000fc80007ffe0ff */
[----:B------:R-:W-:Y:S01]  /*3d6a0*/  ISETP.GE.U32.AND P0, PT, R2, 0x7fffff5e, PT ;  /* 0x7fffff5e0200780c */ /* 0x000fe20003f06070 */
[C---:B---3--:R-:W-:Y:S02]  /*3d6b0*/  IMAD.WIDE R10, R0.reuse, 0x4, R222 ;  /* 0x00000004000a7825 */ /* 0x048fe400078e02de */
[----:B------:R-:W3:Y:S02]  /*3d6c0*/  LDL.LU.64 R222, [R1+0x148] ;  /* 0x0001480001de7983 */ /* 0x000ee40000300a00 */
[C---:B-1----:R-:W-:Y:S02]  /*3d6d0*/  IMAD.WIDE R8, R0.reuse, 0x4, R224 ;  /* 0x0000000400087825 */ /* 0x042fe400078e02e0 */
[----:B------:R-:W3:Y:S02]  /*3d6e0*/  LDL.LU.64 R224, [R1+0x150] ;  /* 0x0001500001e07983 */ /* 0x000ee40000300a00 */
[C---:B------:R-:W-:Y:S02]  /*3d6f0*/  IMAD.WIDE R6, R0.reuse, 0x4, R220 ;  /* 0x0000000400067825 */ /* 0x040fe400078e02dc */
[----:B------:R-:W-:Y:S02]  /*3d700*/  STL.64 [R1+0x2c80], R10 ;  /* 0x002c800a01007387 */ /* 0x000fe40000100a00 */
[----:B----4-:R-:W-:-:S02]  /*3d710*/  IMAD.WIDE R4, R0, 0x4, R226 ;  /* 0x0000000400047825 */ /* 0x010fc400078e02e2 */
[----:B------:R1:W-:Y:S04]  /*3d720*/  STL.64 [R1+0x2ca0], R8 ;  /* 0x002ca00801007387 */ /* 0x0003e80000100a00 */
[----:B------:R4:W-:Y:S04]  /*3d730*/  STL.64 [R1+0x2cb8], R6 ;  /* 0x002cb80601007387 */ /* 0x0009e80000100a00 */
[----:B------:R2:W-:Y:S04]  /*3d740*/  STL.64 [R1+0x2cd8], R4 ;  /* 0x002cd80401007387 */ /* 0x0005e80000100a00 */
[----:B------:R1:W-:Y:S04]  /*3d750*/  LDGSTS.E [R251+0x57800], [R10.64], !P4 ;  /* 0x578000000afb7fae */ /* 0x0003e8000e121844 */
[----:B------:R-:W3:Y:S04]  /*3d760*/  LDL.LU.64 R218, [R1+0x158] ;  /* 0x0001580001da7983 */ /* 0x000ee80000300a00 */
[----:B------:R1:W-:Y:S04]  /*3d770*/  LDGSTS.E [R251+0x57900], [R8.64], !P4 ;  /* 0x5790000008fb7fae */ /* 0x0003e8000e121844 */
[----:B------:R-:W3:Y:S04]  /*3d780*/  LDL.LU.64 R220, [R1+0x160] ;  /* 0x0001600001dc7983 */ /* 0x000ee80000300a00 */
[----:B------:R-:W3:Y:S01]  /*3d790*/  LDL.LU.64 R226, [R1+0x168] ;  /* 0x0001680001e27983 */ /* 0x000ee20000300a00 */
[----:B-1----:R-:W-:-:S03]  /*3d7a0*/  IMAD.WIDE R8, R0, 0x4, R228 ;  /* 0x0000000400087825 */ /* 0x002fc600078e02e4 */
[----:B------:R4:W-:Y:S04]  /*3d7b0*/  LDGSTS.E [R251+0x57a00], [R6.64], !P4 ;  /* 0x57a0000006fb7fae */ /* 0x0009e8000e121844 */
[----:B------:R-:W3:Y:S01]  /*3d7c0*/  LDL.LU.64 R228, [R1+0x170] ;  /* 0x0001700001e47983 */ /* 0x000ee20000300a00 */
[----:B------:R-:W-:-:S03]  /*3d7d0*/  IMAD.WIDE R10, R0, 0x4, R214 ;  /* 0x00000004000a7825 */ /* 0x000fc600078e02d6 */
[----:B------:R2:W-:Y:S01]  /*3d7e0*/  LDGSTS.E [R251+0x57b00], [R4.64], !P4 ;  /* 0x57b0000004fb7fae */ /* 0x0005e2000e121844 */
[----:B----4-:R-:W-:-:S03]  /*3d7f0*/  IMAD.WIDE R6, R0, 0x4, R230 ;  /* 0x0000000400067825 */ /* 0x010fc600078e02e6 */
[----:B------:R-:W-:Y:S04]  /*3d800*/  STL.64 [R1+0x2d00], R10 ;  /* 0x002d000a01007387 */ /* 0x000fe80000100a00 */
[----:B------:R1:W-:Y:S04]  /*3d810*/  STL.64 [R1+0x2d18], R8 ;  /* 0x002d180801007387 */ /* 0x0003e80000100a00 */
[----:B------:R3:W-:Y:S04]  /*3d820*/  STL.64 [R1+0x2d30], R6 ;  /* 0x002d300601007387 */ /* 0x0007e80000100a00 */
[----:B------:R4:W-:Y:S01]  /*3d830*/  LDGSTS.E [R251+0x58800], [R10.64], !P0 ;  /* 0x588000000afb7fae */ /* 0x0009e2000c121844 */
[----:B--2---:R-:W-:-:S03]  /*3d840*/  IMAD.WIDE R4, R0, 0x4, R234 ;  /* 0x0000000400047825 */ /* 0x004fc600078e02ea */
[----:B------:R1:W-:Y:S04]  /*3d850*/  LDGSTS.E [R251+0x58900], [R8.64], !P0 ;  /* 0x5890000008fb7fae */ /* 0x0003e8000c121844 */
[----:B------:R2:W-:Y:S04]  /*3d860*/  STL.64 [R1+0x2d48], R4 ;  /* 0x002d480401007387 */ /* 0x0005e80000100a00 */
[----:B------:R-:W3:Y:S04]  /*3d870*/  LDL.LU.64 R214, [R1+0x178] ;  /* 0x0001780001d67983 */ /* 0x000ee80000300a00 */
[----:B------:R-:W3:Y:S04]  /*3d880*/  LDL.LU.64 R230, [R1+0x180] ;  /* 0x0001800001e67983 */ /* 0x000ee80000300a00 */
[----:B------:R-:W3:Y:S01]  /*3d890*/  LDL.LU.64 R234, [R1+0x188] ;  /* 0x0001880001ea7983 */ /* 0x000ee20000300a00 */
[----:B------:R-:W-:-:S03]  /*3d8a0*/  IADD3 R2, R236, -0x67, RZ ;  /* 0xffffff99ec027810 */ /* 0x000fc60007ffe0ff */
[----:B------:R3:W-:Y:S01]  /*3d8b0*/  LDGSTS.E [R251+0x58a00], [R6.64], !P0 ;  /* 0x58a0000006fb7fae */ /* 0x0007e2000c121844 */
[----:B-1----:R-:W-:Y:S01]  /*3d8c0*/  IMAD.WIDE R8, R0, 0x4, R232 ;  /* 0x0000000400087825 */ /* 0x002fe200078e02e8 */
[----:B------:R-:W-:Y:S02]  /*3d8d0*/  ISETP.GE.U32.AND P6, PT, R2, 0x7fffff5a, PT ;  /* 0x7fffff5a0200780c */ /* 0x000fe40003fc6070 */
[----:B------:R-:W3:Y:S01]  /*3d8e0*/  LDL.LU.64 R232, [R1+0x190] ;  /* 0x0001900001e87983 */ /* 0x000ee20000300a00 */
[----:B----4-:R-:W-:-:S03]  /*3d8f0*/  IMAD.WIDE R10, R0, 0x4, R216 ;  /* 0x00000004000a7825 */ /* 0x010fc600078e02d8 */
[----:B------:R2:W-:Y:S01]  /*3d900*/  LDGSTS.E [R251+0x58b00], [R4.64], !P0 ;  /* 0x58b0000004fb7fae */ /* 0x0005e2000c121844 */
[----:B------:R-:W-:-:S03]  /*3d910*/  IADD3 R2, R236, -0x6b, RZ ;  /* 0xffffff95ec027810 */ /* 0x000fc60007ffe0ff */
[----:B------:R1:W-:Y:S04]  /*3d920*/  STL.64 [R1+0x2d80], R10 ;  /* 0x002d800a01007387 */ /* 0x0003e80000100a00 */
[----:B------:R4:W-:Y:S01]  /*3d930*/  STL.64 [R1+0x2d98], R8 ;  /* 0x002d980801007387 */ /* 0x0009e20000100a00 */
[----:B------:R-:W-:-:S03]  /*3d940*/  ISETP.GE.U32.AND P3, PT, R2, 0x7fffff56, PT ;  /* 0x7fffff560200780c */ /* 0x000fc60003f66070 */
[----:B------:R1:W-:Y:S04]  /*3d950*/  LDGSTS.E [R251+0x59800], [R10.64], !P6 ;  /* 0x598000000afb7fae */ /* 0x0003e8000f121844 */
[----:B------:R4:W-:Y:S01]  /*3d960*/  LDGSTS.E [R251+0x59900], [R8.64], !P6 ;  /* 0x5990000008fb7fae */ /* 0x0009e2000f121844 */
[----:B---3--:R-:W-:-:S04]  /*3d970*/  IMAD.WIDE R6, R0, 0x4, R222 ;  /* 0x0000000400067825 */ /* 0x008fc800078e02de */
[C---:B--2---:R-:W-:Y:S01]  /*3d980*/  IMAD.WIDE R4, R0.reuse, 0x4, R224 ;  /* 0x0000000400047825 */ /* 0x044fe200078e02e0 */
[----:B------:R2:W-:Y:S04]  /*3d990*/  STL.64 [R1+0x2db0], R6 ;  /* 0x002db00601007387 */ /* 0x0005e80000100a00 */
[----:B------:R2:W-:Y:S04]  /*3d9a0*/  STL.64 [R1+0x2dc8], R4 ;  /* 0x002dc80401007387 */ /* 0x0005e80000100a00 */
[----:B------:R-:W3:Y:S04]  /*3d9b0*/  LDL.LU.64 R216, [R1+0x198] ;  /* 0x0001980001d87983 */ /* 0x000ee80000300a00 */
[----:B------:R2:W-:Y:S04]  /*3d9c0*/  LDGSTS.E [R251+0x59a00], [R6.64], !P6 ;  /* 0x59a0000006fb7fae */ /* 0x0005e8000f121844 */
[----:B------:R2:W-:Y:S04]  /*3d9d0*/  LDGSTS.E [R251+0x59b00], [R4.64], !P6 ;  /* 0x59b0000004fb7fae */ /* 0x0005e8000f121844 */
[----:B------:R-:W3:Y:S04]  /*3d9e0*/  LDL.LU.64 R222, [R1+0x1a0] ;  /* 0x0001a00001de7983 */ /* 0x000ee80000300a00 */
[----:B------:R-:W3:Y:S01]  /*3d9f0*/  LDL.LU.64 R224, [R1+0x1a8] ;  /* 0x0001a80001e07983 */ /* 0x000ee20000300a00 */
[----:B-1----:R-:W-:-:S05]  /*3da00*/  IMAD.WIDE R10, R0, 0x4, R218 ;  /* 0x00000004000a7825 */ /* 0x002fca00078e02da */
[----:B------:R1:W-:Y:S01]  /*3da10*/  LDGSTS.E [R251+0x5a800], [R10.64], !P3 ;  /* 0x5a8000000afb7fae */ /* 0x0003e2000d921844 */
[----:B----4-:R-:W-:-:S04]  /*3da20*/  IMAD.WIDE R8, R0, 0x4, R220 ;  /* 0x0000000400087825 */ /* 0x010fc800078e02dc */
[C---:B--2---:R-:W-:Y:S01]  /*3da30*/  IMAD.WIDE R6, R0.reuse, 0x4, R226 ;  /* 0x0000000400067825 */ /* 0x044fe200078e02e2 */
[----:B------:R2:W-:Y:S04]  /*3da40*/  LDGSTS.E [R251+0x5a900], [R8.64], !P3 ;  /* 0x5a90000008fb7fae */ /* 0x0005e8000d921844 */
[----:B------:R-:W4:Y:S01]  /*3da50*/  LDL.LU.64 R226, [R1+0x1b0] ;  /* 0x0001b00001e27983 */ /* 0x000f220000300a00 */
[----:B------:R-:W-:-:S03]  /*3da60*/  IMAD.WIDE R4, R0, 0x4, R228 ;  /* 0x0000000400047825 */ /* 0x000fc600078e02e4 */
[----:B------:R1:W-:Y:S04]  /*3da70*/  STL.64 [R1+0x2de0], R10 ;  /* 0x002de00a01007387 */ /* 0x0003e80000100a00 */
[----:B------:R2:W-:Y:S04]  /*3da80*/  STL.64 [R1+0x2df8], R8 ;  /* 0x002df80801007387 */ /* 0x0005e80000100a00 */
[----:B------:R1:W-:Y:S04]  /*3da90*/  STL.64 [R1+0x2e10], R6 ;  /* 0x002e100601007387 */ /* 0x0003e80000100a00 */
[----:B------:R1:W-:Y:S04]  /*3daa0*/  STL.64 [R1+0x2e28], R4 ;  /* 0x002e280401007387 */ /* 0x0003e80000100a00 */
[----:B------:R-:W4:Y:S04]  /*3dab0*/  LDL.LU.64 R218, [R1+0x1b8] ;  /* 0x0001b80001da7983 */ /* 0x000f280000300a00 */
[----:B------:R-:W4:Y:S04]  /*3dac0*/  LDL.LU.64 R220, [R1+0x1c0] ;  /* 0x0001c00001dc7983 */ /* 0x000f280000300a00 */
[----:B------:R-:W4:Y:S04]  /*3dad0*/  LDL.LU.64 R228, [R1+0x1c8] ;  /* 0x0001c80001e47983 */ /* 0x000f280000300a00 */
[----:B------:R2:W-:Y:S01]  /*3dae0*/  LDGSTS.E [R251+0x5aa00], [R6.64], !P3 ;  /* 0x5aa0000006fb7fae */ /* 0x0005e2000d921844 */
[----:B-1----:R-:W-:-:S03]  /*3daf0*/  IMAD.WIDE R10, R0, 0x4, R214 ;  /* 0x00000004000a7825 */ /* 0x002fc600078e02d6 */
[----:B------:R1:W-:Y:S01]  /*3db00*/  LDGSTS.E [R251+0x5ab00], [R4.64], !P3 ;  /* 0x5ab0000004fb7fae */ /* 0x0003e2000d921844 */
[----:B--2---:R-:W-:-:S03]  /*3db10*/  IMAD.WIDE R8, R0, 0x4, R230 ;  /* 0x0000000400087825 */ /* 0x004fc600078e02e6 */
[----:B------:R-:W2:Y:S01]  /*3db20*/  LDL.LU.64 R230, [R1+0x1d0] ;  /* 0x0001d00001e67983 */ /* 0x000ea20000300a00 */
[----:B------:R-:W-:-:S03]  /*3db30*/  IMAD.WIDE R6, R0, 0x4, R234 ;  /* 0x0000000400067825 */ /* 0x000fc600078e02ea */
[----:B------:R3:W-:Y:S04]  /*3db40*/  STL.64 [R1+0x2e40], R10 ;  /* 0x002e400a01007387 */ /* 0x0007e80000100a00 */
[----:B------:R1:W-:Y:S04]  /*3db50*/  STL.64 [R1+0x2e58], R8 ;  /* 0x002e580801007387 */ /* 0x0003e80000100a00 */
[----:B------:R3:W-:Y:S01]  /*3db60*/  STL.64 [R1+0x2e70], R6 ;  /* 0x002e700601007387 */ /* 0x0007e20000100a00 */
[----:B-1----:R-:W-:-:S05]  /*3db70*/  IMAD.WIDE R4, R0, 0x4, R232 ;  /* 0x0000000400047825 */ /* 0x002fca00078e02e8 */
        /* <DEDUP_REMOVED lines=14> */
[----:B------:R-:W3:Y:S04]  /*3dc60*/  LDL.LU.64 R216, [R1+0x1e8] ;  /* 0x0001e80001d87983 */ /* 0x000ee80000300a00 */
[----:B------:R4:W-:Y:S04]  /*3dc70*/  STL.64 [R1+0x2ea0], R10 ;  /* 0x002ea00a01007387 */ /* 0x0009e80000100a00 */
[----:B------:R4:W-:Y:S01]  /*3dc80*/  LDGSTS.E [R251+0x5c800], [R10.64], !P5 ;  /* 0x5c8000000afb7fae */ /* 0x0009e2000e921844 */
[----:B-1----:R-:W-:-:S03]  /*3dc90*/  IMAD.WIDE R8, R0, 0x4, R222 ;  /* 0x0000000400087825 */ /* 0x002fc600078e02de */
[----:B------:R-:W3:Y:S01]  /*3dca0*/  LDL.LU.64 R222, [R1+0x1f0] ;  /* 0x0001f00001de7983 */ /* 0x000ee20000300a00 */
[----:B------:R-:W-:-:S03]  /*3dcb0*/  IMAD.WIDE R6, R0, 0x4, R224 ;  /* 0x0000000400067825 */ /* 0x000fc600078e02e0 */
[----:B------:R1:W-:Y:S04]  /*3dcc0*/  STL.64 [R1+0x2eb8], R8 ;  /* 0x002eb80801007387 */ /* 0x0003e80000100a00 */
[----:B------:R1:W-:Y:S04]  /*3dcd0*/  STL.64 [R1+0x2ed0], R6 ;  /* 0x002ed00601007387 */ /* 0x0003e80000100a00 */
[----:B------:R1:W-:Y:S04]  /*3dce0*/  LDGSTS.E [R251+0x5c900], [R8.64], !P5 ;  /* 0x5c90000008fb7fae */ /* 0x0003e8000e921844 */
[----:B------:R1:W-:Y:S01]  /*3dcf0*/  LDGSTS.E [R251+0x5ca00], [R6.64], !P5 ;  /* 0x5ca0000006fb7fae */ /* 0x0003e2000e921844 */
[----:B----4-:R-:W-:-:S05]  /*3dd00*/  IMAD.WIDE R4, R0, 0x4, R226 ;  /* 0x0000000400047825 */ /* 0x010fca00078e02e2 */
[----:B------:R2:W-:Y:S04]  /*3dd10*/  STL.64 [R1+0x2ee8], R4 ;  /* 0x002ee80401007387 */ /* 0x0005e80000100a00 */
[----:B------:R-:W2:Y:S04]  /*3dd20*/  LDL.LU.64 R224, [R1+0x1f8] ;  /* 0x0001f80001e07983 */ /* 0x000ea80000300a00 */
[----:B------:R-:W2:Y:S04]  /*3dd30*/  LDL.LU.64 R226, [R1+0x200] ;  /* 0x0002000001e27983 */ /* 0x000ea80000300a00 */
[----:B------:R2:W-:Y:S01]  /*3dd40*/  LDGSTS.E [R251+0x5cb00], [R4.64], !P5 ;  /* 0x5cb0000004fb7fae */ /* 0x0005e2000e921844 */
[----:B------:R-:W-:-:S03]  /*3dd50*/  IMAD.WIDE R10, R0, 0x4, R218 ;  /* 0x00000004000a7825 */ /* 0x000fc600078e02da */
[----:B------:R-:W2:Y:S01]  /*3dd60*/  LDL.LU.64 R218, [R1+0x208] ;  /* 0x0002080001da7983 */ /* 0x000ea20000300a00 */
[----:B-1----:R-:W-:-:S03]  /*3dd70*/  IMAD.WIDE R8, R0, 0x4, R220 ;  /* 0x0000000400087825 */ /* 0x002fc600078e02dc */
[----:B------:R1:W-:Y:S01]  /*3dd80*/  STL.64 [R1+0x2f00], R10 ;  /* 0x002f000a01007387 */ /* 0x0003e20000100a00 */
[----:B------:R-:W-:-:S03]  /*3dd90*/  IMAD.WIDE R6, R0, 0x4, R228 ;  /* 0x0000000400067825 */ /* 0x000fc600078e02e4 */
[----:B------:R-:W2:Y:S04]  /*3dda0*/  LDL.LU.64 R228, [R1+0x210] ;  /* 0x0002100001e47983 */ /* 0x000ea80000300a00 */
[----:B------:R1:W-:Y:S04]  /*3ddb0*/  STL.64 [R1+0x2f18], R8 ;  /* 0x002f180801007387 */ /* 0x0003e80000100a00 */
[----:B------:R3:W-:Y:S01]  /*3ddc0*/  STL.64 [R1+0x2f30], R6 ;  /* 0x002f300601007387 */ /* 0x0007e20000100a00 */
[----:B--2---:R-:W-:-:S03]  /*3ddd0*/  IMAD.WIDE R4, R0, 0x4, R230 ;  /* 0x0000000400047825 */ /* 0x004fc600078e02e6 */
[----:B------:R1:W-:Y:S04]  /*3dde0*/  LDGSTS.E [R251+0x5d800], [R10.64], !P2 ;  /* 0x5d8000000afb7fae */ /* 0x0003e8000d121844 */
[----:B------:R2:W-:Y:S04]  /*3ddf0*/  STL.64 [R1+0x2f68], R4 ;  /* 0x002f680401007387 */ /* 0x0005e80000100a00 */
[----:B------:R-:W2:Y:S04]  /*3de00*/  LDL.LU.64 R220, [R1+0x218] ;  /* 0x0002180001dc7983 */ /* 0x000ea80000300a00 */
[----:B------:R1:W-:Y:S04]  /*3de10*/  LDGSTS.E [R251+0x5d900], [R8.64], !P2 ;  /* 0x5d90000008fb7fae */ /* 0x0003e8000d121844 */
[----:B------:R-:W2:Y:S01]  /*3de20*/  LDL.LU.64 R230, [R1+0x220] ;  /* 0x0002200001e67983 */ /* 0x000ea20000300a00 */
[----:B------:R-:W-:-:S03]  /*3de30*/  IADD3 R2, R236, -0x7b, RZ ;  /* 0xffffff85ec027810 */ /* 0x000fc60007ffe0ff */
[----:B------:R3:W-:Y:S01]  /*3de40*/  LDGSTS.E [R251+0x5da00], [R6.64], !P2 ;  /* 0x5da0000006fb7fae */ /* 0x0007e2000d121844 */
[----:B-1----:R-:W-:-:S04]  /*3de50*/  IMAD.WIDE R10, R0, 0x4, R234 ;  /* 0x00000004000a7825 */ /* 0x002fc800078e02ea */
[----:B------:R-:W-:Y:S01]  /*3de60*/  IMAD.WIDE R8, R0, 0x4, R232 ;  /* 0x0000000400087825 */ /* 0x000fe200078e02e8 */
[----:B------:R-:W2:Y:S04]  /*3de70*/  LDL.LU.64 R234, [R1+0x228] ;  /* 0x0002280001ea7983 */ /* 0x000ea80000300a00 */
[----:B------:R-:W2:Y:S01]  /*3de80*/  LDL.LU.64 R232, [R1+0x230] ;  /* 0x0002300001e87983 */ /* 0x000ea20000300a00 */
[----:B------:R-:W-:-:S03]  /*3de90*/  ISETP.GE.U32.AND P4, PT, R2, 0x7fffff46, PT ;  /* 0x7fffff460200780c */ /* 0x000fc60003f86070 */
[----:B------:R2:W-:Y:S04]  /*3dea0*/  LDGSTS.E [R251+0x5db00], [R4.64], !P2 ;  /* 0x5db0000004fb7fae */ /* 0x0005e8000d121844 */
[----:B------:R2:W-:Y:S04]  /*3deb0*/  STL.64 [R1+0x2f80], R10 ;  /* 0x002f800a01007387 */ /* 0x0005e80000100a00 */
[----:B------:R1:W-:Y:S04]  /*3dec0*/  STL.64 [R1+0x2f98], R8 ;  /* 0x002f980801007387 */ /* 0x0003e80000100a00 */
[----:B------:R2:W-:Y:S04]  /*3ded0*/  LDGSTS.E [R251+0x5e800], [R10.64], !P4 ;  /* 0x5e8000000afb7fae */ /* 0x0005e8000e121844 */
[----:B------:R1:W-:Y:S01]  /*3dee0*/  LDGSTS.E [R251+0x5e900], [R8.64], !P4 ;  /* 0x5e90000008fb7fae */ /* 0x0003e2000e121844 */
[----:B---3--:R-:W-:-:S05]  /*3def0*/  IMAD.WIDE R6, R0, 0x4, R216 ;  /* 0x0000000400067825 */ /* 0x008fca00078e02d8 */
[----:B------:R3:W-:Y:S04]  /*3df00*/  STL.64 [R1+0x2fb0], R6 ;  /* 0x002fb00601007387 */ /* 0x0007e80000100a00 */
[----:B------:R3:W-:Y:S01]  /*3df10*/  LDGSTS.E [R251+0x5ea00], [R6.64], !P4 ;  /* 0x5ea0000006fb7fae */ /* 0x0007e2000e121844 */
[----:B--2---:R-:W-:-:S05]  /*3df20*/  IMAD.WIDE R4, R0, 0x4, R222 ;  /* 0x0000000400047825 */ /* 0x004fca00078e02de */
[----:B------:R2:W-:Y:S04]  /*3df30*/  STL.64 [R1+0x2fc8], R4 ;  /* 0x002fc80401007387 */ /* 0x0005e80000100a00 */
[----:B------:R-:W4:Y:S04]  /*3df40*/  LDL.LU.64 R212, [R1+0x238] ;  /* 0x0002380001d47983 */ /* 0x000f280000300a00 */
[----:B------:R1:W-:Y:S04]  /*3df50*/  LDGSTS.E [R251+0x5eb00], [R4.64], !P4 ;  /* 0x5eb0000004fb7fae */ /* 0x0003e8000e121844 */
[----:B------:R-:W4:Y:S01]  /*3df60*/  LDL.LU.64 R222, [R1+0x240] ;  /* 0x0002400001de7983 */ /* 0x000f220000300a00 */
[----:B--2---:R-:W-:-:S04]  /*3df70*/  IMAD.WIDE R10, R0, 0x4, R224 ;  /* 0x00000004000a7825 */ /* 0x004fc800078e02e0 */
[C---:B-1----:R-:W-:Y:S01]  /*3df80*/  IMAD.WIDE R8, R0.reuse, 0x4, R226 ;  /* 0x0000000400087825 */ /* 0x042fe200078e02e2 */
[----:B------:R-:W-:Y:S04]  /*3df90*/  STL.64 [R1+0x2fe0], R10 ;  /* 0x002fe00a01007387 */ /* 0x000fe80000100a00 */
[----:B------:R-:W2:Y:S01]  /*3dfa0*/  LDL.LU.64 R224, [R1+0x248] ;  /* 0x0002480001e07983 */ /* 0x000ea20000300a00 */
[----:B---3--:R-:W-:-:S03]  /*3dfb0*/  IMAD.WIDE R6, R0, 0x4, R218 ;  /* 0x0000000400067825 */ /* 0x008fc600078e02da */
[----:B------:R1:W-:Y:S04]  /*3dfc0*/  STL.64 [R1+0x2ff8], R8 ;  /* 0x002ff80801007387 */ /* 0x0003e80000100a00 */
[----:B------:R-:W3:Y:S01]  /*3dfd0*/  LDL.LU.64 R226, [R1+0x250] ;  /* 0x0002500001e27983 */ /* 0x000ee20000300a00 */
[----:B------:R-:W-:-:S03]  /*3dfe0*/  IMAD.WIDE R4, R0, 0x4, R228 ;  /* 0x0000000400047825 */ /* 0x000fc600078e02e4 */
[----:B------:R1:W-:Y:S04]  /*3dff0*/  STL.64 [R1+0x3010], R6 ;  /* 0x0030100601007387 */ /* 0x0003e80000100a00 */
[----:B------:R1:W-:Y:S04]  /*3e000*/  STL.64 [R1+0x3028], R4 ;  /* 0x0030280401007387 */ /* 0x0003e80000100a00 */
[----:B------:R-:W3:Y:S04]  /*3e010*/  LDL.LU.64 R228, [R1+0x258] ;  /* 0x0002580001e47983 */ /* 0x000ee80000300a00 */
[----:B------:R-:W3:Y:S04]  /*3e020*/  LDL.LU.64 R214, [R1+0x260] ;  /* 0x0002600001d67983 */ /* 0x000ee80000300a00 */
[----:B------:R-:W3:Y:S01]  /*3e030*/  LDL.LU.64 R216, [R1+0x268] ;  /* 0x0002680001d87983 */ /* 0x000ee20000300a00 */
[----:B------:R-:W-:-:S03]  /*3e040*/  IMAD.WIDE R68, R0, 0x4, R220 ;  /* 0x0000000400447825 */ /* 0x000fc600078e02dc */
[----:B------:R-:W3:Y:S04]  /*3e050*/  LDL.LU.64 R218, [R1+0x270] ;  /* 0x0002700001da7983 */ /* 0x000ee80000300a00 */
[----:B------:R-:W3:Y:S01]  /*3e060*/  LDL.LU.64 R220, [R1+0x278] ;  /* 0x0002780001dc7983 */ /* 0x000ee20000300a00 */
[----:B------:R-:W-:-:S03]  /*3e070*/  IMAD.WIDE R66, R0, 0x4, R230 ;  /* 0x0000000400427825 */ /* 0x000fc600078e02e6 */
[----:B------:R-:W3:Y:S01]  /*3e080*/  LDL.LU.64 R230, [R1+0x280] ;  /* 0x0002800001e67983 */ /* 0x000ee20000300a00 */
[----:B------:R-:W-:-:S03]  /*3e090*/  IMAD.WIDE R64, R0, 0x4, R234 ;  /* 0x0000000400407825 */ /* 0x000fc600078e02ea */
[----:B------:R-:W3:Y:S01]  /*3e0a0*/  LDL.LU.64 R234, [R1+0x288] ;  /* 0x0002880001ea7983 */ /* 0x000ee20000300a00 */
[----:B------:R-:W-:-:S03]  /*3e0b0*/  IMAD.WIDE R62, R0, 0x4, R232 ;  /* 0x00000004003e7825 */ /* 0x000fc600078e02e8 */
[----:B------:R-:W3:Y:S01]  /*3e0c0*/  LDL.LU.64 R232, [R1+0x290] ;  /* 0x0002900001e87983 */ /* 0x000ee20000300a00 */
[----:B----4-:R-:W-:-:S03]  /*3e0d0*/  IMAD.WIDE R58, R0, 0x4, R222 ;  /* 0x00000004003a7825 */ /* 0x010fc600078e02de */
[----:B------:R-:W4:Y:S01]  /*3e0e0*/  LDL.LU.64 R222, [R1+0x298] ;  /* 0x0002980001de7983 */ /* 0x000f220000300a00 */
[----:B--2---:R-:W-:-:S03]  /*3e0f0*/  IMAD.WIDE R56, R0, 0x4, R224 ;  /* 0x0000000400387825 */ /* 0x004fc600078e02e0 */
[----:B------:R-:W2:Y:S01]  /*3e100*/  LDL.LU.64 R224, [R1+0x2a0] ;  /* 0x0002a00001e07983 */ /* 0x000ea20000300a00 */
[----:B---3--:R-:W-:-:S03]  /*3e110*/  IMAD.WIDE R54, R0, 0x4, R226 ;  /* 0x0000000400367825 */ /* 0x008fc600078e02e2 */
[----:B------:R-:W3:Y:S01]  /*3e120*/  LDL.LU.64 R226, [R1+0x2a8] ;  /* 0x0002a80001e27983 */ /* 0x000ee20000300a00 */
[----:B------:R-:W-:-:S03]  /*3e130*/  IMAD.WIDE R52, R0, 0x4, R228 ;  /* 0x0000000400347825 */ /* 0x000fc600078e02e4 */
        /* <DEDUP_REMOVED lines=12> */
[----:B------:R-:W1:Y:S01]  /*3e200*/  LDL.LU.64 R214, [R1+0x2e0] ;  /* 0x0002e00001d67983 */ /* 0x000e620000300a00 */
[----:B------:R-:W-:-:S03]  /*3e210*/  IMAD.WIDE R80, R0, 0x4, R218 ;  /* 0x0000000400507825 */ /* 0x000fc600078e02da */
[----:B------:R-:W3:Y:S01]  /*3e220*/  LDL.LU.64 R216, [R1+0x2e8] ;  /* 0x0002e80001d87983 */ /* 0x000ee20000300a00 */
[----:B------:R-:W-:-:S03]  /*3e230*/  IMAD.WIDE R84, R0, 0x4, R220 ;  /* 0x0000000400547825 */ /* 0x000fc600078e02dc */
[----:B------:R-:W3:Y:S04]  /*3e240*/  LDL.LU.64 R218, [R1+0x2f0] ;  /* 0x0002f00001da7983 */ /* 0x000ee80000300a00 */
        /* <DEDUP_REMOVED lines=15> */
[----:B------:R-:W-:-:S04]  /*3e340*/  IADD3 R2, R236, -0x7f, RZ ;  /* 0xffffff81ec027810 */ /* 0x000fc80007ffe0ff */
[----:B------:R-:W-:Y:S02]  /*3e350*/  ISETP.GE.U32.AND P0, PT, R2, 0x7fffff42, PT ;  /* 0x7fffff420200780c */ /* 0x000fe40003f06070 */
[----:B------:R-:W-:-:S04]  /*3e360*/  IADD3 R2, R236, -0x44, RZ ;  /* 0xffffffbcec027810 */ /* 0x000fc80007ffe0ff */
[----:B------:R-:W-:Y:S02]  /*3e370*/  ISETP.GE.U32.AND P6, PT, R2, 0x7fffff7d, PT ;  /* 0x7fffff7d0200780c */ /* 0x000fe40003fc6070 */
[----:B------:R-:W-:-:S04]  /*3e380*/  IADD3 R2, R236, -0x48, RZ ;  /* 0xffffffb8ec027810 */ /* 0x000fc80007ffe0ff */
[----:B------:R-:W-:Y:S01]  /*3e390*/  ISETP.GE.U32.AND P3, PT, R2, 0x7fffff79, PT ;  /* 0x7fffff790200780c */ /* 0x000fe20003f66070 */
[----:B------:R4:W-:Y:S01]  /*3e3a0*/  LDGSTS.E [R251+0x5f800], [R10.64], !P0 ;  /* 0x5f8000000afb7fae */ /* 0x0009e2000c121844 */
[----:B------:R-:W-:Y:S02]  /*3e3b0*/  IADD3 R2, R236, -0x4c, RZ ;  /* 0xffffffb4ec027810 */ /* 0x000fe40007ffe0ff */
[----:B------:R-:W-:Y:S01]  /*3e3c0*/  LOP3.LUT R237, R3, 0x60, RZ, 0x3c, !PT ;  /* 0x0000006003ed7812 */ /* 0x000fe200078e3cff */
[----:B------:R1:W-:Y:S01]  /*3e3d0*/  LDGSTS.E [R251+0x5f900], [R8.64], !P0 ;  /* 0x5f90000008fb7fae */ /* 0x0003e2000c121844 */
[----:B------:R-:W-:Y:S02]  /*3e3e0*/  ISETP.GE.U32.AND P1, PT, R2, 0x7fffff75, PT ;  /* 0x7fffff750200780c */ /* 0x000fe40003f26070 */
[----:B------:R-:W-:Y:S01]  /*3e3f0*/  IADD3 R2, R236, -0x50, RZ ;  /* 0xffffffb0ec027810 */ /* 0x000fe20007ffe0ff */
[----:B------:R1:W-:Y:S03]  /*3e400*/  LDGSTS.E [R251+0x5fa00], [R6.64], !P0 ;  /* 0x5fa0000006fb7fae */ /* 0x0003e6000c121844 */
[----:B------:R-:W-:Y:S01]  /*3e410*/  ISETP.GE.U32.AND P5, PT, R2, 0x7fffff71, PT ;  /* 0x7fffff710200780c */ /* 0x000fe20003fa6070 */
[----:B------:R1:W-:Y:S01]  /*3e420*/  LDGSTS.E [R251+0x5fb00], [R4.64], !P0 ;  /* 0x5fb0000004fb7fae */ /* 0x0003e2000c121844 */
[----:B------:R-:W-:-:S03]  /*3e430*/  IADD3 R2, R236, -0x54, RZ ;  /* 0xffffffacec027810 */ /* 0x000fc60007ffe0ff */
[----:B------:R1:W-:Y:S01]  /*3e440*/  LDGSTS.E [R237+0x50c00], [R68.64], !P6 ;  /* 0x50c0000044ed7fae */ /* 0x0003e2000f121844 */
[----:B------:R-:W-:Y:S02]  /*3e450*/  ISETP.GE.U32.AND P2, PT, R2, 0x7fffff6d, PT ;  /* 0x7fffff6d0200780c */ /* 0x000fe40003f46070 */
[----:B------:R-:W-:Y:S01]  /*3e460*/  IADD3 R2, R236, -0x58, RZ ;  /* 0xffffffa8ec027810 */ /* 0x000fe20007ffe0ff */
        /* <DEDUP_REMOVED lines=16> */
[----:B------:R2:W-:Y:S01]  /*3e570*/  LDGSTS.E [R237+0x53e00], [R92.64], !P5 ;  /* 0x53e000005ced7fae */ /* 0x0005e2000e921844 */
[----:B------:R-:W-:-:S03]  /*3e580*/  IMAD.WIDE R238, R0, 0x4, R210 ;  /* 0x0000000400ee7825 */ /* 0x000fc600078e02d2 */
[----:B------:R2:W-:Y:S01]  /*3e590*/  LDGSTS.E [R237+0x53f00], [R96.64], !P5 ;  /* 0x53f0000060ed7fae */ /* 0x0005e2000e921844 */
[----:B-1----:R-:W-:-:S03]  /*3e5a0*/  IMAD.WIDE R8, R0, 0x4, R214 ;  /* 0x0000000400087825 */ /* 0x002fc600078e02d6 */
[----:B------:R1:W-:Y:S01]  /*3e5b0*/  LDGSTS.E [R237+0x54c00], [R100.64], !P2 ;  /* 0x54c0000064ed7fae */ /* 0x0003e2000d121844 */
[----:B------:R-:W-:-:S03]  /*3e5c0*/  IMAD.WIDE R242, R0, 0x4, R212 ;  /* 0x0000000400f27825 */ /* 0x000fc600078e02d4 */
[----:B------:R1:W-:Y:S01]  /*3e5d0*/  LDGSTS.E [R237+0x54d00], [R104.64], !P2 ;  /* 0x54d0000068ed7fae */ /* 0x0003e2000d121844 */
[----:B------:R-:W-:-:S03]  /*3e5e0*/  IMAD.WIDE R6, R0, 0x4, R216 ;  /* 0x0000000400067825 */ /* 0x000fc600078e02d8 */
[----:B------:R1:W-:Y:S01]  /*3e5f0*/  LDGSTS.E [R237+0x54e00], [R108.64], !P2 ;  /* 0x54e000006ced7fae */ /* 0x0003e2000d121844 */
[----:B------:R-:W-:-:S03]  /*3e600*/  IMAD.WIDE R4, R0, 0x4, R218 ;  /* 0x0000000400047825 */ /* 0x000fc600078e02da */
[----:B------:R1:W-:Y:S01]  /*3e610*/  LDGSTS.E [R237+0x54f00], [R118.64], !P2 ;  /* 0x54f0000076ed7fae */ /* 0x0003e2000d121844 */
[----:B------:R-:W-:-:S03]  /*3e620*/  IMAD.WIDE R18, R0, 0x4, R220 ;  /* 0x0000000400127825 */ /* 0x000fc600078e02dc */
[----:B------:R1:W-:Y:S04]  /*3e630*/  LDGSTS.E [R237+0x55c00], [R124.64], !P4 ;  /* 0x55c000007ced7fae */ /* 0x0003e8000e121844 */
[----:B------:R1:W-:Y:S04]  /*3e640*/  LDGSTS.E [R237+0x55d00], [R130.64], !P4 ;  /* 0x55d0000082ed7fae */ /* 0x0003e8000e121844 */
[----:B------:R1:W-:Y:S04]  /*3e650*/  LDGSTS.E [R237+0x55e00], [R136.64], !P4 ;  /* 0x55e0000088ed7fae */ /* 0x0003e8000e121844 */
[----:B------:R1:W-:Y:S04]  /*3e660*/  LDGSTS.E [R237+0x55f00], [R238.64], !P4 ;  /* 0x55f00000eeed7fae */ /* 0x0003e8000e121844 */
[----:B------:R1:W-:Y:S04]  /*3e670*/  STL.64 [R1+0x2738], R8 ;  /* 0x0027380801007387 */ /* 0x0003e80000100a00 */
[----:B------:R1:W-:Y:S04]  /*3e680*/  LDGSTS.E [R237+0x56c00], [R242.64], !P0 ;  /* 0x56c00000f2ed7fae */ /* 0x0003e8000c121844 */
[----:B------:R1:W-:Y:S04]  /*3e690*/  STL.64 [R1+0x2750], R6 ;  /* 0x0027500601007387 */ /* 0x0003e80000100a00 */
[----:B------:R1:W-:Y:S04]  /*3e6a0*/  LDGSTS.E [R237+0x56d00], [R8.64], !P0 ;  /* 0x56d0000008ed7fae */ /* 0x0003e8000c121844 */
[----:B------:R1:W-:Y:S04]  /*3e6b0*/  STL.64 [R1+0x2768], R4 ;  /* 0x0027680401007387 */ /* 0x0003e80000100a00 */
[----:B------:R1:W-:Y:S04]  /*3e6c0*/  LDGSTS.E [R237+0x56e00], [R6.64], !P0 ;  /* 0x56e0000006ed7fae */ /* 0x0003e8000c121844 */
[----:B------:R1:W-:Y:S04]  /*3e6d0*/  STL.64 [R1+0x2788], R18 ;  /* 0x0027881201007387 */ /* 0x0003e80000100a00 */
[----:B------:R1:W-:Y:S01]  /*3e6e0*/  LDGSTS.E [R237+0x56f00], [R4.64], !P0 ;  /* 0x56f0000004ed7fae */ /* 0x0003e2000c121844 */
[----:B----4-:R-:W-:-:S05]  /*3e6f0*/  IMAD.WIDE R10, R0, 0x4, R222 ;  /* 0x00000004000a7825 */ /* 0x010fca00078e02de */
[----:B------:R-:W-:Y:S01]  /*3e700*/  STL.64 [R1+0x2c60], R10 ;  /* 0x002c600a01007387 */ /* 0x000fe20000100a00 */
[----:B--2---:R-:W-:-:S05]  /*3e710*/  IMAD.WIDE R16, R0, 0x4, R224 ;  /* 0x0000000400107825 */ /* 0x004fca00078e02e0 */
[----:B------:R2:W-:Y:S01]  /*3e720*/  STL.64 [R1+0x2780], R16 ;  /* 0x0027801001007387 */ /* 0x0005e20000100a00 */
[----:B---3--:R-:W-:-:S05]  /*3e730*/  IMAD.WIDE R14, R0, 0x4, R226 ;  /* 0x00000004000e7825 */ /* 0x008fca00078e02e2 */
[----:B------:R3:W-:Y:S01]  /*3e740*/  STL.64 [R1+0x2ba8], R14 ;  /* 0x002ba80e01007387 */ /* 0x0007e20000100a00 */
[----:B------:R-:W-:-:S05]  /*3e750*/  IMAD.WIDE R12, R0, 0x4, R228 ;  /* 0x00000004000c7825 */ /* 0x000fca00078e02e4 */
[----:B------:R4:W-:Y:S01]  /*3e760*/  STL.64 [R1+0x2bc8], R12 ;  /* 0x002bc80c01007387 */ /* 0x0009e20000100a00 */
[----:B-1----:R-:W-:-:S05]  /*3e770*/  IMAD.WIDE R8, R0, 0x4, R230 ;  /* 0x0000000400087825 */ /* 0x002fca00078e02e6 */
[----:B------:R-:W-:Y:S01]  /*3e780*/  STL.64 [R1+0x2c18], R8 ;  /* 0x002c180801007387 */ /* 0x000fe20000100a00 */
[----:B------:R-:W-:-:S04]  /*3e790*/  IMAD.WIDE R6, R0, 0x4, R234 ;  /* 0x0000000400067825 */ /* 0x000fc800078e02ea */
[----:B------:R-:W-:Y:S01]  /*3e7a0*/  IMAD.WIDE R4, R0, 0x4, R232 ;  /* 0x0000000400047825 */ /* 0x000fe200078e02e8 */
[----:B------:R-:W-:Y:S04]  /*3e7b0*/  STL.64 [R1+0x2c38], R6 ;  /* 0x002c380601007387 */ /* 0x000fe80000100a00 */
[----:B------:R-:W-:Y:S04]  /*3e7c0*/  STL.64 [R1+0x2c58], R4 ;  /* 0x002c580401007387 */ /* 0x000fe80000100a00 */
[----:B------:R-:W-:Y:S04]  /*3e7d0*/  STL [R1+0x10c0], RZ ;  /* 0x0010c0ff01007387 */ /* 0x000fe80000100800 */
        /* <DEDUP_REMOVED lines=243> */
[----:B------:R-:W-:Y:S04]  /*3f710*/  STL [R1], RZ ;  /* 0x000000ff01007387 */ /* 0x000fe80000100800 */
        /* <DEDUP_REMOVED lines=1423> */
[----:B------:R-:W2:Y:S04]  /*45010*/  LDL.LU.64 R38, [R1+0x2b00] ;  /* 0x002b000001267983 */ /* 0x000ea80000300a00 */
[----:B------:R-:W3:Y:S04]  /*45020*/  LDL.LU.64 R40, [R1+0x2b08] ;  /* 0x002b080001287983 */ /* 0x000ee80000300a00 */
[----:B------:R-:W4:Y:S04]  /*45030*/  LDL.LU.64 R42, [R1+0x2b10] ;  /* 0x002b1000012a7983 */ /* 0x000f280000300a00 */
[----:B------:R-:W4:Y:S04]  /*45040*/  LDL.LU.64 R44, [R1+0x2b18] ;  /* 0x002b1800012c7983 */ /* 0x000f280000300a00 */
[----:B------:R-:W4:Y:S04]  /*45050*/  LDL.LU.64 R46, [R1+0x2b28] ;  /* 0x002b2800012e7983 */ /* 0x000f280000300a00 */
[----:B------:R-:W-:Y:S04]  /*45060*/  STL [R1+0x1d50], RZ ;  /* 0x001d50ff01007387 */ /* 0x000fe80000100800 */
[----:B------:R-:W-:Y:S04]  /*45070*/  STL [R1+0x1d54], RZ ;  /* 0x001d54ff01007387 */ /* 0x000fe80000100800 */
[----:B------:R-:W-:Y:S04]  /*45080*/  STL [R1+0x1d58], RZ ;  /* 0x001d58ff01007387 */ /* 0x000fe80000100800 */
[----:B------:R-:W-:Y:S04]  /*45090*/  STL [R1+0x1d5c], RZ ;  /* 0x001d5cff01007387 */ /* 0x000fe80000100800 */
[----:B------:R-:W4:Y:S04]  /*450a0*/  LDL.LU.64 R48, [R1+0x2b30] ;  /* 0x002b300001307983 */ /* 0x000f280000300a00 */
[----:B------:R-:W4:Y:S04]  /*450b0*/  LDL.LU.64 R50, [R1+0x2b38] ;  /* 0x002b380001327983 */ /* 0x000f280000300a00 */
[----:B------:R-:W4:Y:S04]  /*450c0*/  LDL.LU.64 R116, [R1+0x2b40] ;  /* 0x002b400001747983 */ /* 0x000f280000300a00 */
        /* <DEDUP_REMOVED lines=8> */
[----:B------:R-:W4:Y:S04]  /*45150*/  LDL.LU.64 R112, [R1+0x2af8] ;  /* 0x002af80001707983 */ /* 0x000f280000300a00 */
[----:B------:R-:W4:Y:S04]  /*45160*/  LDL.LU.64 R134, [R1+0x2718] ;  /* 0x0027180001867983 */ /* 0x000f280000300a00 */
[----:B------:R-:W4:Y:S04]  /*45170*/  LDL.LU.64 R128, [R1+0x2710] ;  /* 0x0027100001807983 */ /* 0x000f280000300a00 */
[----:B------:R-:W4:Y:S04]  /*45180*/  LDL.LU.64 R122, [R1+0x2708] ;  /* 0x00270800017a7983 */ /* 0x000f280000300a00 */
[----:B------:R-:W4:Y:S01]  /*45190*/  LDL.LU.64 R110, [R1+0x2700] ;  /* 0x00270000016e7983 */ /* 0x000f220000300a00 */
[----:B------:R-:W-:-:S04]  /*451a0*/  IADD3 R2, R236, -0x60, RZ ;  /* 0xffffffa0ec027810 */ /* 0x000fc80007ffe0ff */
[----:B------:R-:W-:Y:S01]  /*451b0*/  ISETP.GE.U32.AND P6, PT, R2, 0x7fffff61, PT ;  /* 0x7fffff610200780c */ /* 0x000fe20003fc6070 */
[----:B------:R-:W-:Y:S04]  /*451c0*/  STL [R1+0x2990], RZ ;  /* 0x002990ff01007387 */ /* 0x000fe80000100800 */
[----:B------:R-:W-:Y:S04]  /*451d0*/  STL [R1+0x2994], RZ ;  /* 0x002994ff01007387 */ /* 0x000fe80000100800 */
[----:B------:R-:W-:Y:S04]  /*451e0*/  STL [R1+0x2998], RZ ;  /* 0x002998ff01007387 */ /* 0x000fe80000100800 */
[----:B------:R3:W-:Y:S04]  /*451f0*/  LDGSTS.E [R237+0x57c00], [R18.64], !P6 ;  /* 0x57c0000012ed7fae */ /* 0x0007e8000f121844 */
[----:B------:R-:W-:Y:S04]  /*45200*/  STL [R1+0x299c], RZ ;  /* 0x00299cff01007387 */ /* 0x000fe80000100800 */
[----:B------:R1:W-:Y:S04]  /*45210*/  LDGSTS.E [R237+0x57d00], [R16.64], !P6 ;  /* 0x57d0000010ed7fae */ /* 0x0003e8000f121844 */
[----:B------:R-:W-:Y:S04]  /*45220*/  STL [R1+0x2b20], RZ ;  /* 0x002b20ff01007387 */ /* 0x000fe80000100800 */
[----:B------:R1:W-:Y:S04]  /*45230*/  LDGSTS.E [R237+0x57e00], [R14.64], !P6 ;  /* 0x57e000000eed7fae */ /* 0x0003e8000f121844 */
[----:B------:R1:W-:Y:S01]  /*45240*/  LDGSTS.E [R237+0x57f00], [R12.64], !P6 ;  /* 0x57f000000ced7fae */ /* 0x0003e2000f121844 */
[----:B--2---:R-:W-:-:S04]  /*45250*/  IMAD.WIDE R26, R0, 0x4, R38 ;  /* 0x00000004001a7825 */ /* 0x004fc800078e0226 */
[C---:B---3--:R-:W-:Y:S01]  /*45260*/  IMAD.WIDE R18, R0.reuse, 0x4, R40 ;  /* 0x0000000400127825 */ /* 0x048fe200078e0228 */
[----:B------:R-:W-:Y:S03]  /*45270*/  STL.64 [R1+0x2c98], R26 ;  /* 0x002c981a01007387 */ /* 0x000fe60000100a00 */
[C---:B----4-:R-:W-:Y:S01]  /*45280*/  IMAD.WIDE R24, R0.reuse, 0x4, R42 ;  /* 0x0000000400187825 */ /* 0x050fe200078e022a */
[----:B------:R-:W-:Y:S03]  /*45290*/  STL.64 [R1+0x2d60], R18 ;  /* 0x002d601201007387 */ /* 0x000fe60000100a00 */
[C---:B------:R-:W-:Y:S01]  /*452a0*/  IMAD.WIDE R22, R0.reuse, 0x4, R44 ;  /* 0x0000000400167825 */ /* 0x040fe200078e022c */
[----:B------:R-:W-:Y:S03]  /*452b0*/  STL.64 [R1+0x2cd0], R24 ;  /* 0x002cd01801007387 */ /* 0x000fe60000100a00 */
[C---:B------:R-:W-:Y:S01]  /*452c0*/  IMAD.WIDE R20, R0.reuse, 0x4, R46 ;  /* 0x0000000400147825 */ /* 0x040fe200078e022e */
[----:B------:R-:W-:Y:S04]  /*452d0*/  STL.64 [R1+0x2cf0], R22 ;  /* 0x002cf01601007387 */ /* 0x000fe80000100a00 */
[----:B------:R-:W-:Y:S01]  /*452e0*/  STL.64 [R1+0x2cf8], R20 ;  /* 0x002cf81401007387 */ /* 0x000fe20000100a00 */
[----:B-1----:R-:W-:-:S04]  /*452f0*/  IMAD.WIDE R16, R0, 0x4, R48 ;  /* 0x0000000400107825 */ /* 0x002fc800078e0230 */
[C---:B------:R-:W-:Y:S01]  /*45300*/  IMAD.WIDE R14, R0.reuse, 0x4, R50 ;  /* 0x00000004000e7825 */ /* 0x040fe200078e0232 */
[----:B------:R1:W-:Y:S03]  /*45310*/  STL.64 [R1+0x2d68], R16 ;  /* 0x002d681001007387 */ /* 0x0003e60000100a00 */
[----:B------:R-:W-:Y:S01]  /*45320*/  IMAD.WIDE R12, R0, 0x4, R116 ;  /* 0x00000004000c7825 */ /* 0x000fe200078e0274 */
[----:B------:R2:W-:Y:S04]  /*45330*/  STL.64 [R1+0x2d70], R14 ;  /* 0x002d700e01007387 */ /* 0x0005e80000100a00 */
[----:B------:R3:W-:Y:S04]  /*45340*/  STL.64 [R1+0x2d78], R12 ;  /* 0x002d780c01007387 */ /* 0x0007e80000100a00 */
[----:B------:R-:W4:Y:S01]  /*45350*/  LDL.LU.64 R116, [R1+0x26f8] ;  /* 0x0026f80001747983 */ /* 0x000f220000300a00 */
[----:B------:R-:W-:-:S04]  /*45360*/  IADD3 R2, R236, -0x64, RZ ;  /* 0xffffff9cec027810 */ /* 0x000fc80007ffe0ff */
[----:B------:R-:W-:Y:S02]  /*45370*/  ISETP.GE.U32.AND P3, PT, R2, 0x7fffff5d, PT ;  /* 0x7fffff5d0200780c */ /* 0x000fe40003f66070 */
[----:B------:R-:W-:-:S04]  /*45380*/  IADD3 R2, R236, -0x68, RZ ;  /* 0xffffff98ec027810 */ /* 0x000fc80007ffe0ff */
[----:B------:R-:W-:Y:S02]  /*45390*/  ISETP.GE.U32.AND P1, PT, R2, 0x7fffff59, PT ;  /* 0x7fffff590200780c */ /* 0x000fe40003f26070 */
[----:B------:R-:W-:-:S04]  /*453a0*/  IADD3 R2, R236, -0x6c, RZ ;  /* 0xffffff94ec027810 */ /* 0x000fc80007ffe0ff */
[----:B------:R-:W-:Y:S01]  /*453b0*/  ISETP.GE.U32.AND P5, PT, R2, 0x7fffff55, PT ;  /* 0x7fffff550200780c */ /* 0x000fe20003fa6070 */
[----:B------:R1:W-:Y:S01]  /*453c0*/  LDGSTS.E [R237+0x58c00], [R10.64], !P3 ;  /* 0x58c000000aed7fae */ /* 0x0003e2000d921844 */
[----:B------:R-:W-:-:S03]  /*453d0*/  IMAD.MOV.U32 R3, RZ, RZ, c[0x0][0x18c] ;  /* 0x00006300ff037624 */ /* 0x000fc600078e00ff */
[----:B------:R1:W-:Y:S04]  /*453e0*/  LDGSTS.E [R237+0x58d00], [R8.64], !P3 ;  /* 0x58d0000008ed7fae */ /* 0x0003e8000d921844 */
[----:B------:R1:W-:Y:S01]  /*453f0*/  LDGSTS.E [R237+0x58e00], [R6.64], !P3 ;  /* 0x58e0000006ed7fae */ /* 0x0003e2000d921844 */
[----:B------:R-:W-:-:S03]  /*45400*/  IMAD.SHL.U32 R3, R3, 0x40, RZ ;  /* 0x0000004003037824 */ /* 0x000fc600078e00ff */
[----:B------:R1:W-:Y:S04]  /*45410*/  LDGSTS.E [R237+0x58f00], [R4.64], !P3 ;  /* 0x58f0000004ed7fae */ /* 0x0003e8000d921844 */
        /* <DEDUP_REMOVED lines=8> */
[----:B------:R3:W-:Y:S01]  /*454a0*/  LDGSTS.E [R237+0x5af00], [R12.64], !P5 ;  /* 0x5af000000ced7fae */ /* 0x0007e2000e921844 */
[----:B-1----:R-:W-:-:S04]  /*454b0*/  IMAD.WIDE R16, R3, 0x4, R134 ;  /* 0x0000000403107825 */ /* 0x002fc800078e0286 */
[C---:B--2---:R-:W-:Y:S01]  /*454c0*/  IMAD.WIDE R14, R3.reuse, 0x4, R122 ;  /* 0x00000004030e7825 */ /* 0x044fe200078e027a */
[----:B------:R-:W-:Y:S03]  /*454d0*/  STL.64 [R1+0x2718], R16 ;  /* 0x0027181001007387 */ /* 0x000fe60000100a00 */
[C---:B---3--:R-:W-:Y:S01]  /*454e0*/  IMAD.WIDE R12, R3.reuse, 0x4, R128 ;  /* 0x00000004030c7825 */ /* 0x048fe200078e0280 */
[----:B------:R-:W-:Y:S04]  /*454f0*/  STL.64 [R1+0x3120], R112 ;  /* 0x0031207001007387 */ /* 0x000fe80000100a00 */
[----:B------:R1:W-:Y:S04]  /*45500*/  STL.64 [R1+0x2710], R12 ;  /* 0x0027100c01007387 */ /* 0x0003e80000100a00 */
[----:B------:R-:W-:Y:S04]  /*45510*/  STL.64 [R1+0x2708], R14 ;  /* 0x0027080e01007387 */ /* 0x000fe80000100a00 */
[----:B------:R-:W2:Y:S01]  /*45520*/  LDL.LU.64 R82, [R1+0x26f0] ;  /* 0x0026f00001527983 */ /* 0x000ea20000300a00 */
[----:B-1----:R-:W-:-:S03]  /*45530*/  IMAD.WIDE R12, R3, 0x4, R110 ;  /* 0x00000004030c7825 */ /* 0x002fc600078e026e */
[----:B------:R-:W3:Y:S04]  /*45540*/  LDL.LU.64 R78, [R1+0x26e8] ;  /* 0x0026e800014e7983 */ /* 0x000ee80000300a00 */
[----:B------:R1:W-:Y:S04]  /*45550*/  STL.64 [R1+0x2700], R12 ;  /* 0x0027000c01007387 */ /* 0x0003e80000100a00 */
[----:B------:R-:W3:Y:S04]  /*45560*/  LDL.LU.64 R74, [R1+0x29e8] ;  /* 0x0029e800014a7983 */ /* 0x000ee80000300a00 */
[----:B------:R-:W3:Y:S04]  /*45570*/  LDL.LU.64 R70, [R1+0x26e0] ;  /* 0x0026e00001467983 */ /* 0x000ee80000300a00 */
[----:B-1----:R-:W3:Y:S04]  /*45580*/  LDL.LU.64 R12, [R1+0x26c8] ;  /* 0x0026c800010c7983 */ /* 0x002ee80000300a00 */
        /* <DEDUP_REMOVED lines=13> */
[----:B------:R-:W-:-:S03]  /*45660*/  IADD3 R2, R236, -0x70, RZ ;  /* 0xffffff90ec027810 */ /* 0x000fc60007ffe0ff */
[----:B------:R-:W3:Y:S01]  /*45670*/  LDL.LU.64 R38, [R1+0x29f8] ;  /* 0x0029f80001267983 */ /* 0x000ee20000300a00 */
[----:B------:R-:W-:Y:S02]  /*45680*/  ISETP.GE.U32.AND P2, PT, R2, 0x7fffff51, PT ;  /* 0x7fffff510200780c */ /* 0x000fe40003f46070 */
[----:B------:R-:W-:Y:S01]  /*45690*/  IADD3 R2, R236, -0x74, RZ ;  /* 0xffffff8cec027810 */ /* 0x000fe20007ffe0ff */
[----:B------:R-:W3:Y:S03]  /*456a0*/  LDL.LU.64 R40, [R1+0x2470] ;  /* 0x0024700001287983 */ /* 0x000ee60000300a00 */
[----:B------:R-:W-:Y:S02]  /*456b0*/  ISETP.GE.U32.AND P4, PT, R2, 0x7fffff4d, PT ;  /* 0x7fffff4d0200780c */ /* 0x000fe40003f86070 */
[----:B------:R-:W-:-:S04]  /*456c0*/  IADD3 R2, R236, -0x78, RZ ;  /* 0xffffff88ec027810 */ /* 0x000fc80007ffe0ff */
[----:B------:R-:W-:Y:S02]  /*456d0*/  ISETP.GE.U32.AND P0, PT, R2, 0x7fffff49, PT ;  /* 0x7fffff490200780c */ /* 0x000fe40003f06070 */
[----:B------:R-:W-:-:S04]  /*456e0*/  IADD3 R2, R236, -0x7c, RZ ;  /* 0xffffff84ec027810 */ /* 0x000fc80007ffe0ff */
[----:B------:R-:W-:Y:S02]  /*456f0*/  ISETP.GE.U32.AND P6, PT, R2, 0x7fffff45, PT ;  /* 0x7fffff450200780c */ /* 0x000fe40003fc6070 */
[----:B------:R-:W-:Y:S01]  /*45700*/  IADD3 R2, R236, -0x80, RZ ;  /* 0xffffff80ec027810 */ /* 0x000fe20007ffe0ff */
[----:B----4-:R-:W-:-:S05]  /*45710*/  IMAD.WIDE R42, R3, 0x4, R116 ;  /* 0x00000004032a7825 */ /* 0x010fca00078e0274 */
[----:B------:R1:W-:Y:S04]  /*45720*/  STL.64 [R1+0x26f8], R42 ;  /* 0x0026f82a01007387 */ /* 0x0003e80000100a00 */
[----:B-1----:R-:W4:Y:S04]  /*45730*/  LDL.LU.64 R42, [R1+0x2468] ;  /* 0x00246800012a7983 */ /* 0x002f280000300a00 */
[----:B------:R-:W4:Y:S04]  /*45740*/  LDL.LU.64 R44, [R1+0x2460] ;  /* 0x00246000012c7983 */ /* 0x000f280000300a00 */
[----:B------:R-:W4:Y:S04]  /*45750*/  LDL.LU.64 R46, [R1+0x2458] ;  /* 0x00245800012e7983 */ /* 0x000f280000300a00 */
[----:B------:R-:W4:Y:S04]  /*45760*/  LDL.LU.64 R48, [R1+0x2450] ;  /* 0x0024500001307983 */ /* 0x000f280000300a00 */
[----:B------:R-:W4:Y:S04]  /*45770*/  LDL.LU.64 R50, [R1+0x2448] ;  /* 0x0024480001327983 */ /* 0x000f280000300a00 */
[----:B------:R-:W4:Y:S04]  /*45780*/  LDL.LU.64 R236, [R1+0x2440] ;  /* 0x0024400001ec7983 */ /* 0x000f280000300a00 */
[----:B------:R-:W4:Y:S04]  /*45790*/  LDL.LU.64 R134, [R1+0x2a00] ;  /* 0x002a000001867983 */ /* 0x000f280000300a00 */
[----:B------:R-:W4:Y:S04]  /*457a0*/  LDL.LU.64 R128, [R1+0x2438] ;  /* 0x0024380001807983 */ /* 0x000f280000300a00 */
[----:B------:R-:W4:Y:S04]  /*457b0*/  LDL.LU.64 R122, [R1+0x2430] ;  /* 0x00243000017a7983 */ /* 0x000f280000300a00 */
[----:B------:R-:W4:Y:S01]  /*457c0*/  LDL.LU.64 R116, [R1+0x2428] ;  /* 0x0024280001747983 */ /* 0x000f220000300a00 */
[----:B--2---:R-:W-:-:S05]  /*457d0*/  IMAD.WIDE R82, R3, 0x4, R82 ;  /* 0x0000000403527825 */ /* 0x004fca00078e0252 */
[----:B------:R3:W-:Y:S02]  /*457e0*/  STL.64 [R1+0x26f0], R82 ;  /* 0x0026f05201007387 */ /* 0x0007e40000100a00 */
[----:B---3--:R-:W-:-:S04]  /*457f0*/  IMAD.WIDE R82, R3, 0x4, R78 ;  /* 0x0000000403527825 */ /* 0x008fc800078e024e */
[C---:B------:R-:W-:Y:S01]  /*45800*/  IMAD.WIDE R78, R3.reuse, 0x4, R74 ;  /* 0x00000004034e7825 */ /* 0x040fe200078e024a */
[----:B------:R-:W-:Y:S03]  /*45810*/  STL.64 [R1+0x26e8], R82 ;  /* 0x0026e85201007387 */ /* 0x000fe60000100a00 */
[C---:B------:R-:W-:Y:S01]  /*45820*/  IMAD.WIDE R74, R3.reuse, 0x4, R70 ;  /* 0x00000004034a7825 */ /* 0x040fe200078e0246 */
[----:B------:R-:W-:Y:S03]  /*45830*/  STL.64 [R1+0x3128], R78 ;  /* 0x0031284e01007387 */ /* 0x000fe60000100a00 */
[C---:B------:R-:W-:Y:S01]  /*45840*/  IMAD.WIDE R70, R3.reuse, 0x4, R12 ;  /* 0x0000000403467825 */ /* 0x040fe200078e020c */
[----:B------:R-:W-:Y:S03]  /*45850*/  STL.64 [R1+0x26e0], R74 ;  /* 0x0026e04a01007387 */ /* 0x000fe60000100a00 */
[C---:B------:R-:W-:Y:S01]  /*45860*/  IMAD.WIDE R12, R3.reuse, 0x4, R14 ;  /* 0x00000004030c7825 */ /* 0x040fe200078e020e */
[----:B------:R-:W-:Y:S03]  /*45870*/  STL.64 [R1+0x26c8], R70 ;  /* 0x0026c84601007387 */ /* 0x000fe60000100a00 */
[C---:B------:R-:W-:Y:S01]  /*45880*/  IMAD.WIDE R16, R3.reuse, 0x4, R16 ;  /* 0x0000000403107825 */ /* 0x040fe200078e0210 */
[----:B------:R1:W-:Y:S03]  /*45890*/  STL.64 [R1+0x26c0], R12 ;  /* 0x0026c00c01007387 */ /* 0x0003e60000100a00 */
[C---:B------:R-:W-:Y:S01]  /*458a0*/  IMAD.WIDE R14, R3.reuse, 0x4, R18 ;  /* 0x00000004030e7825 */ /* 0x040fe200078e0212 */
[----:B------:R2:W-:Y:S04]  /*458b0*/  STL.64 [R1+0x26b8], R16 ;  /* 0x0026b81001007387 */ /* 0x0005e80000100a00 */
[----:B------:R3:W-:Y:S01]  /*458c0*/  STL.64 [R1+0x26b0], R14 ;  /* 0x0026b00e01007387 */ /* 0x0007e20000100a00 */
[----:B-1----:R-:W-:-:S04]  /*458d0*/  IMAD.WIDE R12, R3, 0x4, R20 ;  /* 0x00000004030c7825 */ /* 0x002fc800078e0214 */
[C---:B--2---:R-:W-:Y:S01]  /*458e0*/  IMAD.WIDE R16, R3.reuse, 0x4, R22 ;  /* 0x0000000403107825 */ /* 0x044fe200078e0216 */
[----:B------:R1:W-:Y:S03]  /*458f0*/  STL.64 [R1+0x26a8], R12 ;  /* 0x0026a80c01007387 */ /* 0x0003e60000100a00 */
[C---:B---3--:R-:W-:Y:S01]  /*45900*/  IMAD.WIDE R14, R3.reuse, 0x4, R24 ;  /* 0x00000004030e7825 */ /* 0x048fe200078e0218 */
[----:B------:R2:W-:Y:S04]  /*45910*/  STL.64 [R1+0x26a0], R16 ;  /* 0x0026a01001007387 */ /* 0x0005e80000100a00 */
[----:B------:R3:W-:Y:S01]  /*45920*/  STL.64 [R1+0x3130], R14 ;  /* 0x0031300e01007387 */ /* 0x0007e20000100a00 */
[----:B-1----:R-:W-:-:S04]  /*45930*/  IMAD.WIDE R12, R3, 0x4, R26 ;  /* 0x00000004030c7825 */ /* 0x002fc800078e021a */
[C---:B--2---:R-:W-:Y:S01]  /*45940*/  IMAD.WIDE R16, R3.reuse, 0x4, R28 ;  /* 0x0000000403107825 */ /* 0x044fe200078e021c */
[----:B------:R1:W-:Y:S03]  /*45950*/  STL.64 [R1+0x2698], R12 ;  /* 0x0026980c01007387 */ /* 0x0003e60000100a00 */
[C---:B---3--:R-:W-:Y:S01]  /*45960*/  IMAD.WIDE R14, R3.reuse, 0x4, R30 ;  /* 0x00000004030e7825 */ /* 0x048fe200078e021e */
[----:B------:R2:W-:Y:S04]  /*45970*/  STL.64 [R1+0x2690], R16 ;  /* 0x0026901001007387 */ /* 0x0005e80000100a00 */
[----:B------:R-:W-:Y:S01]  /*45980*/  STL.64 [R1+0x2688], R14 ;  /* 0x0026880e01007387 */ /* 0x000fe20000100a00 */
[----:B-1----:R-:W-:-:S04]  /*45990*/  IMAD.WIDE R12, R3, 0x4, R32 ;  /* 0x00000004030c7825 */ /* 0x002fc800078e0220 */
[C---:B--2---:R-:W-:Y:S01]  /*459a0*/  IMAD.WIDE R16, R3.reuse, 0x4, R34 ;  /* 0x0000000403107825 */ /* 0x044fe200078e0222 */
[----:B------:R1:W-:Y:S04]  /*459b0*/  STL.64 [R1+0x2680], R12 ;  /* 0x0026800c01007387 */ /* 0x0003e80000100a00 */
[----:B------:R2:W-:Y:S01]  /*459c0*/  STL.64 [R1+0x2488], R16 ;  /* 0x0024881001007387 */ /* 0x0005e20000100a00 */
[----:B-1----:R-:W-:-:S03]  /*459d0*/  IMAD.WIDE R12, R3, 0x4, R110 ;  /* 0x00000004030c7825 */ /* 0x002fc600078e026e */
[----:B------:R-:W3:Y:S01]  /*459e0*/  LDL.LU.64 R110, [R1+0x2420] ;  /* 0x00242000016e7983 */ /* 0x000ee20000300a00 */
[----:B------:R-:W-:-:S04]  /*459f0*/  IMAD.WIDE R14, R3, 0x4, R36 ;  /* 0x00000004030e7825 */ /* 0x000fc800078e0224 */
[C---:B--2---:R-:W-:Y:S01]  /*45a00*/  IMAD.WIDE R16, R3.reuse, 0x4, R38 ;  /* 0x0000000403107825 */ /* 0x044fe200078e0226 */
[----:B------:R1:W-:Y:S04]  /*45a10*/  STL.64 [R1+0x2480], R14 ;  /* 0x0024800e01007387 */ /* 0x0003e80000100a00 */
[----:B------:R4:W-:Y:S04]  /*45a20*/  STL.64 [R1+0x2478], R12 ;  /* 0x0024780c01007387 */ /* 0x0009e80000100a00 */
[----:B------:R2:W-:Y:S01]  /*45a30*/  STL.64 [R1+0x3138], R16 ;  /* 0x0031381001007387 */ /* 0x0005e20000100a00 */
[----:B-1----:R-:W-:-:S05]  /*45a40*/  IMAD.WIDE R14, R3, 0x4, R40 ;  /* 0x00000004030e7825 */ /* 0x002fca00078e0228 */
[----:B------:R1:W-:Y:S01]  /*45a50*/  STL.64 [R1+0x2470], R14 ;  /* 0x0024700e01007387 */ /* 0x0003e20000100a00 */
[----:B----4-:R-:W-:-:S04]  /*45a60*/  IMAD.WIDE R12, R3, 0x4, R42 ;  /* 0x00000004030c7825 */ /* 0x010fc800078e022a */
[C---:B--2---:R-:W-:Y:S01]  /*45a70*/  IMAD.WIDE R16, R3.reuse, 0x4, R44 ;  /* 0x0000000403107825 */ /* 0x044fe200078e022c */
[----:B------:R2:W-:Y:S03]  /*45a80*/  STL.64 [R1+0x2468], R12 ;  /* 0x0024680c01007387 */ /* 0x0005e60000100a00 */
[C---:B-1----:R-:W-:Y:S01]  /*45a90*/  IMAD.WIDE R14, R3.reuse, 0x4, R46 ;  /* 0x00000004030e7825 */ /* 0x042fe200078e022e */
[----:B------:R1:W-:Y:S04]  /*45aa0*/  STL.64 [R1+0x2460], R16 ;  /* 0x0024601001007387 */ /* 0x0003e80000100a00 */
[----:B------:R4:W-:Y:S01]  /*45ab0*/  STL.64 [R1+0x2458], R14 ;  /* 0x0024580e01007387 */ /* 0x0009e20000100a00 */
[----:B--2---:R-:W-:-:S04]  /*45ac0*/  IMAD.WIDE R12, R3, 0x4, R48 ;  /* 0x00000004030c7825 */ /* 0x004fc800078e0230 */
[C---:B-1----:R-:W-:Y:S01]  /*45ad0*/  IMAD.WIDE R16, R3.reuse, 0x4, R50 ;  /* 0x0000000403107825 */ /* 0x042fe200078e0232 */
[----:B------:R1:W-:Y:S03]  /*45ae0*/  STL.64 [R1+0x2450], R12 ;  /* 0x0024500c01007387 */ /* 0x0003e60000100a00 */
[C---:B----4-:R-:W-:Y:S01]  /*45af0*/  IMAD.WIDE R14, R3.reuse, 0x4, R236 ;  /* 0x00000004030e7825 */ /* 0x050fe200078e02ec */
[----:B------:R2:W-:Y:S04]  /*45b00*/  STL.64 [R1+0x2448], R16 ;  /* 0x0024481001007387 */ /* 0x0005e80000100a00 */
[----:B------:R4:W-:Y:S01]  /*45b10*/  STL.64 [R1+0x2440], R14 ;  /* 0x0024400e01007387 */ /* 0x0009e20000100a00 */
[----:B-1----:R-:W-:-:S04]  /*45b20*/  IMAD.WIDE R12, R3, 0x4, R134 ;  /* 0x00000004030c7825 */ /* 0x002fc800078e0286 */
[C---:B--2---:R-:W-:Y:S01]  /*45b30*/  IMAD.WIDE R16, R3.reuse, 0x4, R128 ;  /* 0x0000000403107825 */ /* 0x044fe200078e0280 */
[----:B------:R1:W-:Y:S03]  /*45b40*/  STL.64 [R1+0x3140], R12 ;  /* 0x0031400c01007387 */ /* 0x0003e60000100a00 */
[C---:B----4-:R-:W-:Y:S01]  /*45b50*/  IMAD.WIDE R14, R3.reuse, 0x4, R122 ;  /* 0x00000004030e7825 */ /* 0x050fe200078e027a */
[----:B------:R-:W-:Y:S04]  /*45b60*/  STL.64 [R1+0x2438], R16 ;  /* 0x0024381001007387 */ /* 0x000fe80000100a00 */
[----:B------:R-:W2:Y:S01]  /*45b70*/  LDL.LU.64 R82, [R1+0x2418] ;  /* 0x0024180001527983 */ /* 0x000ea20000300a00 */
[----:B-1----:R-:W-:-:S03]  /*45b80*/  IMAD.WIDE R12, R3, 0x4, R116 ;  /* 0x00000004030c7825 */ /* 0x002fc600078e0274 */
[----:B------:R-:W-:Y:S04]  /*45b90*/  STL.64 [R1+0x2430], R14 ;  /* 0x0024300e01007387 */ /* 0x000fe80000100a00 */
[----:B------:R-:W4:Y:S04]  /*45ba0*/  LDL.LU.64 R78, [R1+0x2410] ;  /* 0x00241000014e7983 */ /* 0x000f280000300a00 */
[----:B------:R1:W-:Y:S04]  /*45bb0*/  STL.64 [R1+0x2428], R12 ;  /* 0x0024280c01007387 */ /* 0x0003e80000100a00 */
[----:B------:R-:W4:Y:S04]  /*45bc0*/  LDL.LU.64 R74, [R1+0x2408] ;  /* 0x00240800014a7983 */ /* 0x000f280000300a00 */
[----:B------:R-:W4:Y:S04]  /*45bd0*/  LDL.LU.64 R70, [R1+0x2a08] ;  /* 0x002a080001467983 */ /* 0x000f280000300a00 */
        /* <DEDUP_REMOVED lines=16> */
[----:B---3--:R-:W-:-:S05]  /*45ce0*/  IMAD.WIDE R42, R3, 0x4, R110 ;  /* 0x00000004032a7825 */ /* 0x008fca00078e026e */
[----:B------:R1:W-:Y:S04]  /*45cf0*/  STL.64 [R1+0x2420], R42 ;  /* 0x0024202a01007387 */ /* 0x0003e80000100a00 */
        /* <DEDUP_REMOVED lines=10> */
[----:B--2---:R-:W-:-:S05]  /*45da0*/  IMAD.WIDE R82, R3, 0x4, R82 ;  /* 0x0000000403527825 */ /* 0x004fca00078e0252 */
[----:B------:R4:W-:Y:S02]  /*45db0*/  STL.64 [R1+0x2418], R82 ;  /* 0x0024185201007387 */ /* 0x0009e40000100a00 */
[----:B----4-:R-:W-:-:S04]  /*45dc0*/  IMAD.WIDE R82, R3, 0x4, R78 ;  /* 0x0000000403527825 */ /* 0x010fc800078e024e */
        /* <DEDUP_REMOVED lines=23> */
[----:B------:R2:W-:Y:S04]  /*45f40*/  STL.64 [R1+0x23c8], R16 ;  /* 0x0023c81001007387 */ /* 0x0005e80000100a00 */
[----:B------:R-:W-:Y:S01]  /*45f50*/  STL.64 [R1+0x23c0], R14 ;  /* 0x0023c00e01007387 */ /* 0x000fe20000100a00 */
[----:B-1----:R-:W-:-:S04]  /*45f60*/  IMAD.WIDE R12, R3, 0x4, R32 ;  /* 0x00000004030c7825 */ /* 0x002fc800078e0220 */
[C---:B--2---:R-:W-:Y:S01]  /*45f70*/  IMAD.WIDE R16, R3.reuse, 0x4, R34 ;  /* 0x0000000403107825 */ /* 0x044fe200078e0222 */
[----:B------:R1:W-:Y:S04]  /*45f80*/  STL.64 [R1+0x23b8], R12 ;  /* 0x0023b80c01007387 */ /* 0x0003e80000100a00 */
[----:B------:R2:W-:Y:S01]  /*45f90*/  STL.64 [R1+0x23b0], R16 ;  /* 0x0023b01001007387 */ /* 0x0005e20000100a00 */
[----:B-1----:R-:W-:-:S03]  /*45fa0*/  IMAD.WIDE R12, R3, 0x4, R116 ;  /* 0x00000004030c7825 */ /* 0x002fc600078e0274 */
[----:B------:R-:W4:Y:S01]  /*45fb0*/  LDL.LU.64 R116, [R1+0x2348] ;  /* 0x0023480001747983 */ /* 0x000f220000300a00 */
[----:B------:R-:W-:-:S04]  /*45fc0*/  IMAD.WIDE R14, R3, 0x4, R36 ;  /* 0x00000004030e7825 */ /* 0x000fc800078e0224 */
[C---:B--2---:R-:W-:Y:S01]  /*45fd0*/  IMAD.WIDE R16, R3.reuse, 0x4, R38 ;  /* 0x0000000403107825 */ /* 0x044fe200078e0226 */
[----:B------:R1:W-:Y:S04]  /*45fe0*/  STL.64 [R1+0x23a8], R14 ;  /* 0x0023a80e01007387 */ /* 0x0003e80000100a00 */
[----:B------:R3:W-:Y:S04]  /*45ff0*/  STL.64 [R1+0x23a0], R12 ;  /* 0x0023a00c01007387 */ /* 0x0007e80000100a00 */
[----:B------:R2:W-:Y:S01]  /*46000*/  STL.64 [R1+0x2398], R16 ;  /* 0x0023981001007387 */ /* 0x0005e20000100a00 */
[----:B-1----:R-:W-:-:S05]  /*46010*/  IMAD.WIDE R14, R3, 0x4, R40 ;  /* 0x00000004030e7825 */ /* 0x002fca00078e0228 */
[----:B------:R1:W-:Y:S01]  /*46020*/  STL.64 [R1+0x3158], R14 ;  /* 0x0031580e01007387 */ /* 0x0003e20000100a00 */
[----:B---3--:R-:W-:-:S04]  /*46030*/  IMAD.WIDE R12, R3, 0x4, R42 ;  /* 0x00000004030c7825 */ /* 0x008fc800078e022a */
        /* <DEDUP_REMOVED lines=15> */
[----:B------:R-:W-:Y:S04]  /*46130*/  STL.64 [R1+0x3160], R16 ;  /* 0x0031601001007387 */ /* 0x000fe80000100a00 */
[----:B------:R-:W2:Y:S01]  /*46140*/  LDL.LU.64 R82, [R1+0x2340] ;  /* 0x0023400001527983 */ /* 0x000ea20000300a00 */
[----:B-1----:R-:W-:-:S03]  /*46150*/  IMAD.WIDE R12, R3, 0x4, R110 ;  /* 0x00000004030c7825 */ /* 0x002fc600078e026e */
[----:B------:R-:W-:Y:S04]  /*46160*/  STL.64 [R1+0x2358], R14 ;  /* 0x0023580e01007387 */ /* 0x000fe80000100a00 */
        /* <DEDUP_REMOVED lines=1320> */
[----:B----4-:R-:W-:-:S03]  /*4b3f0*/  IMAD.WIDE R12, R3, 0x4, R40 ;  /* 0x00000004030c7825 */ /* 0x010fc600078e0228 */
[----:B------:R-:W4:Y:S04]  /*4b400*/  LDL.LU.64 R40, [R1+0x2b78] ;  /* 0x002b780001287983 */ /* 0x000f280000300a00 */
[----:B------:R-:W4:Y:S04]  /*4b410*/  LDL.LU.64 R38, [R1+0x2b80] ;  /* 0x002b800001267983 */ /* 0x000f280000300a00 */
[----:B------:R1:W-:Y:S04]  /*4b420*/  STL.64 [R1+0xce8], R12 ;  /* 0x000ce80c01007387 */ /* 0x0003e80000100a00 */
        /* <DEDUP_REMOVED lines=9> */
[----:B-1----:R-:W4:Y:S01]  /*4b4c0*/  LDL.LU.64 R12, [R1+0x29e0] ;  /* 0x0029e000010c7983 */ /* 0x002f220000300a00 */
[----:B------:R-:W-:Y:S01]  /*4b4d0*/  ISETP.GE.U32.AND P1, PT, R2, 0x7fffff41, PT ;  /* 0x7fffff410200780c */ /* 0x000fe20003f26070 */
[----:B--2---:R-:W-:-:S05]  /*4b4e0*/  IMAD.WIDE R82, R3, 0x4, R82 ;  /* 0x0000000403527825 */ /* 0x004fca00078e0252 */
[----:B------:R1:W-:Y:S01]  /*4b4f0*/  STL.64 [R1+0xce0], R82 ;  /* 0x000ce05201007387 */ /* 0x0003e20000100a00 */
[----:B---3--:R-:W-:-:S04]  /*4b500*/  IMAD.WIDE R78, R3, 0x4, R78 ;  /* 0x00000004034e7825 */ /* 0x008fc800078e024e */
[C---:B------:R-:W-:Y:S01]  /*4b510*/  IMAD.WIDE R74, R3.reuse, 0x4, R74 ;  /* 0x00000004034a7825 */ /* 0x040fe200078e024a */
[----:B-1----:R1:W5:Y:S03]  /*4b520*/  LDL.LU.64 R82, [R1+0x4fe8] ;  /* 0x004fe80001527983 */ /* 0x0023660000300a00 */
[C---:B------:R-:W-:Y:S01]  /*4b530*/  IMAD.WIDE R70, R3.reuse, 0x4, R70 ;  /* 0x0000000403467825 */ /* 0x040fe200078e0246 */
[----:B------:R2:W-:Y:S03]  /*4b540*/  STL.64 [R1+0xc88], R78 ;  /* 0x000c884e01007387 */ /* 0x0005e60000100a00 */
[----:B------:R-:W-:-:S04]  /*4b550*/  IMAD.WIDE R236, R3, 0x4, R236 ;  /* 0x0000000403ec7825 */ /* 0x000fc800078e02ec */
[C---:B------:R-:W-:Y:S01]  /*4b560*/  IMAD.WIDE R134, R3.reuse, 0x4, R134 ;  /* 0x0000000403867825 */ /* 0x040fe200078e0286 */
[----:B--2---:R1:W5:Y:S03]  /*4b570*/  LDL.LU.64 R78, [R1+0x4fe0] ;  /* 0x004fe000014e7983 */ /* 0x0043660000300a00 */
[C---:B------:R-:W-:Y:S01]  /*4b580*/  IMAD.WIDE R128, R3.reuse, 0x4, R128 ;  /* 0x0000000403807825 */ /* 0x040fe200078e0280 */
[----:B------:R2:W-:Y:S03]  /*4b590*/  STL.64 [R1+0xc80], R74 ;  /* 0x000c804a01007387 */ /* 0x0005e60000100a00 */
[----:B------:R-:W-:-:S04]  /*4b5a0*/  IMAD.WIDE R122, R3, 0x4, R122 ;  /* 0x00000004037a7825 */ /* 0x000fc800078e027a */
[C---:B------:R-:W-:Y:S01]  /*4b5b0*/  IMAD.WIDE R116, R3.reuse, 0x4, R116 ;  /* 0x0000000403747825 */ /* 0x040fe200078e0274 */
[----:B--2---:R1:W5:Y:S04]  /*4b5c0*/  LDL.LU.64 R74, [R1+0x4fd8] ;  /* 0x004fd800014a7983 */ /* 0x0043680000300a00 */
[----:B------:R2:W-:Y:S01]  /*4b5d0*/  STL.64 [R1+0xc30], R70 ;  /* 0x000c304601007387 */ /* 0x0005e20000100a00 */
[----:B------:R-:W-:-:S03]  /*4b5e0*/  IMAD.WIDE R2, R3, 0x4, R110 ;  /* 0x0000000403027825 */ /* 0x000fc600078e026e */
[----:B--2---:R1:W5:Y:S04]  /*4b5f0*/  LDL.LU.64 R70, [R1+0x4fd0] ;  /* 0x004fd00001467983 */ /* 0x0043680000300a00 */
[----:B------:R2:W-:Y:S04]  /*4b600*/  STL.64 [R1+0xbe8], R236 ;  /* 0x000be8ec01007387 */ /* 0x0005e80000100a00 */
        /* <DEDUP_REMOVED lines=9> */
[----:B------:R1:W5:Y:S04]  /*4b6a0*/  LDL.LU.64 R110, [R1+0x4fa0] ;  /* 0x004fa000016e7983 */ /* 0x0003680000300a00 */
[----:B------:R2:W-:Y:S04]  /*4b6b0*/  STL.64 [R1+0xb60], R2 ;  /* 0x000b600201007387 */ /* 0x0005e80000100a00 */
[----:B--2---:R-:W2:Y:S01]  /*4b6c0*/  S2R R2, SR_TID.X ;  /* 0x0000000000027919 */ /* 0x004ea20000002100 */
[----:B------:R-:W-:Y:S01]  /*4b6d0*/  IMAD.WIDE R50, R0, 0x4, R50 ;  /* 0x0000000400327825 */ /* 0x000fe200078e0232 */
[----:B--2---:R-:W-:-:S05]  /*4b6e0*/  LOP3.LUT R2, R2, 0x3f, RZ, 0xc0, !PT ;  /* 0x0000003f02027812 */ /* 0x004fca00078ec0ff */
[----:B------:R-:W-:-:S05]  /*4b6f0*/  IMAD.SHL.U32 R2, R2, 0x4, RZ ;  /* 0x0000000402027824 */ /* 0x000fca00078e00ff */
[----:B------:R-:W-:Y:S02]  /*4b700*/  LOP3.LUT R3, R2, 0x60, RZ, 0x3c, !PT ;  /* 0x0000006002037812 */ /* 0x000fe400078e3cff */
[----:B------:R-:W2:Y:S01]  /*4b710*/  S2R R2, SR_TID.X ;  /* 0x0000000000027919 */ /* 0x000ea20000002100 */
[----:B------:R-:W-:-:S03]  /*4b720*/  IMAD.WIDE R48, R0, 0x4, R48 ;  /* 0x0000000400307825 */ /* 0x000fc600078e0230 */
[----:B------:R3:W-:Y:S01]  /*4b730*/  LDGSTS.E [R3+0x5bc00], [R50.64], !P2 ;  /* 0x5bc0000032037fae */ /* 0x0007e2000d121844 */
[----:B------:R-:W-:-:S03]  /*4b740*/  IMAD.WIDE R46, R0, 0x4, R46 ;  /* 0x00000004002e7825 */ /* 0x000fc600078e022e */
[----:B------:R3:W-:Y:S01]  /*4b750*/  LDGSTS.E [R3+0x5bd00], [R48.64], !P2 ;  /* 0x5bd0000030037fae */ /* 0x0007e2000d121844 */
[----:B------:R-:W-:-:S03]  /*4b760*/  IMAD.WIDE R44, R0, 0x4, R44 ;  /* 0x00000004002c7825 */ /* 0x000fc600078e022c */
[----:B------:R3:W-:Y:S01]  /*4b770*/  LDGSTS.E [R3+0x5be00], [R46.64], !P2 ;  /* 0x5be000002e037fae */ /* 0x0007e2000d121844 */
[----:B------:R-:W-:-:S03]  /*4b780*/  IMAD.WIDE R42, R0, 0x4, R42 ;  /* 0x00000004002a7825 */ /* 0x000fc600078e022a */
[----:B------:R3:W-:Y:S01]  /*4b790*/  LDGSTS.E [R3+0x5bf00], [R44.64], !P2 ;  /* 0x5bf000002c037fae */ /* 0x0007e2000d121844 */
[----:B----4-:R-:W-:-:S03]  /*4b7a0*/  IMAD.WIDE R40, R0, 0x4, R40 ;  /* 0x0000000400287825 */ /* 0x010fc600078e0228 */
[----:B------:R3:W-:Y:S01]  /*4b7b0*/  LDGSTS.E [R3+0x5cc00], [R42.64], !P4 ;  /* 0x5cc000002a037fae */ /* 0x0007e2000e121844 */
[----:B------:R-:W-:-:S03]  /*4b7c0*/  IMAD.WIDE R38, R0, 0x4, R38 ;  /* 0x0000000400267825 */ /* 0x000fc600078e0226 */
[----:B------:R3:W-:Y:S01]  /*4b7d0*/  LDGSTS.E [R3+0x5cd00], [R40.64], !P4 ;  /* 0x5cd0000028037fae */ /* 0x0007e2000e121844 */
[----:B------:R-:W-:Y:S01]  /*4b7e0*/  IMAD.WIDE R36, R0, 0x4, R36 ;  /* 0x0000000400247825 */ /* 0x000fe200078e0224 */
[----:B------:R-:W-:Y:S02]  /*4b7f0*/  ISETP.NE.U32.AND P3, PT, R250, RZ, PT ;  /* 0x000000fffa00720c */ /* 0x000fe40003f65070 */
[----:B------:R3:W-:Y:S01]  /*4b800*/  LDGSTS.E [R3+0x5ce00], [R38.64], !P4 ;  /* 0x5ce0000026037fae */ /* 0x0007e2000e121844 */
[----:B------:R-:W-:-:S03]  /*4b810*/  IMAD.WIDE R34, R0, 0x4, R34 ;  /* 0x0000000400227825 */ /* 0x000fc600078e0222 */
[----:B------:R3:W-:Y:S01]  /*4b820*/  LDGSTS.E [R3+0x5cf00], [R36.64], !P4 ;  /* 0x5cf0000024037fae */ /* 0x0007e2000e121844 */
[----:B------:R-:W-:-:S03]  /*4b830*/  IMAD.WIDE R32, R0, 0x4, R32 ;  /* 0x0000000400207825 */ /* 0x000fc600078e0220 */
[----:B------:R3:W-:Y:S01]  /*4b840*/  LDGSTS.E [R3+0x5dc00], [R34.64], !P0 ;  /* 0x5dc0000022037fae */ /* 0x0007e2000c121844 */
[----:B------:R-:W-:-:S04]  /*4b850*/  IMAD.WIDE R30, R0, 0x4, R30 ;  /* 0x00000004001e7825 */ /* 0x000fc800078e021e */
[C---:B------:R-:W-:Y:S01]  /*4b860*/  IMAD.WIDE R28, R0.reuse, 0x4, R28 ;  /* 0x00000004001c7825 */ /* 0x040fe200078e021c */
[----:B------:R3:W-:Y:S03]  /*4b870*/  LDGSTS.E [R3+0x5dd00], [R32.64], !P0 ;  /* 0x5dd0000020037fae */ /* 0x0007e6000c121844 */
[C---:B------:R-:W-:Y:S01]  /*4b880*/  IMAD.WIDE R26, R0.reuse, 0x4, R26 ;  /* 0x00000004001a7825 */ /* 0x040fe200078e021a */
[----:B------:R3:W-:Y:S03]  /*4b890*/  LDGSTS.E [R3+0x5de00], [R30.64], !P0 ;  /* 0x5de000001e037fae */ /* 0x0007e6000c121844 */
[----:B------:R-:W-:Y:S01]  /*4b8a0*/  IMAD.WIDE R24, R0, 0x4, R24 ;  /* 0x0000000400187825 */ /* 0x000fe200078e0218 */
[----:B------:R3:W-:Y:S01]  /*4b8b0*/  LDGSTS.E [R3+0x5df00], [R28.64], !P0 ;  /* 0x5df000001c037fae */ /* 0x0007e2000c121844 */
[----:B--2---:R-:W-:-:S02]  /*4b8c0*/  LOP3.LUT R2, R2, 0x3f, RZ, 0xc0, !PT ;  /* 0x0000003f02027812 */ /* 0x004fc400078ec0ff */
[C---:B------:R-:W-:Y:S01]  /*4b8d0*/  IMAD.WIDE R22, R0.reuse, 0x4, R22 ;  /* 0x0000000400167825 */ /* 0x040fe200078e0216 */
[----:B------:R3:W-:Y:S03]  /*4b8e0*/  LDGSTS.E [R3+0x5ec00], [R26.64], !P6 ;  /* 0x5ec000001a037fae */ /* 0x0007e6000f121844 */
        /* <DEDUP_REMOVED lines=8> */
[----:B------:R-:W-:Y:S01]  /*4b970*/  IMAD.WIDE R12, R0, 0x4, R12 ;  /* 0x00000004000c7825 */ /* 0x000fe200078e020c */
[----:B------:R3:W-:Y:S03]  /*4b980*/  LDGSTS.E [R3+0x5fd00], [R16.64], !P1 ;  /* 0x5fd0000010037fae */ /* 0x0007e6000c921844 */
[----:B------:R-:W-:Y:S01]  /*4b990*/  IMAD.SHL.U32 R2, R2, 0x4, RZ ;  /* 0x0000000402027824 */ /* 0x000fe200078e00ff */
[----:B------:R3:W-:Y:S04]  /*4b9a0*/  LDGSTS.E [R3+0x5fe00], [R14.64], !P1 ;  /* 0x5fe000000e037fae */ /* 0x0007e8000c921844 */
[----:B------:R3:W-:Y:S04]  /*4b9b0*/  LDGSTS.E [R3+0x5ff00], [R12.64], !P1 ;  /* 0x5ff000000c037fae */ /* 0x0007e8000c921844 */
[----:B------:R-:W0:Y:S04]  /*4b9c0*/  LDGDEPBAR ;  /* 0x00000000000079af */ /* 0x000e280000000000 */
[----:B------:R2:W-:Y:S04]  /*4b9d0*/  LDGSTS.E [R2+0x20000], [R112.64], P3 ;  /* 0x2000000070027fae */ /* 0x0005e80009921844 */
[----:B--2---:R1:W5:Y:S01]  /*4b9e0*/  LDL.LU.64 R112, [R1+0x4f98] ;  /* 0x004f980001707983 */ /* 0x0043620000300a00 */
[----:B---3--:R-:W-:Y:S01]  /*4b9f0*/  IMAD.MOV.U32 R3, RZ, RZ, c[0x0][0x18c] ;  /* 0x00006300ff037624 */ /* 0x008fe200078e00ff */
[----:B------:R-:W-:Y:S01]  /*4ba00*/  CS2R R244, SRZ ;  /* 0x0000000000f47805 */ /* 0x000fe2000001ff00 */
        /* <DEDUP_REMOVED lines=55> */
[----:B------:R-:W-:-:S02]  /*4bd80*/  ISETP.GE.AND P5, PT, R252, 0x40, PT ;  /* 0x00000040fc00780c */ /* 0x000fc40003fa6270 */
[----:B------:R-:W-:Y:S02]  /*4bd90*/  SHF.L.U32 R3, R3, 0x6, RZ ;  /* 0x0000000603037819 */ /* 0x000fe400000006ff */
[----:B-1----:R1:W-:Y:S04]  /*4bda0*/  STL.64 [R1+0x5088], R64 ;  /* 0x0050884001007387 */ /* 0x0023e80000100a00 */
[----:B-1----:R-:W2:Y:S04]  /*4bdb0*/  LDL.64 R64, [R1+0x3260] ;  /* 0x0032600001407983 */ /* 0x002ea80000100a00 */
[----:B------:R1:W-:Y:S04]  /*4bdc0*/  STL.64 [R1+0x5080], R62 ;  /* 0x0050803e01007387 */ /* 0x0003e80000100a00 */
[----:B-1----:R-:W3:Y:S04]  /*4bdd0*/  LDL.64 R62, [R1+0x3140] ;  /* 0x00314000013e7983 */ /* 0x002ee80000100a00 */
[----:B------:R1:W-:Y:S04]  /*4bde0*/  STL.64 [R1+0x5078], R60 ;  /* 0x0050783c01007387 */ /* 0x0003e80000100a00 */
[----:B-1----:R-:W4:Y:S04]  /*4bdf0*/  LDL.64 R60, [R1+0x3280] ;  /* 0x00328000013c7983 */ /* 0x002f280000100a00 */
        /* <DEDUP_REMOVED lines=32> */
[----:B------:R-:W-:Y:S04]  /*4c000*/  STL.64 [R1+0x4ff0], R26 ;  /* 0x004ff01a01007387 */ /* 0x000fe80000100a00 */
[----:B------:R-:W-:Y:S04]  /*4c010*/  STL.64 [R1+0x4fe8], R24 ;  /* 0x004fe81801007387 */ /* 0x000fe80000100a00 */
[----:B------:R-:W-:Y:S04]  /*4c020*/  STL.64 [R1+0x4fe0], R22 ;  /* 0x004fe01601007387 */ /* 0x000fe80000100a00 */
[----:B------:R-:W-:Y:S04]  /*4c030*/  STL.64 [R1+0x4fd8], R20 ;  /* 0x004fd81401007387 */ /* 0x000fe80000100a00 */
[----:B------:R1:W-:Y:S04]  /*4c040*/  STL.64 [R1+0x4fd0], R18 ;  /* 0x004fd01201007387 */ /* 0x0003e80000100a00 */
[----:B------:R1:W-:Y:S04]  /*4c050*/  STL.64 [R1+0x4fc8], R16 ;  /* 0x004fc81001007387 */ /* 0x0003e80000100a00 */
[----:B------:R1:W-:Y:S04]  /*4c060*/  STL.64 [R1+0x4fc0], R14 ;  /* 0x004fc00e01007387 */ /* 0x0003e80000100a00 */
[----:B------:R1:W-:Y:S04]  /*4c070*/  STL.64 [R1+0x4fb8], R12 ;  /* 0x004fb80c01007387 */ /* 0x0003e80000100a00 */
[----:B------:R-:W-:Y:S04]  /*4c080*/  STL.64 [R1+0x4fb0], R10 ;  /* 0x004fb00a01007387 */ /* 0x000fe80000100a00 */
[----:B------:R1:W-:Y:S04]  /*4c090*/  STL.64 [R1+0x4fa8], R8 ;  /* 0x004fa80801007387 */ /* 0x0003e80000100a00 */
[----:B------:R3:W-:Y:S04]  /*4c0a0*/  STL.64 [R1+0x4fa0], R6 ;  /* 0x004fa00601007387 */ /* 0x0007e80000100a00 */
[----:B------:R3:W-:Y:S04]  /*4c0b0*/  STL.64 [R1+0x4f98], R4 ;  /* 0x004f980401007387 */ /* 0x0007e80000100a00 */
        /* <DEDUP_REMOVED lines=10> */
[----:B---3--:R-:W3:Y:S04]  /*4c160*/  LDL.64 R6, [R1+0x2338] ;  /* 0x0023380001067983 */ /* 0x008ee80000100a00 */
[----:B------:R-:W3:Y:S04]  /*4c170*/  LDL.64 R4, [R1+0x23d8] ;  /* 0x0023d80001047983 */ /* 0x000ee80000100a00 */
[----:B--2---:R1:W-:Y:S04]  /*4c180*/  LDGSTS.E [R2+0x20800], [R28.64], P3 ;  /* 0x208000001c027fae */ /* 0x0043e80009921844 */
[----:B------:R2:W-:Y:S04]  /*4c190*/  LDGSTS.E [R2+0x21000], [R58.64], P3 ;  /* 0x210000003a027fae */ /* 0x0005e80009921844 */
[----:B------:R1:W-:Y:S04]  /*4c1a0*/  LDGSTS.E [R2+0x21800], [R30.64], P3 ;  /* 0x218000001e027fae */ /* 0x0003e80009921844 */
[----:B------:R1:W-:Y:S04]  /*4c1b0*/  LDGSTS.E [R2+0x22000], [R62.64], P3 ;  /* 0x220000003e027fae */ /* 0x0003e80009921844 */
[----:B--2---:R-:W2:Y:S04]  /*4c1c0*/  LDL.64 R58, [R1+0x32d0] ;  /* 0x0032d000013a7983 */ /* 0x004ea80000100a00 */
[----:B------:R3:W-:Y:S04]  /*4c1d0*/  LDGSTS.E [R2+0x22800], [R32.64], P3 ;  /* 0x2280000020027fae */ /* 0x0007e80009921844 */
[----:B-1----:R-:W2:Y:S04]  /*4c1e0*/  LDL.64 R62, [R1+0x3300] ;  /* 0x00330000013e7983 */ /* 0x002ea80000100a00 */
[----:B------:R1:W-:Y:S04]  /*4c1f0*/  LDGSTS.E [R2+0x23000], [R50.64], P3 ;  /* 0x2300000032027fae */ /* 0x0003e80009921844 */
[----:B------:R3:W-:Y:S04]  /*4c200*/  LDGSTS.E [R2+0x23800], [R34.64], P3 ;  /* 0x2380000022027fae */ /* 0x0007e80009921844 */
[----:B------:R1:W-:Y:S04]  /*4c210*/  LDGSTS.E [R2+0x24000], [R52.64], P3 ;  /* 0x2400000034027fae */ /* 0x0003e80009921844 */
[----:B-1----:R-:W2:Y:S04]  /*4c220*/  LDL.64 R50, [R1+0x3320] ;  /* 0x0033200001327983 */ /* 0x002ea80000100a00 */
[----:B------:R1:W-:Y:S04]  /*4c230*/  LDGSTS.E [R2+0x24800], [R36.64], P3 ;  /* 0x2480000024027fae */ /* 0x0003e80009921844 */
[----:B------:R-:W2:Y:S04]  /*4c240*/  LDL.64 R52, [R1+0x3358] ;  /* 0x0033580001347983 */ /* 0x000ea80000100a00 */
[----:B------:R1:W-:Y:S04]  /*4c250*/  LDGSTS.E [R2+0x25000], [R56.64], P3 ;  /* 0x2500000038027fae */ /* 0x0003e80009921844 */
[----:B------:R3:W-:Y:S04]  /*4c260*/  LDGSTS.E [R2+0x25800], [R38.64], P3 ;  /* 0x2580000026027fae */ /* 0x0007e80009921844 */
[----:B------:R3:W-:Y:S04]  /*4c270*/  LDGSTS.E [R2+0x26000], [R40.64], P3 ;  /* 0x2600000028027fae */ /* 0x0007e80009921844 */
[----:B-1----:R-:W2:Y:S04]  /*4c280*/  LDL.64 R56, [R1+0x36f8] ;  /* 0x0036f80001387983 */ /* 0x002ea80000100a00 */
[----:B------:R1:W-:Y:S04]  /*4c290*/  LDGSTS.E [R2+0x26800], [R42.64], P3 ;  /* 0x268000002a027fae */ /* 0x0003e80009921844 */
[----:B------:R1:W-:Y:S04]  /*4c2a0*/  LDGSTS.E [R2+0x27000], [R44.64], P3 ;  /* 0x270000002c027fae */ /* 0x0003e80009921844 */
[----:B------:R1:W-:Y:S04]  /*4c2b0*/  LDGSTS.E [R2+0x27800], [R46.64], P3 ;  /* 0x278000002e027fae */ /* 0x0003e80009921844 */
[----:B------:R1:W-:Y:S04]  /*4c2c0*/  LDGSTS.E [R2+0x28000], [R48.64], P3 ;  /* 0x2800000030027fae */ /* 0x0003e80009921844 */
[----:B------:R1:W-:Y:S04]  /*4c2d0*/  LDGSTS.E [R2+0x28800], [R64.64], P3 ;  /* 0x2880000040027fae */ /* 0x0003e80009921844 */
[----:B----4-:R4:W-:Y:S04]  /*4c2e0*/  LDGSTS.E [R2+0x29000], [R60.64], P3 ;  /* 0x290000003c027fae */ /* 0x0109e80009921844 */
[----:B------:R3:W-:Y:S04]  /*4c2f0*/  LDGSTS.E [R2+0x29800], [R54.64], P3 ;  /* 0x2980000036027fae */ /* 0x0007e80009921844 */
[----:B-1----:R-:W2:Y:S04]  /*4c300*/  LDL.64 R64, [R1+0x3660] ;  /* 0x0036600001407983 */ /* 0x002ea80000100a00 */
[----:B----4-:R-:W4:Y:S04]  /*4c310*/  LDL.64 R60, [R1+0x3650] ;  /* 0x00365000013c7983 */ /* 0x010f280000100a00 */
[----:B------:R-:W4:Y:S04]  /*4c320*/  LDL.64 R28, [R1+0x3648] ;  /* 0x00364800011c7983 */ /* 0x000f280000100a00 */
[----:B---3--:R-:W4:Y:S04]  /*4c330*/  LDL.64 R54, [R1+0x3640] ;  /* 0x0036400001367983 */ /* 0x008f280000100a00 */
        /* <DEDUP_REMOVED lines=10> */
[----:B--2---:R1:W-:Y:S04]  /*4c3e0*/  LDGSTS.E [R2+0x2a000], [R58.64], P3 ;  /* 0x2a0000003a027fae */ /* 0x0043e80009921844 */
[----:B------:R2:W-:Y:S04]  /*4c3f0*/  LDGSTS.E [R2+0x2a800], [R62.64], P3 ;  /* 0x2a8000003e027fae */ /* 0x0005e80009921844 */
[----:B-1----:R-:W3:Y:S04]  /*4c400*/  LDL.64 R58, [R1+0x3630] ;  /* 0x00363000013a7983 */ /* 0x002ee80000100a00 */
[----:B--2---:R-:W2:Y:S04]  /*4c410*/  LDL.64 R62, [R1+0x3620] ;  /* 0x00362000013e7983 */ /* 0x004ea80000100a00 */
[----:B------:R1:W-:Y:S04]  /*4c420*/  LDGSTS.E [R2+0x2b000], [R50.64], P3 ;  /* 0x2b00000032027fae */ /* 0x0003e80009921844 */
[----:B------:R1:W-:Y:S04]  /*4c430*/  LDGSTS.E [R2+0x2b800], [R52.64], P3 ;  /* 0x2b80000034027fae */ /* 0x0003e80009921844 */
[----:B-1----:R-:W2:Y:S04]  /*4c440*/  LDL.64 R50, [R1+0x3610] ;  /* 0x0036100001327983 */ /* 0x002ea80000100a00 */
        /* <DEDUP_REMOVED lines=9> */
[----:B------:R1:W-:Y:S04]  /*4c4e0*/  LDGSTS.E [R2+0x2e800], [R64.64], P3 ;  /* 0x2e80000040027fae */ /* 0x0003e80009921844 */
[----:B------:R4:W-:Y:S04]  /*4c4f0*/  LDGSTS.E [R2+0x2f000], [R26.64], P3 ;  /* 0x2f0000001a027fae */ /* 0x0009e80009921844 */
[----:B----4-:R4:W-:Y:S04]  /*4c500*/  LDGSTS.E [R2+0x2f800], [R60.64], P3 ;  /* 0x2f8000003c027fae */ /* 0x0109e80009921844 */
[----:B-1----:R-:W2:Y:S04]  /*4c510*/  LDL.64 R64, [R1+0x35c0] ;  /* 0x0035c00001407983 */ /* 0x002ea80000100a00 */
[----:B------:R1:W-:Y:S04]  /*4c520*/  LDGSTS.E [R2+0x30000], [R28.64], P3 ;  /* 0x300000001c027fae */ /* 0x0003e80009921844 */
[----:B----4-:R-:W2:Y:S04]  /*4c530*/  LDL.64 R60, [R1+0x35b8] ;  /* 0x0035b800013c7983 */ /* 0x010ea80000100a00 */
        /* <DEDUP_REMOVED lines=8> */
[----:B---3--:R1:W-:Y:S04]  /*4c5c0*/  LDGSTS.E [R2+0x31800], [R58.64], P3 ;  /* 0x318000003a027fae */ /* 0x0083e80009921844 */
[----:B------:R3:W-:Y:S04]  /*4c5d0*/  LDGSTS.E [R2+0x32000], [R32.64], P3 ;  /* 0x3200000020027fae */ /* 0x0007e80009921844 */
[----:B--2---:R2:W-:Y:S04]  /*4c5e0*/  LDGSTS.E [R2+0x32800], [R62.64], P3 ;  /* 0x328000003e027fae */ /* 0x0045e80009921844 */
[----:B-1----:R-:W4:Y:S04]  /*4c5f0*/  LDL.64 R58, [R1+0x35a8] ;  /* 0x0035a800013a7983 */ /* 0x002f280000100a00 */
[----:B------:R1:W-:Y:S04]  /*4c600*/  LDGSTS.E [R2+0x33000], [R34.64], P3 ;  /* 0x3300000022027fae */ /* 0x0003e80009921844 */
[----:B--2---:R-:W2:Y:S04]  /*4c610*/  LDL.64 R62, [R1+0x35a0] ;  /* 0x0035a000013e7983 */ /* 0x004ea80000100a00 */
[----:B------:R1:W-:Y:S04]  /*4c620*/  LDGSTS.E [R2+0x33800], [R50.64], P3 ;  /* 0x3380000032027fae */ /* 0x0003e80009921844 */
[----:B------:R3:W-:Y:S04]  /*4c630*/  LDGSTS.E [R2+0x34000], [R36.64], P3 ;  /* 0x3400000024027fae */ /* 0x0007e80009921844 */
[----:B------:R3:W-:Y:S04]  /*4c640*/  LDGSTS.E [R2+0x34800], [R52.64], P3 ;  /* 0x3480000034027fae */ /* 0x0007e80009921844 */
[----:B-1----:R-:W2:Y:S04]  /*4c650*/  LDL.64 R50, [R1+0x3598] ;  /* 0x0035980001327983 */ /* 0x002ea80000100a00 */
[----:B------:R1:W-:Y:S04]  /*4c660*/  LDGSTS.E [R2+0x35000], [R38.64], P3 ;  /* 0x3500000026027fae */ /* 0x0003e80009921844 */
[----:B------:R1:W-:Y:S04]  /*4c670*/  LDGSTS.E [R2+0x35800], [R40.64], P3 ;  /* 0x3580000028027fae */ /* 0x0003e80009921844 */
[----:B---3--:R-:W3:Y:S04]  /*4c680*/  LDL.64 R52, [R1+0x3590] ;  /* 0x0035900001347983 */ /* 0x008ee80000100a00 */
[----:B------:R1:W-:Y:S04]  /*4c690*/  LDGSTS.E [R2+0x36000], [R42.64], P3 ;  /* 0x360000002a027fae */ /* 0x0003e80009921844 */
[----:B------:R1:W-:Y:S04]  /*4c6a0*/  LDGSTS.E [R2+0x36800], [R44.64], P3 ;  /* 0x368000002c027fae */ /* 0x0003e80009921844 */
[----:B------:R1:W-:Y:S04]  /*4c6b0*/  LDGSTS.E [R2+0x37000], [R46.64], P3 ;  /* 0x370000002e027fae */ /* 0x0003e80009921844 */
[----:B------:R1:W-:Y:S04]  /*4c6c0*/  LDGSTS.E [R2+0x37800], [R48.64], P3 ;  /* 0x3780000030027fae */ /* 0x0003e80009921844 */
[----:B------:R1:W-:Y:S04]  /*4c6d0*/  LDGSTS.E [R2+0x38000], [R56.64], P3 ;  /* 0x3800000038027fae */ /* 0x0003e80009921844 */
[----:B------:R-:W3:Y:S04]  /*4c6e0*/  LDL.64 R32, [R1+0x2470] ;  /* 0x0024700001207983 */ /* 0x000ee80000100a00 */
[----:B------:R-:W3:Y:S04]  /*4c6f0*/  LDL.64 R36, [R1+0x2400] ;  /* 0x0024000001247983 */ /* 0x000ee80000100a00 */
[----:B-1----:R-:W3:Y:S04]  /*4c700*/  LDL.64 R56, [R1+0x3568] ;  /* 0x0035680001387983 */ /* 0x002ee80000100a00 */
[----:B------:R1:W-:Y:S04]  /*4c710*/  LDGSTS.E [R2+0x38800], [R64.64], P3 ;  /* 0x3880000040027fae */ /* 0x0003e80009921844 */
[----:B------:R1:W-:Y:S04]  /*4c720*/  LDGSTS.E [R2+0x39000], [R60.64], P3 ;  /* 0x390000003c027fae */ /* 0x0003e80009921844 */
[----:B------:R-:W3:Y:S04]  /*4c730*/  LDL.64 R38, [R1+0x2390] ;  /* 0x0023900001267983 */ /* 0x000ee80000100a00 */
[----:B-1----:R-:W3:Y:S04]  /*4c740*/  LDL.64 R64, [R1+0x3558] ;  /* 0x0035580001407983 */ /* 0x002ee80000100a00 */
        /* <DEDUP_REMOVED lines=8> */
[----:B----4-:R1:W-:Y:S04]  /*4c7d0*/  LDGSTS.E [R2+0x3a000], [R58.64], P3 ;  /* 0x3a0000003a027fae */ /* 0x0103e80009921844 */
[----:B--2---:R2:W-:Y:S04]  /*4c7e0*/  LDGSTS.E [R2+0x3a800], [R62.64], P3 ;  /* 0x3a8000003e027fae */ /* 0x0045e80009921844 */
[----:B-1----:R-:W4:Y:S04]  /*4c7f0*/  LDL.64 R58, [R1+0x2438] ;  /* 0x00243800013a7983 */ /* 0x002f280000100a00 */
[----:B--2---:R-:W2:Y:S04]  /*4c800*/  LDL.64 R62, [R1+0x23c8] ;  /* 0x0023c800013e7983 */ /* 0x004ea80000100a00 */
[----:B------:R1:W-:Y:S04]  /*4c810*/  LDGSTS.E [R2+0x3b000], [R50.64], P3 ;  /* 0x3b00000032027fae */ /* 0x0003e80009921844 */
[----:B-1----:R-:W2:Y:S04]  /*4c820*/  LDL.64 R50, [R1+0x2358] ;  /* 0x0023580001327983 */ /* 0x002ea80000100a00 */
[----:B---3--:R1:W-:Y:S04]  /*4c830*/  LDGSTS.E [R2+0x3b800], [R52.64], P3 ;  /* 0x3b80000034027fae */ /* 0x0083e80009921844 */
[----:B------:R3:W-:Y:S04]  /*4c840*/  LDGSTS.E [R2+0x3c000], [R18.64], P3 ;  /* 0x3c00000012027fae */ /* 0x0007e80009921844 */
[----:B------:R3:W-:Y:S04]  /*4c850*/  LDGSTS.E [R2+0x3c800], [R20.64], P3 ;  /* 0x3c80000014027fae */ /* 0x0007e80009921844 */
[----:B-1----:R-:W2:Y:S04]  /*4c860*/  LDL.64 R52, [R1+0x2208] ;  /* 0x0022080001347983 */ /* 0x002ea80000100a00 */
[----:B------:R1:W-:Y:S04]  /*4c870*/  LDGSTS.E [R2+0x3d000], [R22.64], P3 ;  /* 0x3d00000016027fae */ /* 0x0003e80009921844 */
[----:B------:R1:W-:Y:S04]  /*4c880*/  LDGSTS.E [R2+0x3d800], [R24.64], P3 ;  /* 0x3d80000018027fae */ /* 0x0003e80009921844 */
[----:B------:R-:W1:Y:S04]  /*4c890*/  S2R R35, SR_TID.X ;  /* 0x0000000000237919 */ /* 0x000e680000002100 */
[----:B------:R3:W-:Y:S04]  /*4c8a0*/  LDGSTS.E [R2+0x3e000], [R56.64], P3 ;  /* 0x3e00000038027fae */ /* 0x0007e80009921844 */
[----:B------:R1:W-:Y:S04]  /*4c8b0*/  LDGSTS.E [R2+0x3e800], [R26.64], P3 ;  /* 0x3e8000001a027fae */ /* 0x0003e80009921844 */
[----:B---3--:R-:W4:Y:S04]  /*4c8c0*/  LDL.64 R18, [R1+0x2010] ;  /* 0x0020100001127983 */ /* 0x008f280000100a00 */
[----:B------:R-:W4:Y:S04]  /*4c8d0*/  LDL.64 R56, [R1+0x21d0] ;  /* 0x0021d00001387983 */ /* 0x000f280000100a00 */
[----:B------:R1:W-:Y:S02]  /*4c8e0*/  LDGSTS.E [R2+0x3f000], [R64.64], P3 ;  /* 0x3f00000040027fae */ /* 0x0003e40009921844 */
[----:B-1----:R-:W-:-:S02]  /*4c8f0*/  LOP3.LUT R35, R35, 0x3f, RZ, 0xc0, !PT ;  /* 0x0000003f23237812 */ /* 0x002fc400078ec0ff */
[----:B------:R1:W-:Y:S04]  /*4c900*/  LDGSTS.E [R2+0x3f800], [R28.64], P3 ;  /* 0x3f8000001c027fae */ /* 0x0003e80009921844 */
[----:B------:R-:W4:Y:S04]  /*4c910*/  LDL.64 R20, [R1+0x36f0] ;  /* 0x0036f00001147983 */ /* 0x000f280000100a00 */
[----:B------:R-:W4:Y:S01]  /*4c920*/  LDL.64 R64, [R1+0x3238] ;  /* 0x0032380001407983 */ /* 0x000f220000100a00 */
[----:B------:R-:W-:-:S03]  /*4c930*/  IMAD.SHL.U32 R35, R35, 0x4, RZ ;  /* 0x0000000423237824 */ /* 0x000fc600078e00ff */
[----:B------:R-:W4:Y:S02]  /*4c940*/  LDL.64 R22, [R1+0x36b0] ;  /* 0x0036b00001167983 */ /* 0x000f240000100a00 */
[----:B------:R-:W-:Y:S02]  /*4c950*/  LOP3.LUT R35, R35, 0x10, RZ, 0x3c, !PT ;  /* 0x0000001023237812 */ /* 0x000fe400078e3cff */
[----:B------:R-:W4:Y:S04]  /*4c960*/  LDL.64 R24, [R1+0x3510] ;  /* 0x0035100001187983 */ /* 0x000f280000100a00 */
[----:B------:R1:W-:Y:S04]  /*4c970*/  LDGSTS.E [R35+0x20100], [R60.64], P3 ;  /* 0x201000003c237fae */ /* 0x0003e80009921844 */
[----:B------:R1:W-:Y:S04]  /*4c980*/  LDGSTS.E [R35+0x20900], [R30.64], P3 ;  /* 0x209000001e237fae */ /* 0x0003e80009921844 */
[----:B------:R1:W-:Y:S04]  /*4c990*/  LDGSTS.E [R35+0x21100], [R54.64], P3 ;  /* 0x2110000036237fae */ /* 0x0003e80009921844 */
[----:B-1----:R-:W4:Y:S04]  /*4c9a0*/  LDL.64 R60, [R1+0x3268] ;  /* 0x00326800013c7983 */ /* 0x002f280000100a00 */
[----:B------:R1:W-:Y:S04]  /*4c9b0*/  LDGSTS.E [R35+0x21900], [R32.64], P3 ;  /* 0x2190000020237fae */ /* 0x0003e80009921844 */
[----:B------:R-:W4:Y:S04]  /*4c9c0*/  LDL.64 R54, [R1+0x3288] ;  /* 0x0032880001367983 */ /* 0x000f280000100a00 */
[----:B------:R-:W4:Y:S04]  /*4c9d0*/  LDL.64 R26, [R1+0x34d8] ;  /* 0x0034d800011a7983 */ /* 0x000f280000100a00 */
[----:B------:R-:W4:Y:S04]  /*4c9e0*/  LDL.64 R28, [R1+0x34a8] ;  /* 0x0034a800011c7983 */ /* 0x000f280000100a00 */
[----:B------:R-:W4:Y:S04]  /*4c9f0*/  LDL.64 R30, [R1+0x3498] ;  /* 0x00349800011e7983 */ /* 0x000f280000100a00 */
[----:B-1----:R-:W4:Y:S04]  /*4ca00*/  LDL.64 R32, [R1+0x3488] ;  /* 0x0034880001207983 */ /* 0x002f280000100a00 */
        /* <DEDUP_REMOVED lines=14> */
[----:B----4-:R-:W4:Y:S04]  /*4caf0*/  LDL.64 R36, [R1+0x3478] ;  /* 0x0034780001247983 */ /* 0x010f280000100a00 */
[----:B------:R-:W4:Y:S04]  /*4cb00*/  LDL.64 R38, [R1+0x3468] ;  /* 0x0034680001267983 */ /* 0x000f280000100a00 */
[----:B-1----:R-:W4:Y:S04]  /*4cb10*/  LDL.64 R52, [R1+0x3548] ;  /* 0x0035480001347983 */ /* 0x002f280000100a00 */
[----:B------:R1:W-:Y:S04]  /*4cb20*/  LDGSTS.E [R35+0x27900], [R56.64], P3 ;  /* 0x2790000038237fae */ /* 0x0003e80009921844 */
[----:B------:R-:W4:Y:S04]  /*4cb30*/  LDL.64 R40, [R1+0x3458] ;  /* 0x0034580001287983 */ /* 0x000f280000100a00 */
[----:B------:R-:W4:Y:S04]  /*4cb40*/  LDL.64 R42, [R1+0x3450] ;  /* 0x00345000012a7983 */ /* 0x000f280000100a00 */
[----:B-1----:R-:W4:Y:S04]  /*4cb50*/  LDL.64 R56, [R1+0x34b0] ;  /* 0x0034b00001387983 */ /* 0x002f280000100a00 */
[----:B------:R-:W4:Y:S04]  /*4cb60*/  LDL.64 R44, [R1+0x3448] ;  /* 0x00344800012c7983 */ /* 0x000f280000100a00 */
[----:B------:R1:W-:Y:S04]  /*4cb70*/  LDGSTS.E [R35+0x28100], [R64.64], P3 ;  /* 0x2810000040237fae */ /* 0x0003e80009921844 */
[----:B------:R-:W4:Y:S04]  /*4cb80*/  LDL.64 R46, [R1+0x3440] ;  /* 0x00344000012e7983 */ /* 0x000f280000100a00 */
[----:B------:R-:W4:Y:S04]  /*4cb90*/  LDL.64 R48, [R1+0x3438] ;  /* 0x0034380001307983 */ /* 0x000f280000100a00 */
[----:B-1----:R-:W4:Y:S04]  /*4cba0*/  LDL.64 R64, [R1+0x34a0] ;  /* 0x0034a00001407983 */ /* 0x002f280000100a00 */
[----:B------:R1:W-:Y:S04]  /*4cbb0*/  LDGSTS.E [R35+0x28900], [R60.64], P3 ;  /* 0x289000003c237fae */ /* 0x0003e80009921844 */
[----:B------:R1:W-:Y:S04]  /*4cbc0*/  LDGSTS.E [R35+0x29100], [R54.64], P3 ;  /* 0x2910000036237fae */ /* 0x0003e80009921844 */
[----:B-1----:R-:W4:Y:S04]  /*4cbd0*/  LDL.64 R60, [R1+0x3490] ;  /* 0x00349000013c7983 */ /* 0x002f280000100a00 */
[----:B------:R-:W4:Y:S04]  /*4cbe0*/  LDL.64 R54, [R1+0x3480] ;  /* 0x0034800001367983 */ /* 0x000f280000100a00 */
[----:B---3--:R1:W-:Y:S04]  /*4cbf0*/  LDGSTS.E [R35+0x29900], [R58.64], P3 ;  /* 0x299000003a237fae */ /* 0x0083e80009921844 */
[----:B--2---:R2:W-:Y:S04]  /*4cc00*/  LDGSTS.E [R35+0x2a100], [R62.64], P3 ;  /* 0x2a1000003e237fae */ /* 0x0045e80009921844 */
[----:B-1----:R-:W3:Y:S04]  /*4cc10*/  LDL.64 R58, [R1+0x3470] ;  /* 0x00347000013a7983 */ /* 0x002ee80000100a00 */
[----:B--2---:R-:W2:Y:S04]  /*4cc20*/  LDL.64 R62, [R1+0x3460] ;  /* 0x00346000013e7983 */ /* 0x004ea80000100a00 */
[----:B------:R1:W-:Y:S04]  /*4cc30*/  LDGSTS.E [R35+0x2a900], [R50.64], P3 ;  /* 0x2a90000032237fae */ /* 0x0003e80009921844 */
[----:B------:R1:W-:Y:S04]  /*4cc40*/  LDGSTS.E [R35+0x2b100], [R16.64], P3 ;  /* 0x2b10000010237fae */ /* 0x0003e80009921844 */
[----:B------:R1:W-:Y:S04]  /*4cc50*/  LDGSTS.E [R35+0x2b900], [R18.64], P3 ;  /* 0x2b90000012237fae */ /* 0x0003e80009921844 */
[----:B------:R4:W-:Y:S04]  /*4cc60*/  LDGSTS.E [R35+0x2c100], [R20.64], P3 ;  /* 0x2c10000014237fae */ /* 0x0009e80009921844 */
[----:B------:R4:W-:Y:S04]  /*4cc70*/  LDGSTS.E [R35+0x2c900], [R22.64], P3 ;  /* 0x2c90000016237fae */ /* 0x0009e80009921844 */
[----:B-1----:R-:W2:Y:S04]  /*4cc80*/  LDL.64 R50, [R1+0x3430] ;  /* 0x0034300001327983 */ /* 0x002ea80000100a00 */
[----:B------:R-:W2:Y:S04]  /*4cc90*/  LDL.64 R16, [R1+0x33f0] ;  /* 0x0033f00001107983 */ /* 0x000ea80000100a00 */
[----:B----4-:R1:W-:Y:S04]  /*4cca0*/  LDGSTS.E [R35+0x2d100], [R52.64], P3 ;  /* 0x2d10000034237fae */ /* 0x0103e80009921844 */
        /* <DEDUP_REMOVED lines=8> */
[----:B------:R1:W-:Y:S04]  /*4cd30*/  LDGSTS.E [R35+0x2f900], [R64.64], P3 ;  /* 0x2f90000040237fae */ /* 0x0003e80009921844 */
[----:B------:R4:W-:Y:S04]  /*4cd40*/  LDGSTS.E [R35+0x30100], [R30.64], P3 ;  /* 0x301000001e237fae */ /* 0x0009e80009921844 */
[----:B------:R-:W2:Y:S04]  /*4cd50*/  LDL.64 R22, [R1+0x33d8] ;  /* 0x0033d80001167983 */ /* 0x000ea80000100a00 */
[----:B-1----:R-:W2:Y:S04]  /*4cd60*/  LDL.64 R64, [R1+0x3418] ;  /* 0x0034180001407983 */ /* 0x002ea80000100a00 */
[----:B----4-:R-:W2:Y:S04]  /*4cd70*/  LDL.64 R24, [R1+0x33c8] ;  /* 0x0033c80001187983 */ /* 0x010ea80000100a00 */
[----:B------:R-:W2:Y:S04]  /*4cd80*/  LDL.64 R26, [R1+0x33c0] ;  /* 0x0033c000011a7983 */ /* 0x000ea80000100a00 */
[----:B------:R1:W-:Y:S04]  /*4cd90*/  LDGSTS.E [R35+0x30900], [R60.64], P3 ;  /* 0x309000003c237fae */ /* 0x0003e80009921844 */
[----:B------:R1:W-:Y:S04]  /*4cda0*/  LDGSTS.E [R35+0x31100], [R32.64], P3 ;  /* 0x3110000020237fae */ /* 0x0003e80009921844 */
[----:B------:R1:W-:Y:S04]  /*4cdb0*/  LDGSTS.E [R35+0x31900], [R54.64], P3 ;  /* 0x3190000036237fae */ /* 0x0003e80009921844 */
[----:B-1----:R-:W2:Y:S04]  /*4cdc0*/  LDL.64 R60, [R1+0x3410] ;  /* 0x00341000013c7983 */ /* 0x002ea80000100a00 */
[----:B------:R1:W-:Y:S04]  /*4cdd0*/  LDGSTS.E [R35+0x32100], [R36.64], P3 ;  /* 0x3210000024237fae */ /* 0x0003e80009921844 */
[----:B------:R-:W2:Y:S04]  /*4cde0*/  LDL.64 R54, [R1+0x3408] ;  /* 0x0034080001367983 */ /* 0x000ea80000100a00 */
[----:B------:R-:W2:Y:S04]  /*4cdf0*/  LDL.64 R28, [R1+0x33b8] ;  /* 0x0033b800011c7983 */ /* 0x000ea80000100a00 */
[----:B------:R-:W2:Y:S04]  /*4ce00*/  LDL.64 R30, [R1+0x33b0] ;  /* 0x0033b000011e7983 */ /* 0x000ea80000100a00 */
[----:B------:R-:W2:Y:S04]  /*4ce10*/  LDL.64 R32, [R1+0x33a0] ;  /* 0x0033a00001207983 */ /* 0x000ea80000100a00 */
[----:B-1----:R-:W2:Y:S04]  /*4ce20*/  LDL.64 R36, [R1+0x26c8] ;  /* 0x0026c80001247983 */ /* 0x002ea80000100a00 */
        /* <DEDUP_REMOVED lines=9> */
[----:B------:R3:W-:Y:S04]  /*4cec0*/  LDGSTS.E [R35+0x36100], [R48.64], P3 ;  /* 0x3610000030237fae */ /* 0x0007e80009921844 */
[----:B-1----:R-:W2:Y:S04]  /*4ced0*/  LDL.64 R44, [R1+0x33d0] ;  /* 0x0033d000012c7983 */ /* 0x002ea80000100a00 */
[----:B------:R1:W-:Y:S04]  /*4cee0*/  LDGSTS.E [R35+0x36900], [R50.64], P3 ;  /* 0x3690000032237fae */ /* 0x0003e80009921844 */
[----:B---3--:R-:W3:Y:S04]  /*4cef0*/  LDL.64 R38, [R1+0x2468] ;  /* 0x0024680001267983 */ /* 0x008ee80000100a00 */
[----:B------:R1:W-:Y:S04]  /*4cf00*/  LDGSTS.E [R35+0x37100], [R52.64], P3 ;  /* 0x3710000034237fae */ /* 0x0003e80009921844 */
[----:B------:R-:W3:Y:S04]  /*4cf10*/  LDL.64 R40, [R1+0x23f8] ;  /* 0x0023f80001287983 */ /* 0x000ee80000100a00 */
[----:B------:R-:W3:Y:S04]  /*4cf20*/  LDL.64 R42, [R1+0x2388] ;  /* 0x00238800012a7983 */ /* 0x000ee80000100a00 */
[----:B------:R-:W3:Y:S04]  /*4cf30*/  LDL.64 R46, [R1+0x2350] ;  /* 0x00235000012e7983 */ /* 0x000ee80000100a00 */
[----:B------:R1:W-:Y:S04]  /*4cf40*/  LDGSTS.E [R35+0x37900], [R56.64], P3 ;  /* 0x3790000038237fae */ /* 0x0003e80009921844 */
[----:B------:R-:W3:Y:S04]  /*4cf50*/  LDL.64 R48, [R1+0x2318] ;  /* 0x0023180001307983 */ /* 0x000ee80000100a00 */
[----:B-1----:R-:W3:Y:S04]  /*4cf60*/  LDL.64 R50, [R1+0x22e0] ;  /* 0x0022e00001327983 */ /* 0x002ee80000100a00 */
[----:B------:R-:W3:Y:S04]  /*4cf70*/  LDL.64 R56, [R1+0x33a8] ;  /* 0x0033a80001387983 */ /* 0x000ee80000100a00 */
[----:B------:R-:W3:Y:S04]  /*4cf80*/  LDL.64 R52, [R1+0x22a8] ;  /* 0x0022a80001347983 */ /* 0x000ee80000100a00 */
[----:B------:R1:W-:Y:S04]  /*4cf90*/  LDGSTS.E [R35+0x38100], [R64.64], P3 ;  /* 0x3810000040237fae */ /* 0x0003e80009921844 */
[----:B-1----:R-:W3:Y:S04]  /*4cfa0*/  LDL.64 R64, [R1+0x2710] ;  /* 0x0027100001407983 */ /* 0x002ee80000100a00 */
[----:B------:R1:W-:Y:S04]  /*4cfb0*/  LDGSTS.E [R35+0x38900], [R60.64], P3 ;  /* 0x389000003c237fae */ /* 0x0003e80009921844 */
[----:B------:R1:W-:Y:S04]  /*4cfc0*/  LDGSTS.E [R35+0x39100], [R54.64], P3 ;  /* 0x3910000036237fae */ /* 0x0003e80009921844 */
[----:B-1----:R-:W3:Y:S04]  /*4cfd0*/  LDL.64 R60, [R1+0x2690] ;  /* 0x00269000013c7983 */ /* 0x002ee80000100a00 */
[----:B------:R-:W3:Y:S04]  /*4cfe0*/  LDL.64 R54, [R1+0x2430] ;  /* 0x0024300001367983 */ /* 0x000ee80000100a00 */
[----:B----4-:R1:W-:Y:S04]  /*4cff0*/  LDGSTS.E [R35+0x39900], [R58.64], P3 ;  /* 0x399000003a237fae */ /* 0x0103e80009921844 */
[----:B--2---:R2:W-:Y:S04]  /*4d000*/  LDGSTS.E [R35+0x3a100], [R62.64], P3 ;  /* 0x3a1000003e237fae */ /* 0x0045e80009921844 */
[----:B-1----:R-:W4:Y:S04]  /*4d010*/  LDL.64 R58, [R1+0x23c0] ;  /* 0x0023c000013a7983 */ /* 0x002f280000100a00 */
[----:B------:R1:W-:Y:S04]  /*4d020*/  LDGSTS.E [R35+0x3a900], [R16.64], P3 ;  /* 0x3a90000010237fae */ /* 0x0003e80009921844 */
[----:B--2---:R-:W2:Y:S04]  /*4d030*/  S2R R63, SR_TID.X ;  /* 0x00000000003f7919 */ /* 0x004ea80000002100 */
[----:B------:R1:W-:Y:S04]  /*4d040*/  LDGSTS.E [R35+0x3b100], [R18.64], P3 ;  /* 0x3b10000012237fae */ /* 0x0003e80009921844 */
[----:B------:R1:W-:Y:S04]  /*4d050*/  LDGSTS.E [R35+0x3b900], [R20.64], P3 ;  /* 0x3b90000014237fae */ /* 0x0003e80009921844 */
[----:B------:R1:W-:Y:S04]  /*4d060*/  LDGSTS.E [R35+0x3c100], [R22.64], P3 ;  /* 0x3c10000016237fae */ /* 0x0003e80009921844 */
[----:B------:R1:W-:Y:S04]  /*4d070*/  LDGSTS.E [R35+0x3c900], [R44.64], P3 ;  /* 0x3c9000002c237fae */ /* 0x0003e80009921844 */
[----:B------:R3:W-:Y:S01]  /*4d080*/  LDGSTS.E [R35+0x3d100], [R24.64], P3 ;  /* 0x3d10000018237fae */ /* 0x0007e20009921844 */
[----:B--2---:R-:W-:-:S03]  /*4d090*/  LOP3.LUT R63, R63, 0x3f, RZ, 0xc0, !PT ;  /* 0x0000003f3f3f7812 */ /* 0x004fc600078ec0ff */
[----:B------:R2:W-:Y:S02]  /*4d0a0*/  LDGSTS.E [R35+0x3d900], [R26.64], P3 ;  /* 0x3d9000001a237fae */ /* 0x0005e40009921844 */
[----:B-1----:R-:W-:Y:S02]  /*4d0b0*/  IMAD.SHL.U32 R45, R63, 0x4, RZ ;  /* 0x000000043f2d7824 */ /* 0x002fe400078e00ff */
[----:B------:R1:W-:Y:S04]  /*4d0c0*/  LDGSTS.E [R35+0x3e100], [R28.64], P3 ;  /* 0x3e1000001c237fae */ /* 0x0003e80009921844 */
[----:B------:R-:W4:Y:S04]  /*4d0d0*/  LDL.64 R62, [R1+0x31a0] ;  /* 0x0031a000013e7983 */ /* 0x000f280000100a00 */
[----:B------:R1:W-:Y:S01]  /*4d0e0*/  LDGSTS.E [R35+0x3e900], [R30.64], P3 ;  /* 0x3e9000001e237fae */ /* 0x0003e20009921844 */
[----:B------:R-:W-:-:S03]  /*4d0f0*/  LOP3.LUT R44, R45, 0x20, RZ, 0x3c, !PT ;  /* 0x000000202d2c7812 */ /* 0x000fc600078e3cff */
[----:B------:R-:W4:Y:S04]  /*4d100*/  LDL.64 R16, [R1+0x32b0] ;  /* 0x0032b00001107983 */ /* 0x000f280000100a00 */
[----:B------:R-:W4:Y:S04]  /*4d110*/  LDL.64 R18, [R1+0x32e0] ;  /* 0x0032e00001127983 */ /* 0x000f280000100a00 */
[----:B---3--:R3:W-:Y:S04]  /*4d120*/  LDGSTS.E [R35+0x3f100], [R56.64], P3 ;  /* 0x3f10000038237fae */ /* 0x0087e80009921844 */
[----:B------:R1:W-:Y:S04]  /*4d130*/  LDGSTS.E [R35+0x3f900], [R32.64], P3 ;  /* 0x3f90000020237fae */ /* 0x0003e80009921844 */
[----:B------:R-:W4:Y:S04]  /*4d140*/  LDL.64 R20, [R1+0x3310] ;  /* 0x0033100001147983 */ /* 0x000f280000100a00 */
[----:B---3--:R-:W3:Y:S04]  /*4d150*/  LDL.64 R56, [R1+0x31c0] ;  /* 0x0031c00001387983 */ /* 0x008ee80000100a00 */
[----:B------:R-:W3:Y:S04]  /*4d160*/  LDL.64 R22, [R1+0x3330] ;  /* 0x0033300001167983 */ /* 0x000ee80000100a00 */
[----:B------:R1:W-:Y:S04]  /*4d170*/  LDGSTS.E [R44+0x20200], [R64.64], P3 ;  /* 0x20200000402c7fae */ /* 0x0003e80009921844 */
[----:B------:R2:W-:Y:S04]  /*4d180*/  LDGSTS.E [R44+0x20a00], [R36.64], P3 ;  /* 0x20a00000242c7fae */ /* 0x0005e80009921844 */
[----:B------:R-:W3:Y:S04]  /*4d190*/  LDL.64 R24, [R1+0x36e8] ;  /* 0x0036e80001187983 */ /* 0x000ee80000100a00 */
[----:B-1----:R-:W3:Y:S04]  /*4d1a0*/  LDL.64 R64, [R1+0x2200] ;  /* 0x0022000001407983 */ /* 0x002ee80000100a00 */
[----:B--2---:R-:W3:Y:S04]  /*4d1b0*/  LDL.64 R26, [R1+0x36a8] ;  /* 0x0036a800011a7983 */ /* 0x004ee80000100a00 */
[----:B------:R-:W3:Y:S04]  /*4d1c0*/  LDL.64 R28, [R1+0x3540] ;  /* 0x00354000011c7983 */ /* 0x000ee80000100a00 */
[----:B------:R1:W-:Y:S04]  /*4d1d0*/  LDGSTS.E [R44+0x21200], [R60.64], P3 ;  /* 0x212000003c2c7fae */ /* 0x0003e80009921844 */
[----:B------:R1:W-:Y:S04]  /*4d1e0*/  LDGSTS.E [R44+0x21a00], [R38.64], P3 ;  /* 0x21a00000262c7fae */ /* 0x0003e80009921844 */
[----:B------:R1:W-:Y:S04]  /*4d1f0*/  LDGSTS.E [R44+0x22200], [R54.64], P3 ;  /* 0x22200000362c7fae */ /* 0x0003e80009921844 */
[----:B-1----:R-:W3:Y:S04]  /*4d200*/  LDL.64 R60, [R1+0x3210] ;  /* 0x00321000013c7983 */ /* 0x002ee80000100a00 */
[----:B------:R1:W-:Y:S04]  /*4d210*/  LDGSTS.E [R44+0x22a00], [R40.64], P3 ;  /* 0x22a00000282c7fae */ /* 0x0003e80009921844 */
[----:B------:R-:W3:Y:S04]  /*4d220*/  LDL.64 R54, [R1+0x3240] ;  /* 0x0032400001367983 */ /* 0x000ee80000100a00 */
[----:B------:R-:W3:Y:S04]  /*4d230*/  LDL.64 R30, [R1+0x3508] ;  /* 0x00350800011e7983 */ /* 0x000ee80000100a00 */
[----:B------:R-:W3:Y:S04]  /*4d240*/  LDL.64 R32, [R1+0x34d0] ;  /* 0x0034d00001207983 */ /* 0x000ee80000100a00 */
[----:B------:R-:W3:Y:S04]  /*4d250*/  LDL.64 R34, [R1+0x1f88] ;  /* 0x001f880001227983 */ /* 0x000ee80000100a00 */
[----:B------:R-:W3:Y:S04]  /*4d260*/  LDL.64 R36, [R1+0x1cf8] ;  /* 0x001cf80001247983 */ /* 0x000ee80000100a00 */
[----:B------:R-:W3:Y:S04]  /*4d270*/  LDL.64 R38, [R1+0x1cc8] ;  /* 0x001cc80001267983 */ /* 0x000ee80000100a00 */
[----:B-1----:R-:W3:Y:S04]  /*4d280*/  LDL.64 R40, [R1+0x1cb8] ;  /* 0x001cb80001287983 */ /* 0x002ee80000100a00 */
[----:B----4-:R1:W-:Y:S04]  /*4d290*/  LDGSTS.E [R44+0x23200], [R58.64], P3 ;  /* 0x232000003a2c7fae */ /* 0x0103e80009921844 */
[----:B------:R4:W-:Y:S04]  /*4d2a0*/  LDGSTS.E [R44+0x23a00], [R42.64], P3 ;  /* 0x23a000002a2c7fae */ /* 0x0009e80009921844 */
[----:B------:R4:W-:Y:S04]  /*4d2b0*/  LDGSTS.E [R44+0x24200], [R46.64], P3 ;  /* 0x242000002e2c7fae */ /* 0x0009e80009921844 */
[----:B-1----:R-:W2:Y:S04]  /*4d2c0*/  LDL.64 R58, [R1+0x3270] ;  /* 0x00327000013a7983 */ /* 0x002ea80000100a00 */
[----:B------:R1:W-:Y:S04]  /*4d2d0*/  LDGSTS.E [R44+0x24a00], [R48.64], P3 ;  /* 0x24a00000302c7fae */ /* 0x0003e80009921844 */
[----:B------:R1:W-:Y:S04]  /*4d2e0*/  LDGSTS.E [R44+0x25200], [R50.64], P3 ;  /* 0x25200000322c7fae */ /* 0x0003e80009921844 */
[----:B------:R1:W-:Y:S04]  /*4d2f0*/  LDGSTS.E [R44+0x25a00], [R52.64], P3 ;  /* 0x25a00000342c7fae */ /* 0x0003e80009921844 */
[----:B----4-:R-:W4:Y:S04]  /*4d300*/  LDL.64 R42, [R1+0x1ca8] ;  /* 0x001ca800012a7983 */ /* 0x010f280000100a00 */
[----:B------:R-:W4:Y:S04]  /*4d310*/  LDL.64 R46, [R1+0x1ca0] ;  /* 0x001ca000012e7983 */ /* 0x000f280000100a00 */
[----:B-1----:R-:W4:Y:S04]  /*4d320*/  LDL.64 R52, [R1+0x2008] ;  /* 0x0020080001347983 */ /* 0x002f280000100a00 */
[----:B------:R-:W4:Y:S04]  /*4d330*/  LDL.64 R48, [R1+0x1c98] ;  /* 0x001c980001307983 */ /* 0x000f280000100a00 */
[----:B------:R1:W-:Y:S04]  /*4d340*/  LDGSTS.E [R44+0x26200], [R62.64], P3 ;  /* 0x262000003e2c7fae */ /* 0x0003e80009921844 */
[----:B------:R-:W4:Y:S04]  /*4d350*/  LDL.64 R50, [R1+0x1c90] ;  /* 0x001c900001327983 */ /* 0x000f280000100a00 */
[----:B-1----:R-:W4:Y:S04]  /*4d360*/  LDL.64 R62, [R1+0x3388] ;  /* 0x00338800013e7983 */ /* 0x002f280000100a00 */
[----:B---3--:R1:W-:Y:S04]  /*4d370*/  LDGSTS.E [R44+0x26a00], [R56.64], P3 ;  /* 0x26a00000382c7fae */ /* 0x0083e80009921844 */
[----:B-1----:R-:W2:Y:S04]  /*4d380*/  LDL.64 R56, [R1+0x1f38] ;  /* 0x001f380001387983 */ /* 0x002ea80000100a00 */
[----:B------:R1:W-:Y:S04]  /*4d390*/  LDGSTS.E [R44+0x27200], [R64.64], P3 ;  /* 0x27200000402c7fae */ /* 0x0003e80009921844 */
[----:B-1----:R-:W2:Y:S04]  /*4d3a0*/  LDL.64 R64, [R1+0x1cd0] ;  /* 0x001cd00001407983 */ /* 0x002ea80000100a00 */
[----:B------:R1:W-:Y:S04]  /*4d3b0*/  LDGSTS.E [R44+0x27a00], [R60.64], P3 ;  /* 0x27a000003c2c7fae */ /* 0x0003e80009921844 */
[----:B------:R1:W-:Y:S04]  /*4d3c0*/  LDGSTS.E [R44+0x28200], [R54.64], P3 ;  /* 0x28200000362c7fae */ /* 0x0003e80009921844 */
[----:B-1----:R-:W2:Y:S04]  /*4d3d0*/  LDL.64 R60, [R1+0x1cc0] ;  /* 0x001cc000013c7983 */ /* 0x002ea80000100a00 */
[----:B------:R-:W2:Y:S04]  /*4d3e0*/  LDL.64 R54, [R1+0x1cb0] ;  /* 0x001cb00001367983 */ /* 0x000ea80000100a00 */
[----:B--2---:R1:W-:Y:S04]  /*4d3f0*/  LDGSTS.E [R44+0x28a00], [R58.64], P3 ;  /* 0x28a000003a2c7fae */ /* 0x0043e80009921844 */
[----:B------:R2:W-:Y:S04]  /*4d400*/  LDGSTS.E [R44+0x29200], [R14.64], P3 ;  /* 0x292000000e2c7fae */ /* 0x0005e80009921844 */
[----:B------:R2:W-:Y:S04]  /*4d410*/  LDGSTS.E [R44+0x29a00], [R16.64], P3 ;  /* 0x29a00000102c7fae */ /* 0x0005e80009921844 */
[----:B-1----:R-:W3:Y:S04]  /*4d420*/  LDL.64 R58, [R1+0x1c88] ;  /* 0x001c8800013a7983 */ /* 0x002ee80000100a00 */
[----:B------:R1:W-:Y:S04]  /*4d430*/  LDGSTS.E [R44+0x2a200], [R18.64], P3 ;  /* 0x2a200000122c7fae */ /* 0x0003e80009921844 */
[----:B------:R1:W-:Y:S04]  /*4d440*/  LDGSTS.E [R44+0x2aa00], [R20.64], P3 ;  /* 0x2aa00000142c7fae */ /* 0x0003e80009921844 */
[----:B------:R1:W-:Y:S04]  /*4d450*/  LDGSTS.E [R44+0x2b200], [R22.64], P3 ;  /* 0x2b200000162c7fae */ /* 0x0003e80009921844 */
[----:B----4-:R4:W-:Y:S04]  /*4d460*/  LDGSTS.E [R44+0x2ba00], [R52.64], P3 ;  /* 0x2ba00000342c7fae */ /* 0x0109e80009921844 */
[----:B------:R1:W-:Y:S04]  /*4d470*/  LDGSTS.E [R44+0x2c200], [R24.64], P3 ;  /* 0x2c200000182c7fae */ /* 0x0003e80009921844 */
[----:B------:R1:W-:Y:S04]  /*4d480*/  LDGSTS.E [R44+0x2ca00], [R26.64], P3 ;  /* 0x2ca000001a2c7fae */ /* 0x0003e80009921844 */
[----:B------:R1:W-:Y:S04]  /*4d490*/  LDGSTS.E [R44+0x2d200], [R28.64], P3 ;  /* 0x2d2000001c2c7fae */ /* 0x0003e80009921844 */
[----:B------:R1:W-:Y:S04]  /*4d4a0*/  LDGSTS.E [R44+0x2da00], [R30.64], P3 ;  /* 0x2da000001e2c7fae */ /* 0x0003e80009921844 */
[----:B------:R1:W-:Y:S04]  /*4d4b0*/  LDGSTS.E [R44+0x2e200], [R32.64], P3 ;  /* 0x2e200000202c7fae */ /* 0x0003e80009921844 */
[----:B----4-:R-:W4:Y:S04]  /*4d4c0*/  LDL.64 R52, [R1+0x1c80] ;  /* 0x001c800001347983 */ /* 0x010f280000100a00 */
[----:B------:R1:W-:Y:S04]  /*4d4d0*/  LDGSTS.E [R44+0x2ea00], [R62.64], P3 ;  /* 0x2ea000003e2c7fae */ /* 0x0003e80009921844 */
[----:B------:R2:W-:Y:S04]  /*4d4e0*/  LDGSTS.E [R44+0x2f200], [R34.64], P3 ;  /* 0x2f200000222c7fae */ /* 0x0005e80009921844 */
[----:B--2---:R-:W2:Y:S04]  /*4d4f0*/  LDL.64 R14, [R1+0x1c50] ;  /* 0x001c5000010e7983 */ /* 0x004ea80000100a00 */
        /* <DEDUP_REMOVED lines=29> */
[----:B-1----:R-:W2:Y:S04]  /*4d6d0*/  LDL.64 R42, [R1+0x2460] ;  /* 0x00246000012a7983 */ /* 0x002ea80000100a00 */
[----:B------:R-:W2:Y:S04]  /*4d6e0*/  LDL.64 R46, [R1+0x23f0] ;  /* 0x0023f000012e7983 */ /* 0x000ea80000100a00 */
[----:B------:R-:W2:Y:S04]  /*4d6f0*/  LDL.64 R48, [R1+0x23b8] ;  /* 0x0023b80001307983 */ /* 0x000ea80000100a00 */
[----:B------:R-:W2:Y:S04]  /*4d700*/  LDL.64 R50, [R1+0x2380] ;  /* 0x0023800001327983 */ /* 0x000ea80000100a00 */
[----:B---3--:R1:W-:Y:S04]  /*4d710*/  LDGSTS.E [R44+0x35200], [R58.64], P3 ;  /* 0x352000003a2c7fae */ /* 0x0083e80009921844 */
[----:B-1----:R-:W3:Y:S04]  /*4d720*/  LDL.64 R58, [R1+0x1c28] ;  /* 0x001c2800013a7983 */ /* 0x002ee80000100a00 */
[----:B----4-:R1:W-:Y:S04]  /*4d730*/  LDGSTS.E [R44+0x35a00], [R52.64], P3 ;  /* 0x35a00000342c7fae */ /* 0x0103e80009921844 */
[----:B-1----:R-:W2:Y:S04]  /*4d740*/  LDL.64 R52, [R1+0x2348] ;  /* 0x0023480001347983 */ /* 0x002ea80000100a00 */
        /* <DEDUP_REMOVED lines=14> */
[----:B------:R1:W-:Y:S01]  /*4d830*/  LDGSTS.E [R44+0x3aa00], [R22.64], P3 ;  /* 0x3aa00000162c7fae */ /* 0x0003e20009921844 */
[----:B------:R-:W-:-:S03]  /*4d840*/  LOP3.LUT R45, R45, 0x30, RZ, 0x3c, !PT ;  /* 0x000000302d2d7812 */ /* 0x000fc600078e3cff */
[----:B-1----:R-:W2:Y:S04]  /*4d850*/  LDL.64 R14, [R1+0x3248] ;  /* 0x00324800010e7983 */ /* 0x002ea80000100a00 */
[----:B------:R-:W2:Y:S04]  /*4d860*/  LDL.64 R16, [R1+0x3278] ;  /* 0x0032780001107983 */ /* 0x000ea80000100a00 */
[----:B------:R-:W2:Y:S04]  /*4d870*/  LDL.64 R18, [R1+0x3298] ;  /* 0x0032980001127983 */ /* 0x000ea80000100a00 */
[----:B------:R-:W2:Y:S04]  /*4d880*/  LDL.64 R20, [R1+0x32b8] ;  /* 0x0032b80001147983 */ /* 0x000ea80000100a00 */
[----:B------:R-:W2:Y:S04]  /*4d890*/  LDL.64 R22, [R1+0x3318] ;  /* 0x0033180001167983 */ /* 0x000ea80000100a00 */
        /* <DEDUP_REMOVED lines=13> */
[----:B------:R-:W3:Y:S04]  /*4d970*/  LDL.64 R32, [R1+0x3538] ;  /* 0x0035380001207983 */ /* 0x000ee80000100a00 */
        /* <DEDUP_REMOVED lines=8> */
[----:B--2---:R-:W2:Y:S04]  /*4da00*/  LDL.64 R38, [R1+0x1f80] ;  /* 0x001f800001267983 */ /* 0x004ea80000100a00 */
[----:B------:R1:W-:Y:S04]  /*4da10*/  LDGSTS.E [R45+0x21300], [R64.64], P3 ;  /* 0x21300000402d7fae */ /* 0x0003e80009921844 */
[----:B------:R1:W-:Y:S04]  /*4da20*/  LDGSTS.E [R45+0x21b00], [R42.64], P3 ;  /* 0x21b000002a2d7fae */ /* 0x0003e80009921844 */
[----:B------:R-:W2:Y:S04]  /*4da30*/  LDL.64 R40, [R1+0x1cf0] ;  /* 0x001cf00001287983 */ /* 0x000ea80000100a00 */
        /* <DEDUP_REMOVED lines=9> */
[----:B------:R-:W2:Y:S04]  /*4dad0*/  LDL.64 R46, [R1+0x1b38] ;  /* 0x001b3800012e7983 */ /* 0x000ea80000100a00 */
[----:B------:R-:W2:Y:S04]  /*4dae0*/  LDL.64 R48, [R1+0x1b10] ;  /* 0x001b100001307983 */ /* 0x000ea80000100a00 */
[----:B-1----:R-:W2:Y:S04]  /*4daf0*/  LDL.64 R54, [R1+0x32e8] ;  /* 0x0032e80001367983 */ /* 0x002ea80000100a00 */
[----:B------:R-:W2:Y:S04]  /*4db00*/  LDL.64 R50, [R1+0x1b00] ;  /* 0x001b000001327983 */ /* 0x000ea80000100a00 */
[----:B------:R-:W2:Y:S04]  /*4db10*/  LDL.64 R52, [R1+0x1af8] ;  /* 0x001af80001347983 */ /* 0x000ea80000100a00 */
[----:B----4-:R1:W-:Y:S04]  /*4db20*/  LDGSTS.E [R45+0x25300], [R58.64], P3 ;  /* 0x253000003a2d7fae */ /* 0x0103e80009921844 */
[----:B-1----:R-:W4:Y:S04]  /*4db30*/  LDL.64 R58, [R1+0x3380] ;  /* 0x00338000013a7983 */ /* 0x002f280000100a00 */
[----:B---3--:R1:W-:Y:S04]  /*4db40*/  LDGSTS.E [R45+0x25b00], [R62.64], P3 ;  /* 0x25b000003e2d7fae */ /* 0x0083e80009921844 */
[----:B-1----:R-:W3:Y:S04]  /*4db50*/  LDL.64 R62, [R1+0x1f30] ;  /* 0x001f3000013e7983 */ /* 0x002ee80000100a00 */
[----:B------:R1:W-:Y:S04]  /*4db60*/  LDGSTS.E [R45+0x26300], [R56.64], P3 ;  /* 0x26300000382d7fae */ /* 0x0003e80009921844 */
[----:B-1----:R-:W3:Y:S04]  /*4db70*/  LDL.64 R56, [R1+0x1bc8] ;  /* 0x001bc80001387983 */ /* 0x002ee80000100a00 */
[----:B--2---:R1:W-:Y:S04]  /*4db80*/  LDGSTS.E [R45+0x26b00], [R64.64], P3 ;  /* 0x26b00000402d7fae */ /* 0x0043e80009921844 */
[----:B-1----:R-:W2:Y:S04]  /*4db90*/  LDL.64 R64, [R1+0x1b60] ;  /* 0x001b600001407983 */ /* 0x002ea80000100a00 */
        /* <DEDUP_REMOVED lines=36> */
[----:B-1----:R-:W4:Y:S04]  /*4dde0*/  LDL.64 R62, [R1+0x1ad8] ;  /* 0x001ad800013e7983 */ /* 0x002f280000100a00 */
[----:B------:R1:W-:Y:S04]  /*4ddf0*/  LDGSTS.E [R45+0x30b00], [R56.64], P3 ;  /* 0x30b00000382d7fae */ /* 0x0003e80009921844 */
[----:B------:R1:W-:Y:S04]  /*4de00*/  LDGSTS.E [R45+0x31300], [R42.64], P3 ;  /* 0x313000002a2d7fae */ /* 0x0003e80009921844 */
[----:B---3--:R-:W3:Y:S04]  /*4de10*/  LDL.64 R40, [R1+0x19b0] ;  /* 0x0019b00001287983 */ /* 0x008ee80000100a00 */
[----:B-1----:R-:W3:Y:S04]  /*4de20*/  LDL.64 R56, [R1+0x1ad0] ;  /* 0x001ad00001387983 */ /* 0x002ee80000100a00 */
[----:B------:R-:W3:Y:S04]  /*4de30*/  LDL.64 R42, [R1+0x19a0] ;  /* 0x0019a000012a7983 */ /* 0x000ee80000100a00 */
[----:B--2---:R1:W-:Y:S04]  /*4de40*/  LDGSTS.E [R45+0x31b00], [R64.64], P3 ;  /* 0x31b00000402d7fae */ /* 0x0043e80009921844 */
[----:B------:R2:W-:Y:S04]  /*4de50*/  LDGSTS.E [R45+0x32300], [R46.64], P3 ;  /* 0x323000002e2d7fae */ /* 0x0005e80009921844 */
[----:B------:R2:W-:Y:S04]  /*4de60*/  LDGSTS.E [R45+0x32b00], [R48.64], P3 ;  /* 0x32b00000302d7fae */ /* 0x0005e80009921844 */
[----:B-1----:R-:W3:Y:S04]  /*4de70*/  LDL.64 R64, [R1+0x1ab0] ;  /* 0x001ab00001407983 */ /* 0x002ee80000100a00 */
[----:B------:R1:W-:Y:S04]  /*4de80*/  LDGSTS.E [R45+0x33300], [R50.64], P3 ;  /* 0x33300000322d7fae */ /* 0x0003e80009921844 */
[----:B------:R1:W-:Y:S04]  /*4de90*/  LDGSTS.E [R45+0x33b00], [R52.64], P3 ;  /* 0x33b00000342d7fae */ /* 0x0003e80009921844 */
[----:B------:R1:W-:Y:S04]  /*4dea0*/  LDGSTS.E [R45+0x34300], [R60.64], P3 ;  /* 0x343000003c2d7fae */ /* 0x0003e80009921844 */
[----:B--2---:R-:W3:Y:S04]  /*4deb0*/  LDL.64 R46, [R1+0x26b8] ;  /* 0x0026b800012e7983 */ /* 0x004ee80000100a00 */
[----:B------:R-:W3:Y:S04]  /*4dec0*/  LDL.64 R48, [R1+0x2458] ;  /* 0x0024580001307983 */ /* 0x000ee80000100a00 */
[----:B-1----:R-:W3:Y:S04]  /*4ded0*/  LDL.64 R60, [R1+0x1a60] ;  /* 0x001a6000013c7983 */ /* 0x002ee80000100a00 */
[----:B------:R-:W3:Y:S04]  /*4dee0*/  LDL.64 R50, [R1+0x2420] ;  /* 0x0024200001327983 */ /* 0x000ee80000100a00 */
[----:B------:R-:W3:Y:S04]  /*4def0*/  LDL.64 R52, [R1+0x23e8] ;  /* 0x0023e80001347983 */ /* 0x000ee80000100a00 */
[----:B------:R1:W-:Y:S04]  /*4df00*/  LDGSTS.E [R45+0x34b00], [R54.64], P3 ;  /* 0x34b00000362d7fae */ /* 0x0003e80009921844 */
[----:B-1----:R-:W3:Y:S04]  /*4df10*/  LDL.64 R54, [R1+0x23b0] ;  /* 0x0023b00001367983 */ /* 0x002ee80000100a00 */
[----:B------:R1:W-:Y:S04]  /*4df20*/  LDGSTS.E [R45+0x35300], [R58.64], P3 ;  /* 0x353000003a2d7fae */ /* 0x0003e80009921844 */
[----:B-1----:R-:W2:Y:S04]  /*4df30*/  LDL.64 R58, [R1+0x19a8] ;  /* 0x0019a800013a7983 */ /* 0x002ea80000100a00 */
[----:B----4-:R1:W-:Y:S04]  /*4df40*/  LDGSTS.E [R45+0x35b00], [R62.64], P3 ;  /* 0x35b000003e2d7fae */ /* 0x0103e80009921844 */
[----:B-1----:R-:W4:Y:S04]  /*4df50*/  LDL.64 R62, [R1+0x2700] ;  /* 0x00270000013e7983 */ /* 0x002f280000100a00 */
[----:B---3--:R1:W-:Y:S04]  /*4df60*/  LDGSTS.E [R45+0x36300], [R56.64], P3 ;  /* 0x36300000382d7fae */ /* 0x0083e80009921844 */
        /* <DEDUP_REMOVED lines=11> */
[----:B-1----:R-:W1:Y:S04]  /*4e020*/  S2R R61, SR_TID.X ;  /* 0x00000000003d7919 */ /* 0x002e680000002100 */
[----:B------:R1:W-:Y:S04]  /*4e030*/  LDGSTS.E [R45+0x3b300], [R26.64], P3 ;  /* 0x3b3000001a2d7fae */ /* 0x0003e80009921844 */
[----:B------:R1:W-:Y:S04]  /*4e040*/  LDGSTS.E [R45+0x3bb00], [R28.64], P3 ;  /* 0x3bb000001c2d7fae */ /* 0x0003e80009921844 */
[----:B------:R1:W-:Y:S04]  /*4e050*/  LDGSTS.E [R45+0x3c300], [R30.64], P3 ;  /* 0x3c3000001e2d7fae */ /* 0x0003e80009921844 */
[----:B------:R1:W-:Y:S04]  /*4e060*/  LDGSTS.E [R45+0x3cb00], [R32.64], P3 ;  /* 0x3cb00000202d7fae */ /* 0x0003e80009921844 */
[----:B------:R1:W-:Y:S04]  /*4e070*/  LDGSTS.E [R45+0x3d300], [R34.64], P3 ;  /* 0x3d300000222d7fae */ /* 0x0003e80009921844 */
[----:B------:R1:W-:Y:S04]  /*4e080*/  LDGSTS.E [R45+0x3db00], [R36.64], P3 ;  /* 0x3db00000242d7fae */ /* 0x0003e80009921844 */
[----:B------:R1:W-:Y:S04]  /*4e090*/  LDGSTS.E [R45+0x3e300], [R38.64], P3 ;  /* 0x3e300000262d7fae */ /* 0x0003e80009921844 */
[----:B------:R1:W-:Y:S02]  /*4e0a0*/  LDGSTS.E [R45+0x3eb00], [R40.64], P3 ;  /* 0x3eb00000282d7fae */ /* 0x0003e40009921844 */
[----:B-1----:R-:W-:-:S02]  /*4e0b0*/  LOP3.LUT R61, R61, 0x3f, RZ, 0xc0, !PT ;  /* 0x0000003f3d3d7812 */ /* 0x002fc400078ec0ff */
[----:B------:R-:W3:Y:S03]  /*4e0c0*/  LDL.64 R12, [R1+0x31d0] ;  /* 0x0031d000010c7983 */ /* 0x000ee60000100a00 */
[----:B------:R-:W-:Y:S01]  /*4e0d0*/  IMAD.SHL.U32 R60, R61, 0x4, RZ ;  /* 0x000000043d3c7824 */ /* 0x000fe200078e00ff */
[----:B------:R-:W3:Y:S04]  /*4e0e0*/  LDL.64 R14, [R1+0x31f0] ;  /* 0x0031f000010e7983 */ /* 0x000ee80000100a00 */
[C---:B------:R-:W-:Y:S01]  /*4e0f0*/  LOP3.LUT R61, R60.reuse, 0x40, RZ, 0x3c, !PT ;  /* 0x000000403c3d7812 */ /* 0x040fe200078e3cff */
        /* <DEDUP_REMOVED lines=15> */
[----:B-1----:R-:W3:Y:S04]  /*4e1f0*/  LDL.64 R58, [R1+0x2340] ;  /* 0x00234000013a7983 */ /* 0x002ee80000100a00 */
[----:B--2---:R-:W2:Y:S04]  /*4e200*/  LDL.64 R42, [R1+0x34c0] ;  /* 0x0034c000012a7983 */ /* 0x004ea80000100a00 */
[----:B------:R-:W2:Y:S04]  /*4e210*/  LDL.64 R44, [R1+0x1f78] ;  /* 0x001f7800012c7983 */ /* 0x000ea80000100a00 */
[----:B----4-:R1:W-:Y:S04]  /*4e220*/  LDGSTS.E [R61+0x20400], [R62.64], P3 ;  /* 0x204000003e3d7fae */ /* 0x0103e80009921844 */
        /* <DEDUP_REMOVED lines=8> */
[----:B------:R1:W-:Y:S04]  /*4e2b0*/  LDGSTS.E [R61+0x23c00], [R64.64], P3 ;  /* 0x23c00000403d7fae */ /* 0x0003e80009921844 */
[----:B----4-:R-:W4:Y:S04]  /*4e2c0*/  LDL.64 R46, [R1+0x1ce8] ;  /* 0x001ce800012e7983 */ /* 0x010f280000100a00 */
[----:B---3--:R-:W3:Y:S04]  /*4e2d0*/  LDL.64 R48, [R1+0x1b88] ;  /* 0x001b880001307983 */ /* 0x008ee80000100a00 */
[----:B-1----:R-:W3:Y:S04]  /*4e2e0*/  LDL.64 R64, [R1+0x3378] ;  /* 0x0033780001407983 */ /* 0x002ee80000100a00 */
[----:B------:R-:W3:Y:S04]  /*4e2f0*/  LDL.64 R50, [R1+0x1b58] ;  /* 0x001b580001327983 */ /* 0x000ee80000100a00 */
[----:B------:R-:W3:Y:S04]  /*4e300*/  LDL.64 R52, [R1+0x1b30] ;  /* 0x001b300001347983 */ /* 0x000ee80000100a00 */
[----:B------:R-:W3:Y:S04]  /*4e310*/  LDL.64 R54, [R1+0x1b08] ;  /* 0x001b080001367983 */ /* 0x000ee80000100a00 */
[----:B------:R1:W-:Y:S04]  /*4e320*/  LDGSTS.E [R61+0x24400], [R58.64], P3 ;  /* 0x244000003a3d7fae */ /* 0x0003e80009921844 */
[----:B-1----:R-:W4:Y:S04]  /*4e330*/  LDL.64 R58, [R1+0x1f28] ;  /* 0x001f2800013a7983 */ /* 0x002f280000100a00 */
[----:B--2---:R1:W-:Y:S04]  /*4e340*/  LDGSTS.E [R61+0x24c00], [R62.64], P3 ;  /* 0x24c000003e3d7fae */ /* 0x0043e80009921844 */
        /* <DEDUP_REMOVED lines=21> */
[----:B---3--:R1:W-:Y:S04]  /*4e4a0*/  LDGSTS.E [R61+0x2ec00], [R64.64], P3 ;  /* 0x2ec00000403d7fae */ /* 0x0083e80009921844 */
        /* <DEDUP_REMOVED lines=20> */
[----:B---3--:R-:W3:Y:S04]  /*4e5f0*/  LDL.64 R44, [R1+0x1518] ;  /* 0x00151800012c7983 */ /* 0x008ee80000100a00 */
        /* <DEDUP_REMOVED lines=10> */
[----:B--2---:R-:W2:Y:S04]  /*4e6a0*/  LDL.64 R48, [R1+0x14f0] ;  /* 0x0014f00001307983 */ /* 0x004ea80000100a00 */
        /* <DEDUP_REMOVED lines=8> */
[----:B-1----:R-:W3:Y:S04]  /*4e730*/  LDL.64 R58, [R1+0x26f8] ;  /* 0x0026f800013a7983 */ /* 0x002ee80000100a00 */
[----:B----4-:R1:W-:Y:S04]  /*4e740*/  LDGSTS.E [R61+0x34c00], [R62.64], P3 ;  /* 0x34c000003e3d7fae */ /* 0x0103e80009921844 */
        /* <DEDUP_REMOVED lines=22> */
[----:B----4-:R-:W4:Y:S04]  /*4e8b0*/  LDL.64 R8, [R1+0x2300] ;  /* 0x0023000001087983 */ /* 0x010f280000100a00 */
[----:B------:R-:W4:Y:S04]  /*4e8c0*/  LDL.64 R10, [R1+0x22c8] ;  /* 0x0022c800010a7983 */ /* 0x000f280000100a00 */
[----:B--2---:R2:W-:Y:S04]  /*4e8d0*/  LDGSTS.E [R61+0x3f400], [R64.64], P3 ;  /* 0x3f400000403d7fae */ /* 0x0045e80009921844 */
[----:B------:R2:W-:Y:S04]  /*4e8e0*/  LDGSTS.E [R61+0x3fc00], [R48.64], P3 ;  /* 0x3fc00000303d7fae */ /* 0x0005e80009921844 */
[----:B-1----:R-:W4:Y:S04]  /*4e8f0*/  LDL.64 R12, [R1+0x2290] ;  /* 0x00229000010c7983 */ /* 0x002f280000100a00 */
[----:B--2---:R-:W2:Y:S04]  /*4e900*/  LDL.64 R64, [R1+0x23a8] ;  /* 0x0023a80001407983 */ /* 0x004ea80000100a00 */
        /* <DEDUP_REMOVED lines=20> */
[----:B------:R3:W-:Y:S04]  /*4ea50*/  LDGSTS.E [R60+0x21500], [R52.64], P3 ;  /* 0x21500000343c7fae */ /* 0x0007e80009921844 */
[----:B-1----:R-:W4:Y:S04]  /*4ea60*/  LDL.64 R58, [R1+0x2370] ;  /* 0x00237000013a7983 */ /* 0x002f280000100a00 */
[----:B------:R1:W-:Y:S04]  /*4ea70*/  LDGSTS.E [R60+0x21d00], [R54.64], P3 ;  /* 0x21d00000363c7fae */ /* 0x0003e80009921844 */
[----:B------:R1:W-:Y:S04]  /*4ea80*/  LDGSTS.E [R60+0x22500], [R56.64], P3 ;  /* 0x22500000383c7fae */ /* 0x0003e80009921844 */
[----:B---3--:R-:W3:Y:S04]  /*4ea90*/  LDL.64 R50, [R1+0x1ce0] ;  /* 0x001ce00001327983 */ /* 0x008ee80000100a00 */
[----:B------:R-:W3:Y:S04]  /*4eaa0*/  LDL.64 R52, [R1+0x1bb8] ;  /* 0x001bb80001347983 */ /* 0x000ee80000100a00 */
[----:B-1----:R-:W3:Y:S04]  /*4eab0*/  LDL.64 R54, [R1+0x1b80] ;  /* 0x001b800001367983 */ /* 0x002ee80000100a00 */
[----:B------:R-:W3:Y:S04]  /*4eac0*/  LDL.64 R56, [R1+0x1b50] ;  /* 0x001b500001387983 */ /* 0x000ee80000100a00 */
[----:B------:R1:W-:Y:S04]  /*4ead0*/  LDGSTS.E [R60+0x22d00], [R62.64], P3 ;  /* 0x22d000003e3c7fae */ /* 0x0003e80009921844 */
[----:B-1----:R-:W3:Y:S04]  /*4eae0*/  LDL.64 R62, [R1+0x3370] ;  /* 0x00337000013e7983 */ /* 0x002ee80000100a00 */
[----:B--2---:R1:W-:Y:S04]  /*4eaf0*/  LDGSTS.E [R60+0x23500], [R64.64], P3 ;  /* 0x23500000403c7fae */ /* 0x0043e80009921844 */
[----:B-1----:R-:W4:Y:S04]  /*4eb00*/  LDL.64 R64, [R1+0x1f20] ;  /* 0x001f200001407983 */ /* 0x002f280000100a00 */
        /* <DEDUP_REMOVED lines=25> */
[----:B----4-:R-:W4:Y:S04]  /*4eca0*/  LDL.64 R6, [R1+0x1918] ;  /* 0x0019180001067983 */ /* 0x010f280000100a00 */
        /* <DEDUP_REMOVED lines=19> */
[----:B------:R1:W-:Y:S04]  /*4ede0*/  LDGSTS.E [R60+0x30500], [R50.64], P3 ;  /* 0x30500000323c7fae */ /* 0x0003e80009921844 */
[----:B------:R-:W4:Y:S04]  /*4edf0*/  LDL.64 R40, [R1+0x12e0] ;  /* 0x0012e00001287983 */ /* 0x000f280000100a00 */
[----:B------:R1:W-:Y:S04]  /*4ee00*/  LDGSTS.E [R60+0x30d00], [R52.64], P3 ;  /* 0x30d00000343c7fae */ /* 0x0003e80009921844 */
[----:B------:R-:W4:Y:S04]  /*4ee10*/  LDL.64 R42, [R1+0x12d8] ;  /* 0x0012d800012a7983 */ /* 0x000f280000100a00 */
[----:B------:R1:W-:Y:S04]  /*4ee20*/  LDGSTS.E [R60+0x31500], [R54.64], P3 ;  /* 0x31500000363c7fae */ /* 0x0003e80009921844 */
[----:B------:R-:W4:Y:S04]  /*4ee30*/  LDL.64 R44, [R1+0x12d0] ;  /* 0x0012d000012c7983 */ /* 0x000f280000100a00 */
[----:B------:R1:W-:Y:S04]  /*4ee40*/  LDGSTS.E [R60+0x31d00], [R56.64], P3 ;  /* 0x31d00000383c7fae */ /* 0x0003e80009921844 */
[----:B------:R-:W4:Y:S04]  /*4ee50*/  LDL.64 R46, [R1+0x12b8] ;  /* 0x0012b800012e7983 */ /* 0x000f280000100a00 */
[----:B---3--:R-:W3:Y:S04]  /*4ee60*/  LDL.64 R48, [R1+0x12b0] ;  /* 0x0012b00001307983 */ /* 0x008ee80000100a00 */
[----:B-1----:R-:W3:Y:S04]  /*4ee70*/  LDL.64 R50, [R1+0x12a8] ;  /* 0x0012a80001327983 */ /* 0x002ee80000100a00 */
[----:B------:R-:W3:Y:S04]  /*4ee80*/  LDL.64 R52, [R1+0x1288] ;  /* 0x0012880001347983 */ /* 0x000ee80000100a00 */
[----:B------:R-:W3:Y:S04]  /*4ee90*/  LDL.64 R54, [R1+0x26f0] ;  /* 0x0026f00001367983 */ /* 0x000ee80000100a00 */
[----:B------:R-:W3:Y:S04]  /*4eea0*/  LDL.64 R56, [R1+0x26a8] ;  /* 0x0026a80001387983 */ /* 0x000ee80000100a00 */
[----:B--2---:R1:W-:Y:S04]  /*4eeb0*/  LDGSTS.E [R60+0x32500], [R58.64], P3 ;  /* 0x325000003a3c7fae */ /* 0x0043e80009921844 */
[----:B-1----:R-:W2:Y:S04]  /*4eec0*/  LDL.64 R58, [R1+0x2480] ;  /* 0x00248000013a7983 */ /* 0x002ea80000100a00 */
[----:B----4-:R1:W-:Y:S04]  /*4eed0*/  LDGSTS.E [R60+0x32d00], [R62.64], P3 ;  /* 0x32d000003e3c7fae */ /* 0x0103e80009921844 */
[----:B-1----:R-:W4:Y:S04]  /*4eee0*/  LDL.64 R62, [R1+0x1290] ;  /* 0x00129000013e7983 */ /* 0x002f280000100a00 */
        /* <DEDUP_REMOVED lines=23> */
[----:B---3--:R3:W-:Y:S04]  /*4f060*/  LDGSTS.E [R60+0x3e500], [R48.64], P3 ;  /* 0x3e500000303c7fae */ /* 0x0087e80009921844 */
[----:B------:R1:W-:Y:S04]  /*4f070*/  LDGSTS.E [R60+0x3ed00], [R50.64], P3 ;  /* 0x3ed00000323c7fae */ /* 0x0003e80009921844 */
        /* <DEDUP_REMOVED lines=10> */
[----:B------:R-:W2:Y:S01]  /*4f120*/  LDL.64 R26, [R1+0x2170] ;  /* 0x00217000011a7983 */ /* 0x000ea20000100a00 */
[----:B------:R-:W-:-:S03]  /*4f130*/  LOP3.LUT R61, R2, 0x60, RZ, 0x3c, !PT ;  /* 0x00000060023d7812 */ /* 0x000fc600078e3cff */
        /* <DEDUP_REMOVED lines=11> */
[----:B------:R-:W3:Y:S04]  /*4f1f0*/  LDL.64 R50, [R1+0x3398] ;  /* 0x0033980001327983 */ /* 0x000ee80000100a00 */
[----:B----4-:R1:W-:Y:S04]  /*4f200*/  LDGSTS.E [R60+0x3f500], [R62.64], P3 ;  /* 0x3f5000003e3c7fae */ /* 0x0103e80009921844 */
[----:B------:R4:W-:Y:S04]  /*4f210*/  LDGSTS.E [R60+0x3fd00], [R52.64], P3 ;  /* 0x3fd00000343c7fae */ /* 0x0009e80009921844 */
[----:B------:R2:W-:Y:S04]  /*4f220*/  LDGSTS.E [R61+0x20600], [R54.64], P3 ;  /* 0x20600000363d7fae */ /* 0x0005e80009921844 */
[----:B-1----:R-:W3:Y:S04]  /*4f230*/  LDL.64 R62, [R1+0x2410] ;  /* 0x00241000013e7983 */ /* 0x002ee80000100a00 */
[----:B------:R1:W-:Y:S04]  /*4f240*/  LDGSTS.E [R61+0x20e00], [R56.64], P3 ;  /* 0x20e00000383d7fae */ /* 0x0003e80009921844 */
[----:B--2---:R2:W-:Y:S04]  /*4f250*/  LDGSTS.E [R61+0x21600], [R58.64], P3 ;  /* 0x216000003a3d7fae */ /* 0x0045e80009921844 */
[----:B----4-:R-:W2:Y:S04]  /*4f260*/  LDL.64 R52, [R1+0x1f48] ;  /* 0x001f480001347983 */ /* 0x010ea80000100a00 */
[----:B------:R-:W2:Y:S04]  /*4f270*/  LDL.64 R54, [R1+0x1d08] ;  /* 0x001d080001367983 */ /* 0x000ea80000100a00 */
[----:B-1----:R-:W2:Y:S04]  /*4f280*/  LDL.64 R56, [R1+0x1cd8] ;  /* 0x001cd80001387983 */ /* 0x002ea80000100a00 */
[----:B--2---:R-:W2:Y:S04]  /*4f290*/  LDL.64 R58, [R1+0x1ba0] ;  /* 0x001ba000013a7983 */ /* 0x004ea80000100a00 */
[----:B------:R1:W-:Y:S04]  /*4f2a0*/  LDGSTS.E [R61+0x21e00], [R64.64], P3 ;  /* 0x21e00000403d7fae */ /* 0x0003e80009921844 */
[----:B-1----:R-:W2:Y:S04]  /*4f2b0*/  LDL.64 R64, [R1+0x1fc8] ;  /* 0x001fc80001407983 */ /* 0x002ea80000100a00 */
        /* <DEDUP_REMOVED lines=26> */
[----:B--2---:R1:W-:Y:S04]  /*4f460*/  LDGSTS.E [R61+0x2ee00], [R64.64], P3 ;  /* 0x2ee00000403d7fae */ /* 0x0043e80009921844 */
[----:B---3--:R-:W2:Y:S04]  /*4f470*/  LDL.64 R4, [R1+0x1b20] ;  /* 0x001b200001047983 */ /* 0x008ea80000100a00 */
[----:B------:R-:W3:Y:S04]  /*4f480*/  LDL.64 R6, [R1+0x1970] ;  /* 0x0019700001067983 */ /* 0x000ee80000100a00 */
[----:B-1----:R-:W2:Y:S04]  /*4f490*/  LDL.64 R64, [R1+0x1b48] ;  /* 0x001b480001407983 */ /* 0x002ea80000100a00 */
        /* <DEDUP_REMOVED lines=22> */
[----:B------:R-:W3:Y:S04]  /*4f600*/  LDL.64 R50, [R1+0xd08] ;  /* 0x000d080001327983 */ /* 0x000ee80000100a00 */
[----:B------:R1:W-:Y:S04]  /*4f610*/  LDGSTS.E [R61+0x2fe00], [R54.64], P3 ;  /* 0x2fe00000363d7fae */ /* 0x0003e80009921844 */
[----:B-1----:R-:W3:Y:S04]  /*4f620*/  LDL.64 R52, [R1+0xd00] ;  /* 0x000d000001347983 */ /* 0x002ee80000100a00 */
[----:B------:R1:W-:Y:S04]  /*4f630*/  LDGSTS.E [R61+0x30600], [R56.64], P3 ;  /* 0x30600000383d7fae */ /* 0x0003e80009921844 */
[----:B------:R-:W3:Y:S04]  /*4f640*/  LDL.64 R54, [R1+0xce8] ;  /* 0x000ce80001367983 */ /* 0x000ee80000100a00 */
[----:B------:R1:W-:Y:S04]  /*4f650*/  LDGSTS.E [R61+0x30e00], [R58.64], P3 ;  /* 0x30e000003a3d7fae */ /* 0x0003e80009921844 */
[----:B-1----:R-:W3:Y:S04]  /*4f660*/  LDL.64 R56, [R1+0xce0] ;  /* 0x000ce00001387983 */ /* 0x002ee80000100a00 */
[----:B------:R-:W3:Y:S04]  /*4f670*/  LDL.64 R58, [R1+0xc88] ;  /* 0x000c8800013a7983 */ /* 0x000ee80000100a00 */
[----:B----4-:R1:W-:Y:S04]  /*4f680*/  LDGSTS.E [R61+0x31600], [R62.64], P3 ;  /* 0x316000003e3d7fae */ /* 0x0103e80009921844 */
[----:B-1----:R-:W4:Y:S04]  /*4f690*/  LDL.64 R62, [R1+0x26e8] ;  /* 0x0026e800013e7983 */ /* 0x002f280000100a00 */
[----:B--2---:R1:W-:Y:S04]  /*4f6a0*/  LDGSTS.E [R61+0x31e00], [R64.64], P3 ;  /* 0x31e00000403d7fae */ /* 0x0043e80009921844 */
[----:B------:R2:W-:Y:S04]  /*4f6b0*/  LDGSTS.E [R61+0x32600], [R4.64], P3 ;  /* 0x32600000043d7fae */ /* 0x0005e80009921844 */
[----:B---3--:R3:W-:Y:S04]  /*4f6c0*/  LDGSTS.E [R61+0x32e00], [R6.64], P3 ;  /* 0x32e00000063d7fae */ /* 0x0087e80009921844 */
[----:B-1----:R-:W4:Y:S04]  /*4f6d0*/  LDL.64 R64, [R1+0x26a0] ;  /* 0x0026a00001407983 */ /* 0x002f280000100a00 */
[----:B--2---:R-:W2:Y:S04]  /*4f6e0*/  LDL.64 R4, [R1+0x2478] ;  /* 0x0024780001047983 */ /* 0x004ea80000100a00 */
[----:B------:R1:W-:Y:S04]  /*4f6f0*/  LDGSTS.E [R61+0x33600], [R8.64], P3 ;  /* 0x33600000083d7fae */ /* 0x0003e80009921844 */
[----:B---3--:R-:W3:Y:S04]  /*4f700*/  LDL.64 R6, [R1+0x2440] ;  /* 0x0024400001067983 */ /* 0x008ee80000100a00 */
[----:B------:R1:W-:Y:S04]  /*4f710*/  LDGSTS.E [R61+0x33e00], [R10.64], P3 ;  /* 0x33e000000a3d7fae */ /* 0x0003e80009921844 */
[----:B-1----:R-:W3:Y:S04]  /*4f720*/  LDL.64 R8, [R1+0x2408] ;  /* 0x0024080001087983 */ /* 0x002ee80000100a00 */
        /* <DEDUP_REMOVED lines=33> */
[----:B------:R-:W3:Y:S01]  /*4f940*/  LDL.64 R42, [R1+0x2050] ;  /* 0x00205000012a7983 */ /* 0x000ee20000100a00 */
[----:B------:R-:W-:-:S03]  /*4f950*/  LOP3.LUT R2, R2, 0x70, RZ, 0x3c, !PT ;  /* 0x0000007002027812 */ /* 0x000fc600078e3cff */
        /* <DEDUP_REMOVED lines=15> */
[----:B------:R-:W3:Y:S04]  /*4fa50*/  LDL.64 R60, [R1+0x1f40] ;  /* 0x001f4000013c7983 */ /* 0x000ee80000100a00 */
[----:B----4-:R1:W-:Y:S04]  /*4fa60*/  LDGSTS.E [R2+0x20700], [R62.64], P3 ;  /* 0x207000003e027fae */ /* 0x0103e80009921844 */
[----:B-1----:R-:W4:Y:S04]  /*4fa70*/  LDL.64 R62, [R1+0x1d00] ;  /* 0x001d0000013e7983 */ /* 0x002f280000100a00 */
[----:B------:R1:W-:Y:S04]  /*4fa80*/  LDGSTS.E [R2+0x20f00], [R64.64], P3 ;  /* 0x20f0000040027fae */ /* 0x0003e80009921844 */
[----:B--2---:R2:W-:Y:S04]  /*4fa90*/  LDGSTS.E [R2+0x21700], [R4.64], P3 ;  /* 0x2170000004027fae */ /* 0x0045e80009921844 */
[----:B-1----:R-:W4:Y:S04]  /*4faa0*/  LDL.64 R64, [R1+0x1bd0] ;  /* 0x001bd00001407983 */ /* 0x002f280000100a00 */
[----:B---3--:R1:W-:Y:S04]  /*4fab0*/  LDGSTS.E [R2+0x21f00], [R6.64], P3 ;  /* 0x21f0000006027fae */ /* 0x0083e80009921844 */
[----:B------:R3:W-:Y:S04]  /*4fac0*/  LDGSTS.E [R2+0x22700], [R8.64], P3 ;  /* 0x2270000008027fae */ /* 0x0007e80009921844 */
[----:B--2---:R-:W2:Y:S04]  /*4fad0*/  LDL.64 R4, [R1+0xb60] ;  /* 0x000b600001047983 */ /* 0x004ea80000100a00 */
[----:B------:R1:W-:Y:S04]  /*4fae0*/  LDGSTS.E [R2+0x22f00], [R10.64], P3 ;  /* 0x22f000000a027fae */ /* 0x0003e80009921844 */
[----:B---3--:R-:W3:Y:S04]  /*4faf0*/  LDL.64 R8, [R1+0xb90] ;  /* 0x000b900001087983 */ /* 0x008ee80000100a00 */
[----:B------:R1:W-:Y:S04]  /*4fb00*/  LDGSTS.E [R2+0x23700], [R12.64], P3 ;  /* 0x237000000c027fae */ /* 0x0003e80009921844 */
[----:B-1----:R-:W2:Y:S04]  /*4fb10*/  LDL.64 R10, [R1+0xb98] ;  /* 0x000b9800010a7983 */ /* 0x002ea80000100a00 */
[----:B------:R1:W-:Y:S04]  /*4fb20*/  LDGSTS.E [R2+0x23f00], [R14.64], P3 ;  /* 0x23f000000e027fae */ /* 0x0003e80009921844 */
[----:B------:R-:W2:Y:S04]  /*4fb30*/  LDL.64 R12, [R1+0xbe0] ;  /* 0x000be000010c7983 */ /* 0x000ea80000100a00 */
        /* <DEDUP_REMOVED lines=48> */
[----:B----4-:R1:W-:Y:S04]  /*4fe40*/  LDGSTS.E [R2+0x2ff00], [R62.64], P3 ;  /* 0x2ff000003e027fae */ /* 0x0103e80009921844 */
[----:B-1----:R-:W4:Y:S04]  /*4fe50*/  LDL.64 R62, [R1+0x1b68] ;  /* 0x001b6800013e7983 */ /* 0x002f280000100a00 */
[----:B------:R1:W-:Y:S04]  /*4fe60*/  LDGSTS.E [R2+0x30700], [R64.64], P3 ;  /* 0x3070000040027fae */ /* 0x0003e80009921844 */
[----:B-1----:R-:W2:Y:S04]  /*4fe70*/  LDL.64 R64, [R1+0x1b98] ;  /* 0x001b980001407983 */ /* 0x002ea80000100a00 */
[----:B--2---:R1:W-:Y:S04]  /*4fe80*/  LDGSTS.E [R2+0x30f00], [R64.64], P3 ;  /* 0x30f0000040027fae */ /* 0x0043e80009921844 */
[----:B----4-:R2:W-:Y:S04]  /*4fe90*/  LDGSTS.E [R2+0x31700], [R62.64], P3 ;  /* 0x317000003e027fae */ /* 0x0105e80009921844 */
[----:B------:R4:W-:Y:S04]  /*4fea0*/  LDGSTS.E [R2+0x31f00], [R60.64], P3 ;  /* 0x31f000003c027fae */ /* 0x0009e80009921844 */
[----:B-1----:R1:W5:Y:S04]  /*4feb0*/  LDL.LU.64 R64, [R1+0x5088] ;  /* 0x0050880001407983 */ /* 0x0023680000300a00 */
[----:B--2---:R1:W5:Y:S04]  /*4fec0*/  LDL.LU.64 R62, [R1+0x5080] ;  /* 0x00508000013e7983 */ /* 0x0043680000300a00 */
[----:B----4-:R1:W5:Y:S04]  /*4fed0*/  LDL.LU.64 R60, [R1+0x5078] ;  /* 0x00507800013c7983 */ /* 0x0103680000300a00 */
[----:B------:R2:W-:Y:S04]  /*4fee0*/  LDGSTS.E [R2+0x32700], [R58.64], P3 ;  /* 0x327000003a027fae */ /* 0x0005e80009921844 */
[----:B------:R4:W-:Y:S04]  /*4fef0*/  LDGSTS.E [R2+0x32f00], [R56.64], P3 ;  /* 0x32f0000038027fae */ /* 0x0009e80009921844 */
[----:B------:R1:W-:Y:S04]  /*4ff00*/  LDGSTS.E [R2+0x33700], [R54.64], P3 ;  /* 0x3370000036027fae */ /* 0x0003e80009921844 */
[----:B--2---:R2:W5:Y:S04]  /*4ff10*/  LDL.LU.64 R58, [R1+0x5070] ;  /* 0x00507000013a7983 */ /* 0x0045680000300a00 */
[----:B----4-:R2:W5:Y:S04]  /*4ff20*/  LDL.LU.64 R56, [R1+0x5068] ;  /* 0x0050680001387983 */ /* 0x0105680000300a00 */
[----:B-1----:R2:W5:Y:S04]  /*4ff30*/  LDL.LU.64 R54, [R1+0x5060] ;  /* 0x0050600001367983 */ /* 0x0025680000300a00 */
[----:B------:R1:W-:Y:S04]  /*4ff40*/  LDGSTS.E [R2+0x33f00], [R52.64], P3 ;  /* 0x33f0000034027fae */ /* 0x0003e80009921844 */
[----:B------:R4:W-:Y:S04]  /*4ff50*/  LDGSTS.E [R2+0x34700], [R50.64], P3 ;  /* 0x3470000032027fae */ /* 0x0009e80009921844 */
[----:B------:R2:W-:Y:S04]  /*4ff60*/  LDGSTS.E [R2+0x34f00], [R48.64], P3 ;  /* 0x34f0000030027fae */ /* 0x0005e80009921844 */
[----:B-1----:R1:W5:Y:S04]  /*4ff70*/  LDL.LU.64 R52, [R1+0x5058] ;  /* 0x0050580001347983 */ /* 0x0023680000300a00 */
[----:B----4-:R1:W5:Y:S04]  /*4ff80*/  LDL.LU.64 R50, [R1+0x5050] ;  /* 0x0050500001327983 */ /* 0x0103680000300a00 */
[----:B--2---:R1:W5:Y:S04]  /*4ff90*/  LDL.LU.64 R48, [R1+0x5048] ;  /* 0x0050480001307983 */ /* 0x0043680000300a00 */
        /* <DEDUP_REMOVED lines=37> */
[----:B---3--:R3:W-:Y:S04]  /*501f0*/  LDGSTS.E [R2+0x3ef00], [R8.64], P3 ;  /* 0x3ef0000008027fae */ /* 0x0087e80009921844 */
[----:B------:R4:W-:Y:S04]  /*50200*/  LDGSTS.E [R2+0x3f700], [R6.64], P3 ;  /* 0x3f70000006027fae */ /* 0x0009e80009921844 */
[----:B--2---:R1:W5:Y:S04]  /*50210*/  LDL.LU.64 R10, [R1+0x4fb0] ;  /* 0x004fb000010a7983 */ /* 0x0043680000300a00 */
[----:B---3--:R1:W5:Y:S04]  /*50220*/  LDL.LU.64 R8, [R1+0x4fa8] ;  /* 0x004fa80001087983 */ /* 0x0083680000300a00 */
[----:B----4-:R1:W5:Y:S04]  /*50230*/  LDL.LU.64 R6, [R1+0x4fa0] ;  /* 0x004fa00001067983 */ /* 0x0103680000300a00 */
[----:B------:R2:W-:Y:S04]  /*50240*/  LDGSTS.E [R2+0x3ff00], [R4.64], P3 ;  /* 0x3ff0000004027fae */ /* 0x0005e80009921844 */
[----:B------:R-:W0:Y:S04]  /*50250*/  LDGDEPBAR ;  /* 0x00000000000079af */ /* 0x000e280000000000 */
[----:B--2---:R1:W5:Y:S04]  /*50260*/  LDL.LU.64 R4, [R1+0x4f98] ;  /* 0x004f980001047983 */ /* 0x0043680000300a00 */
[----:B------:R1:W-:Y:S04]  /*50270*/  STL [R1+0x2b24], RZ ;  /* 0x002b24ff01007387 */ /* 0x0003e80000100800 */
        /* <DEDUP_REMOVED lines=249> */
[----:B------:R1:W-:Y:S01]  /*51210*/  STL [R1+0x1d3c], RZ ;  /* 0x001d3cff01007387 */ /* 0x0003e20000100800 */
[----:B------:R-:W-:Y:S05]  /*51220*/  @!P5 BRA `(.L_x_0) ;  /* 0x000a2f900000d947 */ /* 0x000fea0003800000 */
[----:B------:R-:W2:Y:S04]  /*51230*/  LDL.LU.64 R176, [R1+0x3100] ;  /* 0x0031000001b07983 */ /* 0x000ea80000300a00 */
[----:B------:R-:W3:Y:S04]  /*51240*/  LDL.LU.64 R178, [R1+0x3108] ;  /* 0x0031080001b27983 */ /* 0x000ee80000300a00 */
[----:B------:R-:W4:Y:S04]  /*51250*/  LDL.LU.64 R180, [R1+0x3110] ;  /* 0x0031100001b47983 */ /* 0x000f280000300a00 */
[----:B------:R-:W4:Y:S01]  /*51260*/  LDL.LU.64 R182, [R1+0x3118] ;  /* 0x0031180001b67983 */ /* 0x000f220000300a00 */
[----:B--2---:R-:W-:-:S03]  /*51270*/  IMAD.MOV.U32 R2, RZ, RZ, R177 ;  /* 0x000000ffff027224 */ /* 0x004fc600078e00b1 */
[----:B------:R-:W-:Y:S04]  /*51280*/  STL [R1+0x4700], R176 ;  /* 0x004700b001007387 */ /* 0x000fe80000100800 */
[----:B---3--:R-:W-:Y:S04]  /*51290*/  STL [R1+0x4708], R178 ;  /* 0x004708b201007387 */ /* 0x008fe80000100800 */
[----:B------:R2:W-:Y:S04]  /*512a0*/  STL [R1+0x46fc], R2 ;  /* 0x0046fc0201007387 */ /* 0x0005e80000100800 */
[----:B----4-:R-:W-:Y:S01]  /*512b0*/  STL [R1+0x4710], R180 ;  /* 0x004710b401007387 */ /* 0x010fe20000100800 */
[----:B--2---:R-:W-:-:S05]  /*512c0*/  IMAD.MOV.U32 R2, RZ, RZ, R179 ;  /* 0x000000ffff027224 */ /* 0x004fca00078e00b3 */
[----:B------:R2:W-:Y:S04]  /*512d0*/  STL [R1+0x4704], R2 ;  /* 0x0047040201007387 */ /* 0x0005e80000100800 */
[----:B------:R-:W3:Y:S01]  /*512e0*/  LDL.LU.64 R174, [R1+0x2ba0] ;  /* 0x002ba00001ae7983 */ /* 0x000ee20000300a00 */
[----:B--2---:R-:W-:-:S05]  /*512f0*/  IMAD.MOV.U32 R2, RZ, RZ, R181 ;  /* 0x000000ffff027224 */ /* 0x004fca00078e00b5 */
[----:B------:R2:W-:Y:S04]  /*51300*/  STL [R1+0x470c], R2 ;  /* 0x00470c0201007387 */ /* 0x0005e80000100800 */
[----:B------:R4:W-:Y:S04]  /*51310*/  STL [R1+0x4718], R182 ;  /* 0x004718b601007387 */ /* 0x0009e80000100800 */
[----:B------:R-:W3:Y:S01]  /*51320*/  LDL.LU.64 R176, [R1+0x2bc0] ;  /* 0x002bc00001b07983 */ /* 0x000ee20000300a00 */
[----:B--2---:R-:W-:-:S03]  /*51330*/  IMAD.MOV.U32 R2, RZ, RZ, R183 ;  /* 0x000000ffff027224 */ /* 0x004fc600078e00b7 */
[----:B------:R-:W2:Y:S04]  /*51340*/  LDL.LU.64 R178, [R1+0x2be0] ;  /* 0x002be00001b27983 */ /* 0x000ea80000300a00 */
[----:B------:R3:W-:Y:S04]  /*51350*/  STL [R1+0x4714], R2 ;  /* 0x0047140201007387 */ /* 0x0007e80000100800 */
[----:B-----5:R-:W-:Y:S04]  /*51360*/  STL [R1+0x4720], R112 ;  /* 0x0047207001007387 */ /* 0x020fe80000100800 */
[----:B------:R-:W2:Y:S04]  /*51370*/  LDL.LU.64 R180, [R1+0x2bf8] ;  /* 0x002bf80001b47983 */ /* 0x000ea80000300a00 */
[----:B------:R-:W-:Y:S04]  /*51380*/  STL [R1+0x471c], R113 ;  /* 0x00471c7101007387 */ /* 0x000fe80000100800 */
        /* <DEDUP_REMOVED lines=11> */
[----:B----4-:R-:W4:Y:S04]  /*51440*/  LDL.LU.64 R182, [R1+0x2720] ;  /* 0x0027200001b67983 */ /* 0x010f280000300a00 */
        /* <DEDUP_REMOVED lines=10> */
[----:B------:R-:W-:Y:S01]  /*514f0*/  STL [R1+0x467c], R63 ;  /* 0x00467c3f01007387 */ /* 0x000fe20000100800 */
[----:B---3--:R-:W-:-:S03]  /*51500*/  IMAD.MOV.U32 R2, RZ, RZ, R175 ;  /* 0x000000ffff027224 */ /* 0x008fc600078e00af */
[----:B------:R-:W-:Y:S04]  /*51510*/  STL [R1+0x4684], R174 ;  /* 0x004684ae01007387 */ /* 0x000fe80000100800 */
[----:B------:R-:W-:Y:S04]  /*51520*/  STL [R1+0x468c], R176 ;  /* 0x00468cb001007387 */ /* 0x000fe80000100800 */
[----:B------:R3:W-:Y:S04]  /*51530*/  STL [R1+0x4680], R2 ;  /* 0x0046800201007387 */ /* 0x0007e80000100800 */
[----:B--2---:R-:W-:Y:S01]  /*51540*/  STL [R1+0x4694], R178 ;  /* 0x004694b201007387 */ /* 0x004fe20000100800 */
[----:B---3--:R-:W-:-:S05]  /*51550*/  IMAD.MOV.U32 R2, RZ, RZ, R177 ;  /* 0x000000ffff027224 */ /* 0x008fca00078e00b1 */
[----:B------:R2:W-:Y:S04]  /*51560*/  STL [R1+0x4688], R2 ;  /* 0x0046880201007387 */ /* 0x0005e80000100800 */
[----:B------:R-:W-:Y:S01]  /*51570*/  STL [R1+0x469c], R180 ;  /* 0x00469cb401007387 */ /* 0x000fe20000100800 */
[----:B--2---:R-:W-:-:S05]  /*51580*/  MOV R2, R179 ;  /* 0x000000b300027202 */ /* 0x004fca0000000f00 */
[----:B------:R2:W-:Y:S04]  /*51590*/  STL [R1+0x4690], R2 ;  /* 0x0046900201007387 */ /* 0x0005e80000100800 */
[----:B------:R-:W-:Y:S01]  /*515a0*/  STL [R1+0x46a4], R128 ;  /* 0x0046a48001007387 */ /* 0x000fe20000100800 */
[----:B--2---:R-:W-:-:S05]  /*515b0*/  IMAD.MOV.U32 R2, RZ, RZ, R181 ;  /* 0x000000ffff027224 */ /* 0x004fca00078e00b5 */
[----:B------:R2:W-:Y:S04]  /*515c0*/  STL [R1+0x4698], R2 ;  /* 0x0046980201007387 */ /* 0x0005e80000100800 */
[----:B------:R-:W3:Y:S04]  /*515d0*/  LDL.LU.64 R168, [R1+0x2c10] ;  /* 0x002c100001a87983 */ /* 0x000ee80000300a00 */
[----:B------:R-:W-:Y:S04]  /*515e0*/  STL [R1+0x46a0], R129 ;  /* 0x0046a08101007387 */ /* 0x000fe80000100800 */
        /* <DEDUP_REMOVED lines=8> */
[----:B----4-:R4:W-:Y:S01]  /*51670*/  STL [R1+0x46bc], R182 ;  /* 0x0046bcb601007387 */ /* 0x0109e20000100800 */
[----:B--2---:R-:W-:-:S03]  /*51680*/  IMAD.MOV.U32 R2, RZ, RZ, R183 ;  /* 0x000000ffff027224 */ /* 0x004fc600078e00b7 */
[----:B------:R-:W2:Y:S04]  /*51690*/  LDL.LU.64 R178, [R1+0x2748] ;  /* 0x0027480001b27983 */ /* 0x000ea80000300a00 */
[----:B------:R3:W-:Y:S04]  /*516a0*/  STL [R1+0x46b8], R2 ;  /* 0x0046b80201007387 */ /* 0x0007e80000100800 */
[----:B------:R-:W-:Y:S04]  /*516b0*/  STL [R1+0x46c4], R86 ;  /* 0x0046c45601007387 */ /* 0x000fe80000100800 */
[----:B------:R-:W-:Y:S04]  /*516c0*/  STL [R1+0x46c0], R87 ;  /* 0x0046c05701007387 */ /* 0x000fe80000100800 */
[----:B------:R-:W-:Y:S04]  /*516d0*/  STL [R1+0x46cc], R90 ;  /* 0x0046cc5a01007387 */ /* 0x000fe80000100800 */
[----:B------:R-:W2:Y:S04]  /*516e0*/  LDL.LU.64 R180, [R1+0x2760] ;  /* 0x0027600001b47983 */ /* 0x000ea80000300a00 */
[----:B------:R-:W-:Y:S04]  /*516f0*/  STL [R1+0x46c8], R91 ;  /* 0x0046c85b01007387 */ /* 0x000fe80000100800 */
[----:B------:R-:W-:Y:S04]  /*51700*/  STL [R1+0x46d4], R94 ;  /* 0x0046d45e01007387 */ /* 0x000fe80000100800 */
[----:B------:R-:W-:Y:S04]  /*51710*/  STL [R1+0x46d0], R95 ;  /* 0x0046d05f01007387 */ /* 0x000fe80000100800 */
[----:B----4-:R-:W2:Y:S04]  /*51720*/  LDL.LU.64 R182, [R1+0x2778] ;  /* 0x0027780001b67983 */ /* 0x010ea80000300a00 */
        /* <DEDUP_REMOVED lines=14> */
[----:B------:R-:W-:Y:S01]  /*51810*/  STL [R1+0x4614], R172 ;  /* 0x004614ac01007387 */ /* 0x000fe20000100800 */
[----:B---3--:R-:W-:-:S05]  /*51820*/  IMAD.MOV.U32 R2, RZ, RZ, R171 ;  /* 0x000000ffff027224 */ /* 0x008fca00078e00ab */
[----:B------:R3:W-:Y:S04]  /*51830*/  STL [R1+0x4608], R2 ;  /* 0x0046080201007387 */ /* 0x0007e80000100800 */
[----:B------:R-:W-:Y:S01]  /*51840*/  STL [R1+0x461c], R174 ;  /* 0x00461cae01007387 */ /* 0x000fe20000100800 */
[----:B---3--:R-:W-:-:S05]  /*51850*/  IMAD.MOV.U32 R2, RZ, RZ, R173 ;  /* 0x000000ffff027224 */ /* 0x008fca00078e00ad */
[----:B------:R3:W-:Y:S04]  /*51860*/  STL [R1+0x4610], R2 ;  /* 0x0046100201007387 */ /* 0x0007e80000100800 */
[----:B------:R-:W-:Y:S01]  /*51870*/  STL [R1+0x4624], R176 ;  /* 0x004624b001007387 */ /* 0x000fe20000100800 */
[----:B---3--:R-:W-:-:S05]  /*51880*/  IMAD.MOV.U32 R2, RZ, RZ, R175 ;  /* 0x000000ffff027224 */ /* 0x008fca00078e00af */
[----:B------:R3:W-:Y:S04]  /*51890*/  STL [R1+0x4618], R2 ;  /* 0x0046180201007387 */ /* 0x0007e80000100800 */
[----:B------:R-:W4:Y:S04]  /*518a0*/  LDL.LU.64 R168, [R1+0x2c90] ;  /* 0x002c900001a87983 */ /* 0x000f280000300a00 */
[----:B------:R-:W4:Y:S01]  /*518b0*/  LDL.LU.64 R170, [R1+0x2cb0] ;  /* 0x002cb00001aa7983 */ /* 0x000f220000300a00 */
[----:B---3--:R-:W-:-:S05]  /*518c0*/  IMAD.MOV.U32 R2, RZ, RZ, R177 ;  /* 0x000000ffff027224 */ /* 0x008fca00078e00b1 */
[----:B------:R3:W-:Y:S04]  /*518d0*/  STL [R1+0x4620], R2 ;  /* 0x0046200201007387 */ /* 0x0007e80000100800 */
[----:B--2---:R-:W-:Y:S04]  /*518e0*/  STL [R1+0x462c], R178 ;  /* 0x00462cb201007387 */ /* 0x004fe80000100800 */
[----:B------:R-:W2:Y:S01]  /*518f0*/  LDL.LU.64 R172, [R1+0x2cc8] ;  /* 0x002cc80001ac7983 */ /* 0x000ea20000300a00 */
[----:B---3--:R-:W-:-:S03]  /*51900*/  IMAD.MOV.U32 R2, RZ, RZ, R179 ;  /* 0x000000ffff027224 */ /* 0x008fc600078e00b3 */
[----:B------:R-:W3:Y:S04]  /*51910*/  LDL.LU.64 R174, [R1+0x2ce8] ;  /* 0x002ce80001ae7983 */ /* 0x000ee80000300a00 */
[----:B------:R1:W-:Y:S04]  /*51920*/  STL [R1+0x4628], R2 ;  /* 0x0046280201007387 */ /* 0x0003e80000100800 */
[----:B------:R1:W-:Y:S04]  /*51930*/  STL [R1+0x4634], R180 ;  /* 0x004634b401007387 */ /* 0x0003e80000100800 */
[----:B------:R-:W3:Y:S01]  /*51940*/  LDL.LU.64 R176, [R1+0x2b98] ;  /* 0x002b980001b07983 */ /* 0x000ee20000300a00 */
[----:B-1----:R-:W-:-:S03]  /*51950*/  IMAD.MOV.U32 R2, RZ, RZ, R181 ;  /* 0x000000ffff027224 */ /* 0x002fc600078e00b5 */
[----:B------:R-:W3:Y:S04]  /*51960*/  LDL.LU.64 R178, [R1+0x2bb8] ;  /* 0x002bb80001b27983 */ /* 0x000ee80000300a00 */
[----:B------:R1:W-:Y:S04]  /*51970*/  STL [R1+0x4630], R2 ;  /* 0x0046300201007387 */ /* 0x0003e80000100800 */
[----:B------:R1:W-:Y:S04]  /*51980*/  STL [R1+0x463c], R182 ;  /* 0x00463cb601007387 */ /* 0x0003e80000100800 */
[----:B------:R-:W3:Y:S01]  /*51990*/  LDL.LU.64 R180, [R1+0x2bd8] ;  /* 0x002bd80001b47983 */ /* 0x000ee20000300a00 */
[----:B-1----:R-:W-:-:S03]  /*519a0*/  MOV R2, R183 ;  /* 0x000000b700027202 */ /* 0x002fc60000000f00 */
[----:B------:R-:W-:Y:S04]  /*519b0*/  STL [R1+0x4644], R102 ;  /* 0x0046446601007387 */ /* 0x000fe80000100800 */
[----:B------:R4:W-:Y:S04]  /*519c0*/  STL [R1+0x4638], R2 ;  /* 0x0046380201007387 */ /* 0x0009e80000100800 */
[----:B------:R-:W-:Y:S04]  /*519d0*/  STL [R1+0x4640], R103 ;  /* 0x0046406701007387 */ /* 0x000fe80000100800 */
[----:B------:R-:W3:Y:S04]  /*519e0*/  LDL.LU.64 R182, [R1+0x2bf0] ;  /* 0x002bf00001b67983 */ /* 0x000ee80000300a00 */
        /* <DEDUP_REMOVED lines=14> */
[----:B----4-:R-:W-:-:S03]  /*51ad0*/  IMAD.MOV.U32 R2, RZ, RZ, R169 ;  /* 0x000000ffff027224 */ /* 0x010fc600078e00a9 */
[----:B------:R-:W-:Y:S04]  /*51ae0*/  STL [R1+0x419c], R168 ;  /* 0x00419ca801007387 */ /* 0x000fe80000100800 */
[----:B------:R-:W-:Y:S04]  /*51af0*/  STL [R1+0x41a4], R170 ;  /* 0x0041a4aa01007387 */ /* 0x000fe80000100800 */
[----:B------:R1:W-:Y:S02]  /*51b00*/  STL [R1+0x4198], R2 ;  /* 0x0041980201007387 */ /* 0x0003e40000100800 */
[----:B-1----:R-:W-:-:S02]  /*51b10*/  IMAD.MOV.U32 R2, RZ, RZ, R171 ;  /* 0x000000ffff027224 */ /* 0x002fc400078e00ab */
[----:B--2---:R-:W-:Y:S04]  /*51b20*/  STL [R1+0x41ac], R172 ;  /* 0x0041acac01007387 */ /* 0x004fe80000100800 */
[----:B------:R1:W-:Y:S04]  /*51b30*/  STL [R1+0x41a0], R2 ;  /* 0x0041a00201007387 */ /* 0x0003e80000100800 */
[----:B---3--:R-:W-:Y:S01]  /*51b40*/  STL [R1+0x41b4], R174 ;  /* 0x0041b4ae01007387 */ /* 0x008fe20000100800 */
[----:B-1----:R-:W-:-:S05]  /*51b50*/  IMAD.MOV.U32 R2, RZ, RZ, R173 ;  /* 0x000000ffff027224 */ /* 0x002fca00078e00ad */
[----:B------:R1:W-:Y:S04]  /*51b60*/  STL [R1+0x41a8], R2 ;  /* 0x0041a80201007387 */ /* 0x0003e80000100800 */
[----:B------:R-:W-:Y:S01]  /*51b70*/  STL [R1+0x41bc], R176 ;  /* 0x0041bcb001007387 */ /* 0x000fe20000100800 */
        /* <DEDUP_REMOVED lines=8> */
[----:B------:R-:W2:Y:S04]  /*51c00*/  LDL.LU.64 R160, [R1+0x2d10] ;  /* 0x002d100001a07983 */ /* 0x000ea80000300a00 */
[----:B------:R-:W3:Y:S01]  /*51c10*/  LDL.LU.64 R162, [R1+0x2d28] ;  /* 0x002d280001a27983 */ /* 0x000ee20000300a00 */
[----:B-1----:R-:W-:-:S05]  /*51c20*/  IMAD.MOV.U32 R2, RZ, RZ, R181 ;  /* 0x000000ffff027224 */ /* 0x002fca00078e00b5 */
[----:B------:R1:W-:Y:S04]  /*51c30*/  STL [R1+0x41c8], R2 ;  /* 0x0041c80201007387 */ /* 0x0003e80000100800 */
[----:B------:R4:W-:Y:S04]  /*51c40*/  STL [R1+0x41d4], R182 ;  /* 0x0041d4b601007387 */ /* 0x0009e80000100800 */
[----:B------:R-:W3:Y:S01]  /*51c50*/  LDL.LU.64 R164, [R1+0x2d40] ;  /* 0x002d400001a47983 */ /* 0x000ee20000300a00 */
[----:B-1----:R-:W-:-:S03]  /*51c60*/  IMAD.MOV.U32 R2, RZ, RZ, R183 ;  /* 0x000000ffff027224 */ /* 0x002fc600078e00b7 */
[----:B------:R-:W3:Y:S04]  /*51c70*/  LDL.LU.64 R166, [R1+0x2d58] ;  /* 0x002d580001a67983 */ /* 0x000ee80000300a00 */
[----:B------:R2:W-:Y:S04]  /*51c80*/  STL [R1+0x41d0], R2 ;  /* 0x0041d00201007387 */ /* 0x0005e80000100800 */
[----:B------:R-:W-:Y:S04]  /*51c90*/  STL [R1+0x41dc], R126 ;  /* 0x0041dc7e01007387 */ /* 0x000fe80000100800 */
[----:B------:R-:W3:Y:S04]  /*51ca0*/  LDL.LU.64 R168, [R1+0x2c08] ;  /* 0x002c080001a87983 */ /* 0x000ee80000300a00 */
[----:B------:R-:W-:Y:S04]  /*51cb0*/  STL [R1+0x41d8], R127 ;  /* 0x0041d87f01007387 */ /* 0x000fe80000100800 */
[----:B------:R-:W3:Y:S04]  /*51cc0*/  LDL.LU.64 R170, [R1+0x2c28] ;  /* 0x002c280001aa7983 */ /* 0x000ee80000300a00 */
[----:B------:R-:W-:Y:S04]  /*51cd0*/  STL [R1+0x41e4], R132 ;  /* 0x0041e48401007387 */ /* 0x000fe80000100800 */
[----:B------:R-:W3:Y:S04]  /*51ce0*/  LDL.LU.64 R172, [R1+0x2c48] ;  /* 0x002c480001ac7983 */ /* 0x000ee80000300a00 */
[----:B------:R-:W-:Y:S04]  /*51cf0*/  STL [R1+0x41e0], R133 ;  /* 0x0041e08501007387 */ /* 0x000fe80000100800 */
[----:B------:R-:W-:Y:S04]  /*51d00*/  STL [R1+0x41ec], R138 ;  /* 0x0041ec8a01007387 */ /* 0x000fe80000100800 */
        /* <DEDUP_REMOVED lines=12> */
[----:B------:R-:W3:Y:S04]  /*51dd0*/  LDL.LU.64 R180, [R1+0x2758] ;  /* 0x0027580001b47983 */ /* 0x000ee80000300a00 */
[----:B------:R-:W-:Y:S04]  /*51de0*/  STL [R1+0x4214], R96 ;  /* 0x0042146001007387 */ /* 0x000fe80000100800 */
[----:B------:R-:W-:Y:S04]  /*51df0*/  STL [R1+0x4210], R97 ;  /* 0x0042106101007387 */ /* 0x000fe80000100800 */
[----:B----4-:R-:W4:Y:S01]  /*51e00*/  LDL.LU.64 R182, [R1+0x2770] ;  /* 0x0027700001b67983 */ /* 0x010f220000300a00 */
[----:B--2---:R-:W-:-:S03]  /*51e10*/  IMAD.MOV.U32 R2, RZ, RZ, R161 ;  /* 0x000000ffff027224 */ /* 0x004fc600078e00a1 */
[----:B------:R-:W-:Y:S04]  /*51e20*/  STL [R1+0x421c], R160 ;  /* 0x00421ca001007387 */ /* 0x000fe80000100800 */
[----:B---3--:R-:W-:Y:S04]  /*51e30*/  STL [R1+0x4224], R162 ;  /* 0x004224a201007387 */ /* 0x008fe80000100800 */
[----:B------:R1:W-:Y:S02]  /*51e40*/  STL [R1+0x4218], R2 ;  /* 0x0042180201007387 */ /* 0x0003e40000100800 */
[----:B-1----:R-:W-:-:S02]  /*51e50*/  MOV R2, R163 ;  /* 0x000000a300027202 */ /* 0x002fc40000000f00 */
[----:B------:R-:W-:Y:S04]  /*51e60*/  STL [R1+0x422c], R164 ;  /* 0x00422ca401007387 */ /* 0x000fe80000100800 */
        /* <DEDUP_REMOVED lines=17> */
[----:B------:R-:W-:Y:S04]  /*51f80*/  STL [R1+0x4254], R174 ;  /* 0x004254ae01007387 */ /* 0x000fe80000100800 */
[----:B------:R-:W3:Y:S01]  /*51f90*/  LDL.LU.64 R164, [R1+0x2dc0] ;  /* 0x002dc00001a47983 */ /* 0x000ee20000300a00 */
[----:B-1----:R-:W-:-:S03]  /*51fa0*/  IMAD.MOV.U32 R2, RZ, RZ, R175 ;  /* 0x000000ffff027224 */ /* 0x002fc600078e00af */
[----:B------:R-:W3:Y:S04]  /*51fb0*/  LDL.LU.64 R166, [R1+0x2dd8] ;  /* 0x002dd80001a67983 */ /* 0x000ee80000300a00 */
[----:B------:R1:W-:Y:S04]  /*51fc0*/  STL [R1+0x4250], R2 ;  /* 0x0042500201007387 */ /* 0x0003e80000100800 */
[----:B------:R-:W-:Y:S04]  /*51fd0*/  STL [R1+0x425c], R176 ;  /* 0x00425cb001007387 */ /* 0x000fe80000100800 */
[----:B------:R-:W3:Y:S04]  /*51fe0*/  LDL.LU.64 R168, [R1+0x2c88] ;  /* 0x002c880001a87983 */ /* 0x000ee80000300a00 */
[----:B------:R-:W3:Y:S01]  /*51ff0*/  LDL.LU.64 R170, [R1+0x2ca8] ;  /* 0x002ca80001aa7983 */ /* 0x000ee20000300a00 */
[----:B-1----:R-:W-:-:S05]  /*52000*/  IMAD.MOV.U32 R2, RZ, RZ, R177 ;  /* 0x000000ffff027224 */ /* 0x002fca00078e00b1 */
[----:B------:R1:W-:Y:S04]  /*52010*/  STL [R1+0x4258], R2 ;  /* 0x0042580201007387 */ /* 0x0003e80000100800 */
[----:B------:R-:W-:Y:S04]  /*52020*/  STL [R1+0x4264], R178 ;  /* 0x004264b201007387 */ /* 0x000fe80000100800 */
[----:B------:R-:W3:Y:S01]  /*52030*/  LDL.LU.64 R172, [R1+0x2cc0] ;  /* 0x002cc00001ac7983 */ /* 0x000ee20000300a00 */
[----:B-1----:R-:W-:-:S05]  /*52040*/  IMAD.MOV.U32 R2, RZ, RZ, R179 ;  /* 0x000000ffff027224 */ /* 0x002fca00078e00b3 */
[----:B------:R1:W-:Y:S04]  /*52050*/  STL [R1+0x4260], R2 ;  /* 0x0042600201007387 */ /* 0x0003e80000100800 */
[----:B------:R-:W-:Y:S04]  /*52060*/  STL [R1+0x426c], R180 ;  /* 0x00426cb401007387 */ /* 0x000fe80000100800 */
[----:B------:R-:W3:Y:S01]  /*52070*/  LDL.LU.64 R174, [R1+0x2ce0] ;  /* 0x002ce00001ae7983 */ /* 0x000ee20000300a00 */
[----:B-1----:R-:W-:-:S05]  /*52080*/  IMAD.MOV.U32 R2, RZ, RZ, R181 ;  /* 0x000000ffff027224 */ /* 0x002fca00078e00b5 */
[----:B------:R1:W-:Y:S04]  /*52090*/  STL [R1+0x4268], R2 ;  /* 0x0042680201007387 */ /* 0x0003e80000100800 */
[----:B----4-:R4:W-:Y:S04]  /*520a0*/  STL [R1+0x4274], R182 ;  /* 0x004274b601007387 */ /* 0x0109e80000100800 */
[----:B------:R-:W3:Y:S01]  /*520b0*/  LDL.LU.64 R176, [R1+0x2b90] ;  /* 0x002b900001b07983 */ /* 0x000ee20000300a00 */
[----:B-1----:R-:W-:-:S05]  /*520c0*/  MOV R2, R183 ;  /* 0x000000b700027202 */ /* 0x002fca0000000f00 */
[----:B------:R2:W-:Y:S04]  /*520d0*/  STL [R1+0x4270], R2 ;  /* 0x0042700201007387 */ /* 0x0005e80000100800 */
        /* <DEDUP_REMOVED lines=8> */
[----:B----4-:R-:W4:Y:S04]  /*52160*/  LDL.LU.64 R182, [R1+0x2be8] ;  /* 0x002be80001b67983 */ /* 0x010f280000300a00 */
[----:B------:R-:W-:Y:S04]  /*52170*/  STL [R1+0x4294], R118 ;  /* 0x0042947601007387 */ /* 0x000fe80000100800 */
[----:B------:R-:W-:Y:S01]  /*52180*/  STL [R1+0x4290], R119 ;  /* 0x0042907701007387 */ /* 0x000fe20000100800 */
[----:B--2---:R-:W-:-:S03]  /*52190*/  IMAD.MOV.U32 R2, RZ, RZ, R161 ;  /* 0x000000ffff027224 */ /* 0x004fc600078e00a1 */
[----:B------:R-:W-:Y:S04]  /*521a0*/  STL [R1+0x429c], R160 ;  /* 0x00429ca001007387 */ /* 0x000fe80000100800 */
[----:B---3--:R-:W-:Y:S04]  /*521b0*/  STL [R1+0x42a4], R162 ;  /* 0x0042a4a201007387 */ /* 0x008fe80000100800 */
[----:B------:R1:W-:Y:S02]  /*521c0*/  STL [R1+0x4298], R2 ;  /* 0x0042980201007387 */ /* 0x0003e40000100800 */
[----:B-1----:R-:W-:-:S02]  /*521d0*/  IMAD.MOV.U32 R2, RZ, RZ, R163 ;  /* 0x000000ffff027224 */ /* 0x002fc400078e00a3 */
        /* <DEDUP_REMOVED lines=11> */
[----:B------:R-:W2:Y:S01]  /*52290*/  LDL.LU.64 R160, [R1+0x2df0] ;  /* 0x002df00001a07983 */ /* 0x000ea20000300a00 */
        /* <DEDUP_REMOVED lines=8> */
[----:B-1----:R-:W-:-:S03]  /*52320*/  IMAD.MOV.U32 R2, RZ, RZ, R175 ;  /* 0x000000ffff027224 */ /* 0x002fc600078e00af */
[----:B------:R-:W-:Y:S04]  /*52330*/  STL [R1+0x42dc], R176 ;  /* 0x0042dcb001007387 */ /* 0x000fe80000100800 */
[----:B------:R1:W-:Y:S04]  /*52340*/  STL [R1+0x42d0], R2 ;  /* 0x0042d00201007387 */ /* 0x0003e80000100800 */
[----:B------:R-:W3:Y:S01]  /*52350*/  LDL.LU.64 R168, [R1+0x2e38] ;  /* 0x002e380001a87983 */ /* 0x000ee20000300a00 */
[----:B-1----:R-:W-:-:S03]  /*52360*/  IMAD.MOV.U32 R2, RZ, RZ, R177 ;  /* 0x000000ffff027224 */ /* 0x002fc600078e00b1 */
[----:B------:R-:W-:Y:S04]  /*52370*/  STL [R1+0x42e4], R178 ;  /* 0x0042e4b201007387 */ /* 0x000fe80000100800 */
[----:B------:R1:W-:Y:S04]  /*52380*/  STL [R1+0x42d8], R2 ;  /* 0x0042d80201007387 */ /* 0x0003e80000100800 */
[----:B------:R-:W3:Y:S01]  /*52390*/  LDL.LU.64 R164, [R1+0x2d08] ;  /* 0x002d080001a47983 */ /* 0x000ee20000300a00 */
[----:B-1----:R-:W-:-:S03]  /*523a0*/  MOV R2, R179 ;  /* 0x000000b300027202 */ /* 0x002fc60000000f00 */
[----:B------:R-:W-:Y:S04]  /*523b0*/  STL [R1+0x42ec], R180 ;  /* 0x0042ecb401007387 */ /* 0x000fe80000100800 */
[----:B------:R1:W-:Y:S04]  /*523c0*/  STL [R1+0x42e0], R2 ;  /* 0x0042e00201007387 */ /* 0x0003e80000100800 */
[----:B------:R-:W3:Y:S01]  /*523d0*/  LDL.LU.64 R170, [R1+0x2d20] ;  /* 0x002d200001aa7983 */ /* 0x000ee20000300a00 */
[----:B-1----:R-:W-:-:S03]  /*523e0*/  IMAD.MOV.U32 R2, RZ, RZ, R181 ;  /* 0x000000ffff027224 */ /* 0x002fc600078e00b5 */
[----:B----4-:R-:W-:Y:S04]  /*523f0*/  STL [R1+0x42f4], R182 ;  /* 0x0042f4b601007387 */ /* 0x010fe80000100800 */
[----:B------:R1:W-:Y:S04]  /*52400*/  STL [R1+0x42e8], R2 ;  /* 0x0042e80201007387 */ /* 0x0003e80000100800 */
[----:B------:R-:W4:Y:S01]  /*52410*/  LDL.LU.64 R172, [R1+0x2d38] ;  /* 0x002d380001ac7983 */ /* 0x000f220000300a00 */
[----:B-1----:R-:W-:-:S03]  /*52420*/  IMAD.MOV.U32 R2, RZ, RZ, R183 ;  /* 0x000000ffff027224 */ /* 0x002fc600078e00b7 */
[----:B------:R-:W-:Y:S04]  /*52430*/  STL [R1+0x42fc], R124 ;  /* 0x0042fc7c01007387 */ /* 0x000fe80000100800 */
[----:B------:R1:W-:Y:S04]  /*52440*/  STL [R1+0x42f0], R2 ;  /* 0x0042f00201007387 */ /* 0x0003e80000100800 */
[----:B------:R-:W4:Y:S04]  /*52450*/  LDL.LU.64 R174, [R1+0x2d50] ;  /* 0x002d500001ae7983 */ /* 0x000f280000300a00 */
[----:B------:R-:W-:Y:S04]  /*52460*/  STL [R1+0x42f8], R125 ;  /* 0x0042f87d01007387 */ /* 0x000fe80000100800 */
[----:B------:R-:W-:Y:S04]  /*52470*/  STL [R1+0x4304], R130 ;  /* 0x0043048201007387 */ /* 0x000fe80000100800 */
        /* <DEDUP_REMOVED lines=8> */
[----:B--2---:R-:W-:Y:S04]  /*52500*/  STL [R1+0x431c], R160 ;  /* 0x00431ca001007387 */ /* 0x004fe80000100800 */
[----:B------:R-:W2:Y:S01]  /*52510*/  LDL.LU.64 R182, [R1+0x2c68] ;  /* 0x002c680001b67983 */ /* 0x000ea20000300a00 */
[----:B-1----:R-:W-:-:S03]  /*52520*/  IMAD.MOV.U32 R2, RZ, RZ, R161 ;  /* 0x000000ffff027224 */ /* 0x002fc600078e00a1 */
[----:B---3--:R-:W-:Y:S04]  /*52530*/  STL [R1+0x4324], R162 ;  /* 0x004324a201007387 */ /* 0x008fe80000100800 */
[----:B------:R1:W-:Y:S02]  /*52540*/  STL [R1+0x4318], R2 ;  /* 0x0043180201007387 */ /* 0x0003e40000100800 */
[----:B-1----:R-:W-:Y:S02]  /*52550*/  IMAD.MOV.U32 R2, RZ, RZ, R163 ;  /* 0x000000ffff027224 */ /* 0x002fe400078e00a3 */
[----:B------:R-:W-:Y:S04]  /*52560*/  STL [R1+0x432c], R166 ;  /* 0x00432ca601007387 */ /* 0x000fe80000100800 */
[----:B------:R1:W-:Y:S02]  /*52570*/  STL [R1+0x4320], R2 ;  /* 0x0043200201007387 */ /* 0x0003e40000100800 */
[----:B-1----:R-:W-:-:S02]  /*52580*/  IMAD.MOV.U32 R2, RZ, RZ, R167 ;  /* 0x000000ffff027224 */ /* 0x002fc400078e00a7 */
[----:B------:R-:W3:Y:S04]  /*52590*/  LDL.LU.64 R166, [R1+0x2738] ;  /* 0x0027380001a67983 */ /* 0x000ee80000300a00 */
[----:B------:R1:W-:Y:S04]  /*525a0*/  STL [R1+0x4328], R2 ;  /* 0x0043280201007387 */ /* 0x0003e80000100800 */
[----:B------:R1:W-:Y:S02]  /*525b0*/  STL [R1+0x4334], R168 ;  /* 0x004334a801007387 */ /* 0x0003e40000100800 */
[----:B-1----:R-:W-:-:S02]  /*525c0*/  IMAD.MOV.U32 R2, RZ, RZ, R169 ;  /* 0x000000ffff027224 */ /* 0x002fc400078e00a9 */
[----:B------:R-:W3:Y:S04]  /*525d0*/  LDL.LU.64 R168, [R1+0x2750] ;  /* 0x0027500001a87983 */ /* 0x000ee80000300a00 */
[----:B------:R1:W-:Y:S04]  /*525e0*/  STL [R1+0x4330], R2 ;  /* 0x0043300201007387 */ /* 0x0003e80000100800 */
[----:B------:R-:W-:Y:S04]  /*525f0*/  STL [R1+0x433c], R164 ;  /* 0x00433ca401007387 */ /* 0x000fe80000100800 */
[----:B------:R-:W3:Y:S01]  /*52600*/  LDL.LU.64 R162, [R1+0x2768] ;  /* 0x0027680001a27983 */ /* 0x000ee20000300a00 */
[----:B-1----:R-:W-:-:S05]  /*52610*/  IMAD.MOV.U32 R2, RZ, RZ, R165 ;  /* 0x000000ffff027224 */ /* 0x002fca00078e00a5 */
[----:B------:R1:W-:Y:S04]  /*52620*/  STL [R1+0x4338], R2 ;  /* 0x0043380201007387 */ /* 0x0003e80000100800 */
[----:B------:R1:W-:Y:S02]  /*52630*/  STL [R1+0x4344], R170 ;  /* 0x004344aa01007387 */ /* 0x0003e40000100800 */
[----:B-1----:R-:W-:Y:S02]  /*52640*/  IMAD.MOV.U32 R2, RZ, RZ, R171 ;  /* 0x000000ffff027224 */ /* 0x002fe400078e00ab */
[----:B------:R-:W3:Y:S04]  /*52650*/  LDL.LU.64 R170, [R1+0x2e50] ;  /* 0x002e500001aa7983 */ /* 0x000ee80000300a00 */
[----:B------:R1:W-:Y:S04]  /*52660*/  STL [R1+0x4340], R2 ;  /* 0x0043400201007387 */ /* 0x0003e80000100800 */
[----:B----4-:R4:W-:Y:S01]  /*52670*/  STL [R1+0x434c], R172 ;  /* 0x00434cac01007387 */ /* 0x0109e20000100800 */
[----:B-1----:R-:W-:-:S03]  /*52680*/  IMAD.MOV.U32 R2, RZ, RZ, R173 ;  /* 0x000000ffff027224 */ /* 0x002fc600078e00ad */
[----:B----4-:R-:W3:Y:S04]  /*52690*/  LDL.LU.64 R172, [R1+0x2e68] ;  /* 0x002e680001ac7983 */ /* 0x010ee80000300a00 */
[----:B------:R1:W-:Y:S04]  /*526a0*/  STL [R1+0x4348], R2 ;  /* 0x0043480201007387 */ /* 0x0003e80000100800 */
[----:B------:R1:W-:Y:S04]  /*526b0*/  STL [R1+0x4354], R174 ;  /* 0x004354ae01007387 */ /* 0x0003e80000100800 */
[----:B------:R-:W3:Y:S01]  /*526c0*/  LDL.LU.64 R164, [R1+0x2e80] ;  /* 0x002e800001a47983 */ /* 0x000ee20000300a00 */
[----:B-1----:R-:W-:-:S05]  /*526d0*/  MOV R2, R175 ;  /* 0x000000af00027202 */ /* 0x002fca0000000f00 */
[----:B------:R1:W-:Y:S04]  /*526e0*/  STL [R1+0x4350], R2 ;  /* 0x0043500201007387 */ /* 0x0003e80000100800 */
[----:B------:R1:W-:Y:S04]  /*526f0*/  STL [R1+0x435c], R176 ;  /* 0x00435cb001007387 */ /* 0x0003e80000100800 */
[----:B------:R-:W3:Y:S01]  /*52700*/  LDL.LU.64 R174, [R1+0x2e98] ;  /* 0x002e980001ae7983 */ /* 0x000ee20000300a00 */
[----:B-1----:R-:W-:-:S05]  /*52710*/  IMAD.MOV.U32 R2, RZ, RZ, R177 ;  /* 0x000000ffff027224 */ /* 0x002fca00078e00b1 */
[----:B------:R1:W-:Y:S04]  /*52720*/  STL [R1+0x4358], R2 ;  /* 0x0043580201007387 */ /* 0x0003e80000100800 */
[----:B------:R1:W-:Y:S04]  /*52730*/  STL [R1+0x4364], R178 ;  /* 0x004364b201007387 */ /* 0x0003e80000100800 */
[----:B------:R-:W3:Y:S01]  /*52740*/  LDL.LU.64 R176, [R1+0x2d88] ;  /* 0x002d880001b07983 */ /* 0x000ee20000300a00 */
[----:B-1----:R-:W-:-:S05]  /*52750*/  IMAD.MOV.U32 R2, RZ, RZ, R179 ;  /* 0x000000ffff027224 */ /* 0x002fca00078e00b3 */
[----:B------:R1:W-:Y:S04]  /*52760*/  STL [R1+0x4360], R2 ;  /* 0x0043600201007387 */ /* 0x0003e80000100800 */
[----:B------:R-:W-:Y:S04]  /*52770*/  STL [R1+0x436c], R180 ;  /* 0x00436cb401007387 */ /* 0x000fe80000100800 */
[----:B------:R-:W3:Y:S01]  /*52780*/  LDL.LU.64 R178, [R1+0x2da0] ;  /* 0x002da00001b27983 */ /* 0x000ee20000300a00 */
[----:B-1----:R-:W-:-:S05]  /*52790*/  IMAD.MOV.U32 R2, RZ, RZ, R181 ;  /* 0x000000ffff027224 */ /* 0x002fca00078e00b5 */
[----:B------:R1:W-:Y:S04]  /*527a0*/  STL [R1+0x4368], R2 ;  /* 0x0043680201007387 */ /* 0x0003e80000100800 */
[----:B--2---:R2:W-:Y:S01]  /*527b0*/  STL [R1+0x4374], R182 ;  /* 0x004374b601007387 */ /* 0x0045e20000100800 */
[----:B-1----:R-:W-:-:S03]  /*527c0*/  IMAD.MOV.U32 R2, RZ, RZ, R183 ;  /* 0x000000ffff027224 */ /* 0x002fc600078e00b7 */
[----:B------:R-:W4:Y:S04]  /*527d0*/  LDL.LU.64 R180, [R1+0x2db8] ;  /* 0x002db80001b47983 */ /* 0x000f280000300a00 */
[----:B------:R1:W-:Y:S04]  /*527e0*/  STL [R1+0x4370], R2 ;  /* 0x0043700201007387 */ /* 0x0003e80000100800 */
[----:B------:R-:W-:Y:S04]  /*527f0*/  STL [R1+0x437c], R242 ;  /* 0x00437cf201007387 */ /* 0x000fe80000100800 */
[----:B------:R-:W-:Y:S04]  /*52800*/  STL [R1+0x4378], R243 ;  /* 0x004378f301007387 */ /* 0x000fe80000100800 */
[----:B--2---:R-:W2:Y:S04]  /*52810*/  LDL.LU.64 R182, [R1+0x2dd0] ;  /* 0x002dd00001b67983 */ /* 0x004ea80000300a00 */
[----:B---3--:R3:W-:Y:S01]  /*52820*/  STL [R1+0x4384], R166 ;  /* 0x004384a601007387 */ /* 0x0087e20000100800 */
[----:B-1----:R-:W-:-:S03]  /*52830*/  IMAD.MOV.U32 R2, RZ, RZ, R167 ;  /* 0x000000ffff027224 */ /* 0x002fc600078e00a7 */
[----:B---3--:R-:W3:Y:S04]  /*52840*/  LDL.LU.64 R166, [R1+0x2c80] ;  /* 0x002c800001a67983 */ /* 0x008ee80000300a00 */
[----:B------:R1:W-:Y:S04]  /*52850*/  STL [R1+0x4380], R2 ;  /* 0x0043800201007387 */ /* 0x0003e80000100800 */
        /* <DEDUP_REMOVED lines=17> */
[----:B-1----:R-:W-:-:S02]  /*52970*/  MOV R2, R165 ;  /* 0x000000a500027202 */ /* 0x002fc40000000f00 */
        /* <DEDUP_REMOVED lines=14> */
[----:B----4-:R4:W-:Y:S01]  /*52a60*/  STL [R1+0x43cc], R180 ;  /* 0x0043ccb401007387 */ /* 0x0109e20000100800 */
[----:B-1----:R-:W-:-:S03]  /*52a70*/  IMAD.MOV.U32 R2, RZ, RZ, R181 ;  /* 0x000000ffff027224 */ /* 0x002fc600078e00b5 */
[----:B----4-:R-:W4:Y:S04]  /*52a80*/  LDL.LU.64 R180, [R1+0x2ec8] ;  /* 0x002ec80001b47983 */ /* 0x010f280000300a00 */
[----:B------:R1:W-:Y:S04]  /*52a90*/  STL [R1+0x43c8], R2 ;  /* 0x0043c80201007387 */ /* 0x0003e80000100800 */
[----:B--2---:R2:W-:Y:S01]  /*52aa0*/  STL [R1+0x43d4], R182 ;  /* 0x0043d4b601007387 */ /* 0x0045e20000100800 */
[----:B-1----:R-:W-:-:S03]  /*52ab0*/  IMAD.MOV.U32 R2, RZ, RZ, R183 ;  /* 0x000000ffff027224 */ /* 0x002fc600078e00b7 */
[----:B--2---:R-:W2:Y:S04]  /*52ac0*/  LDL.LU.64 R182, [R1+0x2ee0] ;  /* 0x002ee00001b67983 */ /* 0x004ea80000300a00 */
[----:B------:R1:W-:Y:S04]  /*52ad0*/  STL [R1+0x43d0], R2 ;  /* 0x0043d00201007387 */ /* 0x0003e80000100800 */
        /* <DEDUP_REMOVED lines=96> */
[----:B------:R-:W-:Y:S04]  /*530e0*/  STL [R1+0x449c], R162 ;  /* 0x00449ca201007387 */ /* 0x000fe80000100800 */
[----:B------:R-:W3:Y:S01]  /*530f0*/  LDL.LU.64 R160, [R1+0x2dc8] ;  /* 0x002dc80001a07983 */ /* 0x000ee20000300a00 */
[----:B-1----:R-:W-:-:S05]  /*53100*/  MOV R2, R163 ;  /* 0x000000a300027202 */ /* 0x002fca0000000f00 */
[----:B------:R1:W-:Y:S04]  /*53110*/  STL [R1+0x4498], R2 ;  /* 0x0044980201007387 */ /* 0x0003e80000100800 */
[----:B------:R1:W-:Y:S02]  /*53120*/  STL [R1+0x44a4], R170 ;  /* 0x0044a4aa01007387 */ /* 0x0003e40000100800 */
[----:B-1----:R-:W-:Y:S02]  /*53130*/  IMAD.MOV.U32 R2, RZ, RZ, R171 ;  /* 0x000000ffff027224 */ /* 0x002fe400078e00ab */
[----:B------:R-:W3:Y:S04]  /*53140*/  LDL.LU.64 R170, [R1+0x2c98] ;  /* 0x002c980001aa7983 */ /* 0x000ee80000300a00 */
[----:B------:R1:W-:Y:S04]  /*53150*/  STL [R1+0x44a0], R2 ;  /* 0x0044a00201007387 */ /* 0x0003e80000100800 */
[----:B------:R1:W-:Y:S02]  /*53160*/  STL [R1+0x44ac], R172 ;  /* 0x0044acac01007387 */ /* 0x0003e40000100800 */
[----:B-1----:R-:W-:-:S02]  /*53170*/  IMAD.MOV.U32 R2, RZ, RZ, R173 ;  /* 0x000000ffff027224 */ /* 0x002fc400078e00ad */
[----:B------:R-:W3:Y:S04]  /*53180*/  LDL.LU.64 R172, [R1+0x2cd0] ;  /* 0x002cd00001ac7983 */ /* 0x000ee80000300a00 */
[----:B------:R1:W-:Y:S04]  /*53190*/  STL [R1+0x44a8], R2 ;  /* 0x0044a80201007387 */ /* 0x0003e80000100800 */
[----:B------:R1:W-:Y:S04]  /*531a0*/  STL [R1+0x44b4], R164 ;  /* 0x0044b4a401007387 */ /* 0x0003e80000100800 */
        /* <DEDUP_REMOVED lines=18> */
[----:B--2---:R-:W-:Y:S04]  /*532d0*/  STL [R1+0x44dc], R182 ;  /* 0x0044dcb601007387 */ /* 0x004fe80000100800 */
[----:B------:R1:W-:Y:S04]  /*532e0*/  STL [R1+0x44d0], R2 ;  /* 0x0044d00201007387 */ /* 0x0003e80000100800 */
[----:B------:R-:W2:Y:S01]  /*532f0*/  LDL.LU.64 R180, [R1+0x2fd8] ;  /* 0x002fd80001b47983 */ /* 0x000ea20000300a00 */
[----:B-1----:R-:W-:-:S03]  /*53300*/  IMAD.MOV.U32 R2, RZ, RZ, R183 ;  /* 0x000000ffff027224 */ /* 0x002fc600078e00b7 */
[----:B---3--:R-:W-:Y:S04]  /*53310*/  STL [R1+0x44e4], R166 ;  /* 0x0044e4a601007387 */ /* 0x008fe80000100800 */
        /* <DEDUP_REMOVED lines=11> */
[----:B------:R-:W-:Y:S04]  /*533d0*/  STL [R1+0x44fc], R170 ;  /* 0x0044fcaa01007387 */ /* 0x000fe80000100800 */
[----:B------:R1:W-:Y:S02]  /*533e0*/  STL [R1+0x44f0], R2 ;  /* 0x0044f00201007387 */ /* 0x0003e40000100800 */
[----:B-1----:R-:W-:Y:S02]  /*533f0*/  IMAD.MOV.U32 R2, RZ, RZ, R171 ;  /* 0x000000ffff027224 */ /* 0x002fe400078e00ab */
[----:B------:R-:W3:Y:S04]  /*53400*/  LDL.LU.64 R170, [R1+0x2ef0] ;  /* 0x002ef00001aa7983 */ /* 0x000ee80000300a00 */
[----:B------:R1:W-:Y:S04]  /*53410*/  STL [R1+0x44f8], R2 ;  /* 0x0044f80201007387 */ /* 0x0003e80000100800 */
[----:B------:R1:W-:Y:S02]  /*53420*/  STL [R1+0x4504], R172 ;  /* 0x004504ac01007387 */ /* 0x0003e40000100800 */
[----:B-1----:R-:W-:-:S02]  /*53430*/  IMAD.MOV.U32 R2, RZ, RZ, R173 ;  /* 0x000000ffff027224 */ /* 0x002fc400078e00ad */
[----:B------:R-:W-:Y:S04]  /*53440*/  STL [R1+0x450c], R162 ;  /* 0x00450ca201007387 */ /* 0x000fe80000100800 */
[----:B------:R1:W-:Y:S04]  /*53450*/  STL [R1+0x4500], R2 ;  /* 0x0045000201007387 */ /* 0x0003e80000100800 */
[----:B------:R-:W3:Y:S01]  /*53460*/  LDL.LU.64 R172, [R1+0x2de0] ;  /* 0x002de00001ac7983 */ /* 0x000ee20000300a00 */
[----:B-1----:R-:W-:-:S03]  /*53470*/  IMAD.MOV.U32 R2, RZ, RZ, R163 ;  /* 0x000000ffff027224 */ /* 0x002fc600078e00a3 */
[----:B------:R-:W-:Y:S04]  /*53480*/  STL [R1+0x4514], R164 ;  /* 0x004514a401007387 */ /* 0x000fe80000100800 */
[----:B------:R1:W-:Y:S04]  /*53490*/  STL [R1+0x4508], R2 ;  /* 0x0045080201007387 */ /* 0x0003e80000100800 */
[----:B------:R-:W3:Y:S01]  /*534a0*/  LDL.LU.64 R156, [R1+0x2df8] ;  /* 0x002df800019c7983 */ /* 0x000ee20000300a00 */
[----:B-1----:R-:W-:-:S05]  /*534b0*/  IMAD.MOV.U32 R2, RZ, RZ, R165 ;  /* 0x000000ffff027224 */ /* 0x002fca00078e00a5 */
        /* <DEDUP_REMOVED lines=9> */
[----:B----4-:R4:W-:Y:S04]  /*53550*/  STL [R1+0x452c], R178 ;  /* 0x00452cb201007387 */ /* 0x0109e80000100800 */
[----:B------:R-:W3:Y:S01]  /*53560*/  LDL.LU.64 R158, [R1+0x2d60] ;  /* 0x002d6000019e7983 */ /* 0x000ee20000300a00 */
[----:B-1----:R-:W-:-:S03]  /*53570*/  IMAD.MOV.U32 R2, RZ, RZ, R179 ;  /* 0x000000ffff027224 */ /* 0x002fc600078e00b3 */
[----:B--2---:R-:W-:Y:S04]  /*53580*/  STL [R1+0x4534], R180 ;  /* 0x004534b401007387 */ /* 0x004fe80000100800 */
[----:B------:R1:W-:Y:S04]  /*53590*/  STL [R1+0x4528], R2 ;  /* 0x0045280201007387 */ /* 0x0003e80000100800 */
[----:B----4-:R-:W2:Y:S01]  /*535a0*/  LDL.LU.64 R178, [R1+0x2d68] ;  /* 0x002d680001b27983 */ /* 0x010ea20000300a00 */
[----:B-1----:R-:W-:-:S03]  /*535b0*/  IMAD.MOV.U32 R2, RZ, RZ, R181 ;  /* 0x000000ffff027224 */ /* 0x002fc600078e00b5 */
[----:B---3--:R-:W-:Y:S04]  /*535c0*/  STL [R1+0x453c], R182 ;  /* 0x00453cb601007387 */ /* 0x008fe80000100800 */
[----:B------:R1:W-:Y:S04]  /*535d0*/  STL [R1+0x4530], R2 ;  /* 0x0045300201007387 */ /* 0x0003e80000100800 */
[----:B------:R-:W3:Y:S01]  /*535e0*/  LDL.LU.64 R180, [R1+0x2d70] ;  /* 0x002d700001b47983 */ /* 0x000ee20000300a00 */
[----:B-1----:R-:W-:-:S03]  /*535f0*/  MOV R2, R183 ;  /* 0x000000b700027202 */ /* 0x002fc60000000f00 */
[----:B------:R-:W-:Y:S04]  /*53600*/  STL [R1+0x4544], R166 ;  /* 0x004544a601007387 */ /* 0x000fe80000100800 */
[----:B------:R1:W-:Y:S04]  /*53610*/  STL [R1+0x4538], R2 ;  /* 0x0045380201007387 */ /* 0x0003e80000100800 */
[----:B------:R-:W4:Y:S01]  /*53620*/  LDL.LU.64 R182, [R1+0x2d78] ;  /* 0x002d780001b67983 */ /* 0x000f220000300a00 */
[----:B-1----:R-:W-:-:S03]  /*53630*/  IMAD.MOV.U32 R2, RZ, RZ, R167 ;  /* 0x000000ffff027224 */ /* 0x002fc600078e00a7 */
[----:B------:R-:W-:Y:S04]  /*53640*/  STL [R1+0x454c], R168 ;  /* 0x00454ca801007387 */ /* 0x000fe80000100800 */
[----:B------:R1:W-:Y:S04]  /*53650*/  STL [R1+0x4540], R2 ;  /* 0x0045400201007387 */ /* 0x0003e80000100800 */
[----:B------:R-:W4:Y:S04]  /*53660*/  LDL.LU.64 R160, [R1+0x2ff0] ;  /* 0x002ff00001a07983 */ /* 0x000f280000300a00 */
[----:B------:R-:W4:Y:S01]  /*53670*/  LDL.LU.64 R162, [R1+0x3008] ;  /* 0x0030080001a27983 */ /* 0x000f220000300a00 */
[----:B-1----:R-:W-:-:S05]  /*53680*/  IMAD.MOV.U32 R2, RZ, RZ, R169 ;  /* 0x000000ffff027224 */ /* 0x002fca00078e00a9 */
[----:B------:R1:W-:Y:S04]  /*53690*/  STL [R1+0x4548], R2 ;  /* 0x0045480201007387 */ /* 0x0003e80000100800 */
[----:B------:R-:W-:Y:S04]  /*536a0*/  STL [R1+0x4554], R170 ;  /* 0x004554aa01007387 */ /* 0x000fe80000100800 */
[----:B------:R-:W4:Y:S01]  /*536b0*/  LDL.LU.64 R164, [R1+0x3020] ;  /* 0x0030200001a47983 */ /* 0x000f220000300a00 */
[----:B-1----:R-:W-:-:S03]  /*536c0*/  IMAD.MOV.U32 R2, RZ, RZ, R171 ;  /* 0x000000ffff027224 */ /* 0x002fc600078e00ab */
[----:B------:R-:W4:Y:S04]  /*536d0*/  LDL.LU.64 R166, [R1+0x3038] ;  /* 0x0030380001a67983 */ /* 0x000f280000300a00 */
[----:B------:R1:W-:Y:S04]  /*536e0*/  STL [R1+0x4550], R2 ;  /* 0x0045500201007387 */ /* 0x0003e80000100800 */
[----:B------:R1:W-:Y:S04]  /*536f0*/  STL [R1+0x455c], R172 ;  /* 0x00455cac01007387 */ /* 0x0003e80000100800 */
[----:B------:R-:W4:Y:S01]  /*53700*/  LDL.LU.64 R168, [R1+0x2f08] ;  /* 0x002f080001a87983 */ /* 0x000f220000300a00 */
[----:B-1----:R-:W-:-:S03]  /*53710*/  IMAD.MOV.U32 R2, RZ, RZ, R173 ;  /* 0x000000ffff027224 */ /* 0x002fc600078e00ad */
[----:B------:R-:W4:Y:S04]  /*53720*/  LDL.LU.64 R170, [R1+0x2f20] ;  /* 0x002f200001aa7983 */ /* 0x000f280000300a00 */
[----:B------:R1:W-:Y:S04]  /*53730*/  STL [R1+0x4558], R2 ;  /* 0x0045580201007387 */ /* 0x0003e80000100800 */
[----:B------:R-:W-:Y:S04]  /*53740*/  STL [R1+0x4564], R156 ;  /* 0x0045649c01007387 */ /* 0x000fe80000100800 */
[----:B------:R-:W4:Y:S01]  /*53750*/  LDL.LU.64 R172, [R1+0x2f58] ;  /* 0x002f580001ac7983 */ /* 0x000f220000300a00 */
[----:B-1----:R-:W-:-:S03]  /*53760*/  IMAD.MOV.U32 R2, RZ, RZ, R157 ;  /* 0x000000ffff027224 */ /* 0x002fc600078e009d */
[----:B------:R-:W-:Y:S04]  /*53770*/  STL [R1+0x456c], R174 ;  /* 0x00456cae01007387 */ /* 0x000fe80000100800 */
[----:B------:R1:W-:Y:S02]  /*53780*/  STL [R1+0x4560], R2 ;  /* 0x0045600201007387 */ /* 0x0003e40000100800 */
[----:B-1----:R-:W-:Y:S02]  /*53790*/  IMAD.MOV.U32 R2, RZ, RZ, R175 ;  /* 0x000000ffff027224 */ /* 0x002fe400078e00af */
[----:B------:R-:W4:Y:S04]  /*537a0*/  LDL.LU.64 R174, [R1+0x2f70] ;  /* 0x002f700001ae7983 */ /* 0x000f280000300a00 */
[----:B------:R1:W-:Y:S04]  /*537b0*/  STL [R1+0x4568], R2 ;  /* 0x0045680201007387 */ /* 0x0003e80000100800 */
[----:B------:R1:W-:Y:S02]  /*537c0*/  STL [R1+0x4574], R176 ;  /* 0x004574b001007387 */ /* 0x0003e40000100800 */
[----:B-1----:R-:W-:-:S02]  /*537d0*/  IMAD.MOV.U32 R2, RZ, RZ, R177 ;  /* 0x000000ffff027224 */ /* 0x002fc400078e00b1 */
[----:B------:R-:W-:Y:S04]  /*537e0*/  STL [R1+0x457c], R158 ;  /* 0x00457c9e01007387 */ /* 0x000fe80000100800 */
[----:B------:R1:W-:Y:S04]  /*537f0*/  STL [R1+0x4570], R2 ;  /* 0x0045700201007387 */ /* 0x0003e80000100800 */
[----:B------:R-:W4:Y:S01]  /*53800*/  LDL.LU.64 R176, [R1+0x2e40] ;  /* 0x002e400001b07983 */ /* 0x000f220000300a00 */
[----:B-1----:R-:W-:-:S03]  /*53810*/  IMAD.MOV.U32 R2, RZ, RZ, R159 ;  /* 0x000000ffff027224 */ /* 0x002fc600078e009f */
[----:B--2---:R-:W-:Y:S04]  /*53820*/  STL [R1+0x4584], R178 ;  /* 0x004584b201007387 */ /* 0x004fe80000100800 */
[----:B------:R1:W-:Y:S02]  /*53830*/  STL [R1+0x4578], R2 ;  /* 0x0045780201007387 */ /* 0x0003e40000100800 */
[----:B-1----:R-:W-:Y:S02]  /*53840*/  IMAD.MOV.U32 R2, RZ, RZ, R179 ;  /* 0x000000ffff027224 */ /* 0x002fe400078e00b3 */
[----:B------:R-:W2:Y:S04]  /*53850*/  LDL.LU.64 R178, [R1+0x2e58] ;  /* 0x002e580001b27983 */ /* 0x000ea80000300a00 */
[----:B------:R1:W-:Y:S04]  /*53860*/  STL [R1+0x4580], R2 ;  /* 0x0045800201007387 */ /* 0x0003e80000100800 */
[----:B---3--:R3:W-:Y:S01]  /*53870*/  STL [R1+0x458c], R180 ;  /* 0x00458cb401007387 */ /* 0x0087e20000100800 */
[----:B-1----:R-:W-:-:S03]  /*53880*/  MOV R2, R181 ;  /* 0x000000b500027202 */ /* 0x002fc60000000f00 */
[----:B---3--:R-:W3:Y:S04]  /*53890*/  LDL.LU.64 R180, [R1+0x2e70] ;  /* 0x002e700001b47983 */ /* 0x008ee80000300a00 */
[----:B------:R1:W-:Y:S04]  /*538a0*/  STL [R1+0x4588], R2 ;  /* 0x0045880201007387 */ /* 0x0003e80000100800 */
[----:B----4-:R4:W-:Y:S01]  /*538b0*/  STL [R1+0x4594], R182 ;  /* 0x004594b601007387 */ /* 0x0109e20000100800 */
[----:B-1----:R-:W-:-:S03]  /*538c0*/  IMAD.MOV.U32 R2, RZ, RZ, R183 ;  /* 0x000000ffff027224 */ /* 0x002fc600078e00b7 */
[----:B----4-:R-:W4:Y:S04]  /*538d0*/  LDL.LU.64 R182, [R1+0x2e88] ;  /* 0x002e880001b67983 */ /* 0x010f280000300a00 */
[----:B------:R1:W-:Y:S04]  /*538e0*/  STL [R1+0x4590], R2 ;  /* 0x0045900201007387 */ /* 0x0003e80000100800 */
[----:B------:R-:W-:Y:S01]  /*538f0*/  STL [R1+0x459c], R160 ;  /* 0x00459ca001007387 */ /* 0x000fe20000100800 */
[----:B-1----:R-:W-:-:S03]  /*53900*/  IMAD.MOV.U32 R2, RZ, RZ, R161 ;  /* 0x000000ffff027224 */ /* 0x002fc600078e00a1 */
[----:B------:R-:W-:Y:S04]  /*53910*/  STL [R1+0x45a4], R162 ;  /* 0x0045a4a201007387 */ /* 0x000fe80000100800 */
[----:B------:R1:W-:Y:S02]  /*53920*/  STL [R1+0x4598], R2 ;  /* 0x0045980201007387 */ /* 0x0003e40000100800 */
[----:B-1----:R-:W-:Y:S02]  /*53930*/  IMAD.MOV.U32 R2, RZ, RZ, R163 ;  /* 0x000000ffff027224 */ /* 0x002fe400078e00a3 */
        /* <DEDUP_REMOVED lines=23> */
[----:B------:R-:W-:Y:S04]  /*53ab0*/  STL [R1+0x45dc], R176 ;  /* 0x0045dcb001007387 */ /* 0x000fe80000100800 */
[----:B------:R-:W4:Y:S01]  /*53ac0*/  LDL.LU.64 R168, [R1+0x2f88] ;  /* 0x002f880001a87983 */ /* 0x000f220000300a00 */
[----:B-1----:R-:W-:-:S03]  /*53ad0*/  MOV R2, R177 ;  /* 0x000000b100027202 */ /* 0x002fc60000000f00 */
[----:B------:R-:W4:Y:S04]  /*53ae0*/  LDL.LU.64 R170, [R1+0x2fa0] ;  /* 0x002fa00001aa7983 */ /* 0x000f280000300a00 */
[----:B------:R1:W-:Y:S04]  /*53af0*/  STL [R1+0x45d8], R2 ;  /* 0x0045d80201007387 */ /* 0x0003e80000100800 */
[----:B--2---:R-:W-:Y:S04]  /*53b00*/  STL [R1+0x45e4], R178 ;  /* 0x0045e4b201007387 */ /* 0x004fe80000100800 */
[----:B------:R-:W2:Y:S01]  /*53b10*/  LDL.LU.64 R172, [R1+0x2fb8] ;  /* 0x002fb80001ac7983 */ /* 0x000ea20000300a00 */
[----:B-1----:R-:W-:-:S03]  /*53b20*/  IMAD.MOV.U32 R2, RZ, RZ, R179 ;  /* 0x000000ffff027224 */ /* 0x002fc600078e00b3 */
[----:B---3--:R-:W-:Y:S04]  /*53b30*/  STL [R1+0x45ec], R180 ;  /* 0x0045ecb401007387 */ /* 0x008fe80000100800 */
[----:B------:R1:W-:Y:S04]  /*53b40*/  STL [R1+0x45e0], R2 ;  /* 0x0045e00201007387 */ /* 0x0003e80000100800 */
[----:B------:R-:W3:Y:S01]  /*53b50*/  LDL.LU.64 R174, [R1+0x2fd0] ;  /* 0x002fd00001ae7983 */ /* 0x000ee20000300a00 */
[----:B-1----:R-:W-:-:S05]  /*53b60*/  IMAD.MOV.U32 R2, RZ, RZ, R181 ;  /* 0x000000ffff027224 */ /* 0x002fca00078e00b5 */
[----:B------:R1:W-:Y:S04]  /*53b70*/  STL [R1+0x45e8], R2 ;  /* 0x0045e80201007387 */ /* 0x0003e80000100800 */
[----:B----4-:R4:W-:Y:S01]  /*53b80*/  STL [R1+0x45f4], R182 ;  /* 0x0045f4b601007387 */ /* 0x0109e20000100800 */
[----:B-1----:R-:W-:-:S03]  /*53b90*/  IMAD.MOV.U32 R2, RZ, RZ, R183 ;  /* 0x000000ffff027224 */ /* 0x002fc600078e00b7 */
[----:B------:R-:W-:Y:S04]  /*53ba0*/  STL [R1+0x45f8], R50 ;  /* 0x0045f83201007387 */ /* 0x000fe80000100800 */
[----:B------:R1:W-:Y:S04]  /*53bb0*/  STL [R1+0x45f0], R2 ;  /* 0x0045f00201007387 */ /* 0x0003e80000100800 */
        /* <DEDUP_REMOVED lines=11> */
[----:B-1----:R-:W-:-:S03]  /*53c70*/  IMAD.MOV.U32 R2, RZ, RZ, R161 ;  /* 0x000000ffff027224 */ /* 0x002fc600078e00a1 */
[----:B------:R-:W-:Y:S04]  /*53c80*/  STL [R1+0x4104], R160 ;  /* 0x004104a001007387 */ /* 0x000fe80000100800 */
[----:B------:R-:W-:Y:S04]  /*53c90*/  STL [R1+0x410c], R162 ;  /* 0x00410ca201007387 */ /* 0x000fe80000100800 */
[----:B------:R1:W-:Y:S02]  /*53ca0*/  STL [R1+0x4100], R2 ;  /* 0x0041000201007387 */ /* 0x0003e40000100800 */
[----:B-1----:R-:W-:-:S02]  /*53cb0*/  IMAD.MOV.U32 R2, RZ, RZ, R163 ;  /* 0x000000ffff027224 */ /* 0x002fc400078e00a3 */
[----:B------:R-:W-:Y:S04]  /*53cc0*/  STL [R1+0x4114], R164 ;  /* 0x004114a401007387 */ /* 0x000fe80000100800 */
[----:B------:R1:W-:Y:S04]  /*53cd0*/  STL [R1+0x4108], R2 ;  /* 0x0041080201007387 */ /* 0x0003e80000100800 */
[----:B------:R-:W-:Y:S01]  /*53ce0*/  STL [R1+0x411c], R166 ;  /* 0x00411ca601007387 */ /* 0x000fe20000100800 */
[----:B-1----:R-:W-:-:S05]  /*53cf0*/  IMAD.MOV.U32 R2, RZ, RZ, R165 ;  /* 0x000000ffff027224 */ /* 0x002fca00078e00a5 */
[----:B------:R1:W-:Y:S02]  /*53d00*/  STL [R1+0x4110], R2 ;  /* 0x0041100201007387 */ /* 0x0003e40000100800 */
[----:B-1----:R-:W-:Y:S02]  /*53d10*/  IMAD.MOV.U32 R2, RZ, RZ, R167 ;  /* 0x000000ffff027224 */ /* 0x002fe400078e00a7 */
[----:B------:R-:W-:Y:S04]  /*53d20*/  STL [R1+0x4124], R168 ;  /* 0x004124a801007387 */ /* 0x000fe80000100800 */
[----:B------:R1:W-:Y:S04]  /*53d30*/  STL [R1+0x4118], R2 ;  /* 0x0041180201007387 */ /* 0x0003e80000100800 */
[----:B------:R-:W-:Y:S01]  /*53d40*/  STL [R1+0x412c], R170 ;  /* 0x00412caa01007387 */ /* 0x000fe20000100800 */
[----:B-1----:R-:W-:-:S05]  /*53d50*/  IMAD.MOV.U32 R2, RZ, RZ, R169 ;  /* 0x000000ffff027224 */ /* 0x002fca00078e00a9 */
[----:B------:R1:W-:Y:S02]  /*53d60*/  STL [R1+0x4120], R2 ;  /* 0x0041200201007387 */ /* 0x0003e40000100800 */
[----:B-1----:R-:W-:Y:S02]  /*53d70*/  IMAD.MOV.U32 R2, RZ, RZ, R171 ;  /* 0x000000ffff027224 */ /* 0x002fe400078e00ab */
[----:B--2---:R-:W-:Y:S04]  /*53d80*/  STL [R1+0x4134], R172 ;  /* 0x004134ac01007387 */ /* 0x004fe80000100800 */
[----:B------:R1:W-:Y:S04]  /*53d90*/  STL [R1+0x4128], R2 ;  /* 0x0041280201007387 */ /* 0x0003e80000100800 */
[----:B------:R-:W2:Y:S04]  /*53da0*/  LDL.LU.64 R160, [R1+0x3088] ;  /* 0x0030880001a07983 */ /* 0x000ea80000300a00 */
[----:B------:R-:W2:Y:S01]  /*53db0*/  LDL.LU.64 R162, [R1+0x3098] ;  /* 0x0030980001a27983 */ /* 0x000ea20000300a00 */
[----:B-1----:R-:W-:-:S05]  /*53dc0*/  MOV R2, R173 ;  /* 0x000000ad00027202 */ /* 0x002fca0000000f00 */
[----:B------:R1:W-:Y:S04]  /*53dd0*/  STL [R1+0x4130], R2 ;  /* 0x0041300201007387 */ /* 0x0003e80000100800 */
[----:B---3--:R-:W-:Y:S04]  /*53de0*/  STL [R1+0x413c], R174 ;  /* 0x00413cae01007387 */ /* 0x008fe80000100800 */
[----:B------:R-:W3:Y:S01]  /*53df0*/  LDL.LU.64 R164, [R1+0x30a8] ;  /* 0x0030a80001a47983 */ /* 0x000ee20000300a00 */
[----:B-1----:R-:W-:-:S03]  /*53e00*/  IMAD.MOV.U32 R2, RZ, RZ, R175 ;  /* 0x000000ffff027224 */ /* 0x002fc600078e00af */
[----:B------:R-:W3:Y:S04]  /*53e10*/  LDL.LU.64 R166, [R1+0x30b8] ;  /* 0x0030b80001a67983 */ /* 0x000ee80000300a00 */
[----:B------:R1:W-:Y:S04]  /*53e20*/  STL [R1+0x4138], R2 ;  /* 0x0041380201007387 */ /* 0x0003e80000100800 */
[----:B------:R-:W-:Y:S04]  /*53e30*/  STL [R1+0x4144], R176 ;  /* 0x004144b001007387 */ /* 0x000fe80000100800 */
[----:B------:R-:W3:Y:S01]  /*53e40*/  LDL.LU.64 R168, [R1+0x2fe8] ;  /* 0x002fe80001a87983 */ /* 0x000ee20000300a00 */
[----:B-1----:R-:W-:-:S03]  /*53e50*/  IMAD.MOV.U32 R2, RZ, RZ, R177 ;  /* 0x000000ffff027224 */ /* 0x002fc600078e00b1 */
[----:B------:R-:W3:Y:S04]  /*53e60*/  LDL.LU.64 R170, [R1+0x3000] ;  /* 0x0030000001aa7983 */ /* 0x000ee80000300a00 */
[----:B------:R1:W-:Y:S04]  /*53e70*/  STL [R1+0x4140], R2 ;  /* 0x0041400201007387 */ /* 0x0003e80000100800 */
[----:B------:R-:W-:Y:S04]  /*53e80*/  STL [R1+0x414c], R178 ;  /* 0x00414cb201007387 */ /* 0x000fe80000100800 */
[----:B------:R-:W3:Y:S01]  /*53e90*/  LDL.LU.64 R172, [R1+0x3018] ;  /* 0x0030180001ac7983 */ /* 0x000ee20000300a00 */
[----:B-1----:R-:W-:-:S03]  /*53ea0*/  IMAD.MOV.U32 R2, RZ, RZ, R179 ;  /* 0x000000ffff027224 */ /* 0x002fc600078e00b3 */
[----:B------:R-:W-:Y:S04]  /*53eb0*/  STL [R1+0x4154], R180 ;  /* 0x004154b401007387 */ /* 0x000fe80000100800 */
        /* <DEDUP_REMOVED lines=21> */
[----:B------:R-:W-:Y:S04]  /*54010*/  STL [R1+0x408c], R162 ;  /* 0x00408ca201007387 */ /* 0x000fe80000100800 */
[----:B------:R1:W-:Y:S02]  /*54020*/  STL [R1+0x4080], R2 ;  /* 0x0040800201007387 */ /* 0x0003e40000100800 */
[----:B-1----:R-:W-:-:S02]  /*54030*/  IMAD.MOV.U32 R2, RZ, RZ, R163 ;  /* 0x000000ffff027224 */ /* 0x002fc400078e00a3 */
[----:B---3--:R-:W-:Y:S04]  /*54040*/  STL [R1+0x4094], R164 ;  /* 0x004094a401007387 */ /* 0x008fe80000100800 */
        /* <DEDUP_REMOVED lines=8> */
[----:B-1----:R-:W-:-:S05]  /*540d0*/  MOV R2, R169 ;  /* 0x000000a900027202 */ /* 0x002fca0000000f00 */
        /* <DEDUP_REMOVED lines=37> */
[----:B----4-:R-:W4:Y:S04]  /*54330*/  LDL.LU.64 R182, [R1+0x2fb0] ;  /* 0x002fb00001b67983 */ /* 0x010f280000300a00 */
[----:B------:R-:W-:Y:S04]  /*54340*/  STL [R1+0x4068], R28 ;  /* 0x0040681c01007387 */ /* 0x000fe80000100800 */
[----:B------:R-:W-:Y:S04]  /*54350*/  STL [R1+0x3ffc], R29 ;  /* 0x003ffc1d01007387 */ /* 0x000fe80000100800 */
[----:B------:R-:W4:Y:S01]  /*54360*/  LDL.LU.64 R180, [R1+0x2fc8] ;  /* 0x002fc80001b47983 */ /* 0x000f220000300a00 */
        /* <DEDUP_REMOVED lines=28> */
[----:B------:R4:W-:Y:S04]  /*54530*/  STL [R1+0x4044], R178 ;  /* 0x004044b201007387 */ /* 0x0009e80000100800 */
[----:B------:R-:W3:Y:S01]  /*54540*/  LDL.LU.64 R168, [R1+0x3080] ;  /* 0x0030800001a87983 */ /* 0x000ee20000300a00 */
[----:B-1----:R-:W-:-:S03]  /*54550*/  IMAD.MOV.U32 R2, RZ, RZ, R179 ;  /* 0x000000ffff027224 */ /* 0x002fc600078e00b3 */
[----:B----4-:R-:W4:Y:S04]  /*54560*/  LDL.LU.64 R178, [R1+0x3090] ;  /* 0x0030900001b27983 */ /* 0x010f280000300a00 */
[----:B------:R1:W-:Y:S04]  /*54570*/  STL [R1+0x4040], R2 ;  /* 0x0040400201007387 */ /* 0x0003e80000100800 */
[----:B------:R-:W-:Y:S04]  /*54580*/  STL [R1+0x404c], R176 ;  /* 0x00404cb001007387 */ /* 0x000fe80000100800 */
[----:B------:R-:W4:Y:S01]  /*54590*/  LDL.LU.64 R170, [R1+0x30a0] ;  /* 0x0030a00001aa7983 */ /* 0x000f220000300a00 */
[----:B-1----:R-:W-:-:S05]  /*545a0*/  IMAD.MOV.U32 R2, RZ, RZ, R177 ;  /* 0x000000ffff027224 */ /* 0x002fca00078e00b1 */
[----:B------:R1:W-:Y:S04]  /*545b0*/  STL [R1+0x4048], R2 ;  /* 0x0040480201007387 */ /* 0x0003e80000100800 */
[----:B------:R1:W-:Y:S02]  /*545c0*/  STL [R1+0x4054], R182 ;  /* 0x004054b601007387 */ /* 0x0003e40000100800 */
[----:B-1----:R-:W-:Y:S02]  /*545d0*/  IMAD.MOV.U32 R2, RZ, RZ, R183 ;  /* 0x000000ffff027224 */ /* 0x002fe400078e00b7 */
[----:B------:R-:W4:Y:S04]  /*545e0*/  LDL.LU.64 R182, [R1+0x30b0] ;  /* 0x0030b00001b67983 */ /* 0x000f280000300a00 */
[----:B------:R1:W-:Y:S04]  /*545f0*/  STL [R1+0x4050], R2 ;  /* 0x0040500201007387 */ /* 0x0003e80000100800 */
[----:B------:R1:W-:Y:S04]  /*54600*/  STL [R1+0x405c], R180 ;  /* 0x00405cb401007387 */ /* 0x0003e80000100800 */
[----:B------:R-:W4:Y:S01]  /*54610*/  LDL.LU.64 R172, [R1+0x2fe0] ;  /* 0x002fe00001ac7983 */ /* 0x000f220000300a00 */
[----:B-1----:R-:W-:-:S05]  /*54620*/  IMAD.MOV.U32 R2, RZ, RZ, R181 ;  /* 0x000000ffff027224 */ /* 0x002fca00078e00b5 */
[----:B------:R2:W-:Y:S04]  /*54630*/  STL [R1+0x4058], R2 ;  /* 0x0040580201007387 */ /* 0x0005e80000100800 */
        /* <DEDUP_REMOVED lines=10> */
[----:B------:R-:W-:Y:S01]  /*546e0*/  STL [R1+0x3f7c], R21 ;  /* 0x003f7c1501007387 */ /* 0x000fe20000100800 */
[----:B--2---:R-:W-:-:S03]  /*546f0*/  MOV R2, R161 ;  /* 0x000000a100027202 */ /* 0x004fc60000000f00 */
        /* <DEDUP_REMOVED lines=12> */
[----:B----4-:R-:W-:Y:S01]  /*547c0*/  STL [R1+0x3fac], R178 ;  /* 0x003facb201007387 */ /* 0x010fe20000100800 */
[----:B-1----:R-:W-:-:S05]  /*547d0*/  IMAD.MOV.U32 R2, RZ, RZ, R169 ;  /* 0x000000ffff027224 */ /* 0x002fca00078e00a9 */
[----:B------:R1:W-:Y:S02]  /*547e0*/  STL [R1+0x3fa0], R2 ;  /* 0x003fa00201007387 */ /* 0x0003e40000100800 */
[----:B-1----:R-:W-:Y:S02]  /*547f0*/  IMAD.MOV.U32 R2, RZ, RZ, R179 ;  /* 0x000000ffff027224 */ /* 0x002fe400078e00b3 */
[----:B------:R-:W2:Y:S04]  /*54800*/  LDL.LU.64 R178, [R1+0x3120] ;  /* 0x0031200001b27983 */ /* 0x000ea80000300a00 */
[----:B------:R1:W-:Y:S04]  /*54810*/  STL [R1+0x3fa8], R2 ;  /* 0x003fa80201007387 */ /* 0x0003e80000100800 */
[----:B------:R-:W-:Y:S04]  /*54820*/  STL [R1+0x3fb4], R170 ;  /* 0x003fb4aa01007387 */ /* 0x000fe80000100800 */
[----:B------:R-:W3:Y:S01]  /*54830*/  LDL.LU.64 R166, [R1+0x2718] ;  /* 0x0027180001a67983 */ /* 0x000ee20000300a00 */
[----:B-1----:R-:W-:-:S05]  /*54840*/  IMAD.MOV.U32 R2, RZ, RZ, R171 ;  /* 0x000000ffff027224 */ /* 0x002fca00078e00ab */
[----:B------:R1:W-:Y:S04]  /*54850*/  STL [R1+0x3fb0], R2 ;  /* 0x003fb00201007387 */ /* 0x0003e80000100800 */
[----:B------:R4:W-:Y:S01]  /*54860*/  STL [R1+0x3fbc], R182 ;  /* 0x003fbcb601007387 */ /* 0x0009e20000100800 */
[----:B-1----:R-:W-:-:S03]  /*54870*/  IMAD.MOV.U32 R2, RZ, RZ, R183 ;  /* 0x000000ffff027224 */ /* 0x002fc600078e00b7 */
[----:B----4-:R-:W4:Y:S04]  /*54880*/  LDL.LU.64 R182, [R1+0x2710] ;  /* 0x0027100001b67983 */ /* 0x010f280000300a00 */
[----:B------:R1:W-:Y:S04]  /*54890*/  STL [R1+0x3fb8], R2 ;  /* 0x003fb80201007387 */ /* 0x0003e80000100800 */
[----:B------:R-:W-:Y:S04]  /*548a0*/  STL [R1+0x3fc4], R172 ;  /* 0x003fc4ac01007387 */ /* 0x000fe80000100800 */
[----:B------:R-:W4:Y:S01]  /*548b0*/  LDL.LU.64 R162, [R1+0x2708] ;  /* 0x0027080001a27983 */ /* 0x000f220000300a00 */
[----:B-1----:R-:W-:-:S05]  /*548c0*/  IMAD.MOV.U32 R2, RZ, RZ, R173 ;  /* 0x000000ffff027224 */ /* 0x002fca00078e00ad */
[----:B------:R1:W-:Y:S04]  /*548d0*/  STL [R1+0x3fc0], R2 ;  /* 0x003fc00201007387 */ /* 0x0003e80000100800 */
[----:B------:R-:W-:Y:S04]  /*548e0*/  STL [R1+0x3fcc], R174 ;  /* 0x003fccae01007387 */ /* 0x000fe80000100800 */
[----:B------:R-:W4:Y:S01]  /*548f0*/  LDL.LU.64 R168, [R1+0x2700] ;  /* 0x0027000001a87983 */ /* 0x000f220000300a00 */
[----:B-1----:R-:W-:-:S05]  /*54900*/  IMAD.MOV.U32 R2, RZ, RZ, R175 ;  /* 0x000000ffff027224 */ /* 0x002fca00078e00af */
[----:B------:R1:W-:Y:S04]  /*54910*/  STL [R1+0x3fc8], R2 ;  /* 0x003fc80201007387 */ /* 0x0003e80000100800 */
[----:B------:R-:W-:Y:S04]  /*54920*/  STL [R1+0x3fd4], R176 ;  /* 0x003fd4b001007387 */ /* 0x000fe80000100800 */
[----:B------:R-:W4:Y:S01]  /*54930*/  LDL.LU.64 R164, [R1+0x26f8] ;  /* 0x0026f80001a47983 */ /* 0x000f220000300a00 */
[----:B-1----:R-:W-:-:S05]  /*54940*/  MOV R2, R177 ;  /* 0x000000b100027202 */ /* 0x002fca0000000f00 */
        /* <DEDUP_REMOVED lines=25> */
[----:B----4-:R4:W-:Y:S01]  /*54ae0*/  STL [R1+0x3978], R182 ;  /* 0x003978b601007387 */ /* 0x0109e20000100800 */
[----:B-1----:R-:W-:-:S03]  /*54af0*/  IMAD.MOV.U32 R2, RZ, RZ, R183 ;  /* 0x000000ffff027224 */ /* 0x002fc600078e00b7 */
[----:B----4-:R-:W4:Y:S04]  /*54b00*/  LDL.LU.64 R182, [R1+0x26b0] ;  /* 0x0026b00001b67983 */ /* 0x010f280000300a00 */
[----:B------:R1:W-:Y:S04]  /*54b10*/  STL [R1+0x3974], R2 ;  /* 0x0039740201007387 */ /* 0x0003e80000100800 */
[----:B------:R1:W-:Y:S02]  /*54b20*/  STL [R1+0x3980], R162 ;  /* 0x003980a201007387 */ /* 0x0003e40000100800 */
[----:B-1----:R-:W-:-:S02]  /*54b30*/  IMAD.MOV.U32 R2, RZ, RZ, R163 ;  /* 0x000000ffff027224 */ /* 0x002fc400078e00a3 */
[----:B------:R-:W4:Y:S04]  /*54b40*/  LDL.LU.64 R162, [R1+0x26a8] ;  /* 0x0026a80001a27983 */ /* 0x000f280000300a00 */
        /* <DEDUP_REMOVED lines=18> */
[----:B-1----:R-:W-:-:S02]  /*54c70*/  MOV R2, R173 ;  /* 0x000000ad00027202 */ /* 0x002fc40000000f00 */
        /* <DEDUP_REMOVED lines=239> */
[----:B-1----:R-:W-:-:S03]  /*55b70*/  MOV R2, R183 ;  /* 0x000000b700027202 */ /* 0x002fc60000000f00 */
        /* <DEDUP_REMOVED lines=79> */
[----:B-1----:R-:W-:-:S03]  /*56070*/  MOV R2, R179 ;  /* 0x000000b300027202 */ /* 0x002fc60000000f00 */
        /* <DEDUP_REMOVED lines=173> */
[----:B------:R2:W-:Y:S02]  /*56b50*/  STL [R1+0x3d7c], R2 ;  /* 0x003d7c0201007387 */ /* 0x0005e40000100800 */
[----:B--2---:R-:W-:Y:S02]  /*56b60*/  IMAD.MOV.U32 R2, RZ, RZ, R179 ;  /* 0x000000ffff027224 */ /* 0x004fe400078e00b3 */
[----:B------:R1:W-:Y:S04]  /*56b70*/  STL [R1+0x3d88], R178 ;  /* 0x003d88b201007387 */ /* 0x0003e80000100800 */
[----:B-1----:R-:W2:Y:S04]  /*56b80*/  LDL.LU.64 R178, [R1+0x2130] ;  /* 0x0021300001b27983 */ /* 0x002ea80000300a00 */
[----:B------:R1:W-:Y:S04]  /*56b90*/  STL [R1+0x3d84], R2 ;  /* 0x003d840201007387 */ /* 0x0003e80000100800 */
[----:B---3--:R-:W-:Y:S04]  /*56ba0*/  STL [R1+0x3d90], R166 ;  /* 0x003d90a601007387 */ /* 0x008fe80000100800 */
[----:B------:R-:W3:Y:S01]  /*56bb0*/  LDL.LU.64 R164, [R1+0x3280] ;  /* 0x0032800001a47983 */ /* 0x000ee20000300a00 */
[----:B-1----:R-:W-:-:S05]  /*56bc0*/  IMAD.MOV.U32 R2, RZ, RZ, R167 ;  /* 0x000000ffff027224 */ /* 0x002fca00078e00a7 */
[----:B------:R1:W-:Y:S04]  /*56bd0*/  STL [R1+0x3d8c], R2 ;  /* 0x003d8c0201007387 */ /* 0x0003e80000100800 */
[----:B----4-:R4:W-:Y:S01]  /*56be0*/  STL [R1+0x3d98], R182 ;  /* 0x003d98b601007387 */ /* 0x0109e20000100800 */
[----:B-1----:R-:W-:-:S03]  /*56bf0*/  IMAD.MOV.U32 R2, RZ, RZ, R183 ;  /* 0x000000ffff027224 */ /* 0x002fc600078e00b7 */
[----:B----4-:R-:W4:Y:S04]  /*56c00*/  LDL.LU.64 R182, [R1+0x3288] ;  /* 0x0032880001b67983 */ /* 0x010f280000300a00 */
        /* <DEDUP_REMOVED lines=43> */
[----:B------:R-:W-:Y:S04]  /*56ec0*/  STL [R1+0x3df8], R166 ;  /* 0x003df8a601007387 */ /* 0x000fe80000100800 */
[----:B------:R1:W-:Y:S04]  /*56ed0*/  STL [R1+0x3dec], R2 ;  /* 0x003dec0201007387 */ /* 0x0003e80000100800 */
[----:B----4-:R-:W4:Y:S01]  /*56ee0*/  LDL.LU.64 R182, [R1+0x32c0] ;  /* 0x0032c00001b67983 */ /* 0x010f220000300a00 */
[----:B-1----:R-:W-:-:S03]  /*56ef0*/  IMAD.MOV.U32 R2, RZ, RZ, R167 ;  /* 0x000000ffff027224 */ /* 0x002fc600078e00a7 */
[----:B------:R-:W4:Y:S04]  /*56f00*/  LDL.LU.64 R166, [R1+0x32c8] ;  /* 0x0032c80001a67983 */ /* 0x000f280000300a00 */
[----:B------:R1:W-:Y:S04]  /*56f10*/  STL [R1+0x3df4], R2 ;  /* 0x003df40201007387 */ /* 0x0003e80000100800 */
[----:B------:R1:W-:Y:S02]  /*56f20*/  STL [R1+0x3e00], R168 ;  /* 0x003e00a801007387 */ /* 0x0003e40000100800 */
[----:B-1----:R-:W-:-:S02]  /*56f30*/  IMAD.MOV.U32 R2, RZ, RZ, R169 ;  /* 0x000000ffff027224 */ /* 0x002fc400078e00a9 */
[----:B------:R-:W4:Y:S04]  /*56f40*/  LDL.LU.64 R168, [R1+0x20c8] ;  /* 0x0020c80001a87983 */ /* 0x000f280000300a00 */
[----:B------:R1:W-:Y:S04]  /*56f50*/  STL [R1+0x3dfc], R2 ;  /* 0x003dfc0201007387 */ /* 0x0003e80000100800 */
[----:B------:R-:W-:Y:S04]  /*56f60*/  STL [R1+0x3e08], R162 ;  /* 0x003e08a201007387 */ /* 0x000fe80000100800 */
[----:B------:R-:W4:Y:S01]  /*56f70*/  LDL.LU.64 R160, [R1+0x20c0] ;  /* 0x0020c00001a07983 */ /* 0x000f220000300a00 */
[----:B-1----:R-:W-:-:S05]  /*56f80*/  MOV R2, R163 ;  /* 0x000000a300027202 */ /* 0x002fca0000000f00 */
[----:B------:R1:W-:Y:S04]  /*56f90*/  STL [R1+0x3e04], R2 ;  /* 0x003e040201007387 */ /* 0x0003e80000100800 */
        /* <DEDUP_REMOVED lines=8> */
[----:B------:R1:W-:Y:S04]  /*57020*/  STL [R1+0x3e20], R172 ;  /* 0x003e20ac01007387 */ /* 0x0003e80000100800 */
[----:B------:R-:W4:Y:S01]  /*57030*/  LDL.LU.64 R162, [R1+0x32e0] ;  /* 0x0032e00001a27983 */ /* 0x000f220000300a00 */
[----:B-1----:R-:W-:-:S03]  /*57040*/  IMAD.MOV.U32 R2, RZ, RZ, R173 ;  /* 0x000000ffff027224 */ /* 0x002fc600078e00ad */
[----:B------:R-:W-:Y:S04]  /*57050*/  STL [R1+0x3e28], R174 ;  /* 0x003e28ae01007387 */ /* 0x000fe80000100800 */
[----:B------:R1:W-:Y:S04]  /*57060*/  STL [R1+0x3e1c], R2 ;  /* 0x003e1c0201007387 */ /* 0x0003e80000100800 */
[----:B------:R-:W4:Y:S01]  /*57070*/  LDL.LU.64 R172, [R1+0x32e8] ;  /* 0x0032e80001ac7983 */ /* 0x000f220000300a00 */
[----:B-1----:R-:W-:-:S03]  /*57080*/  IMAD.MOV.U32 R2, RZ, RZ, R175 ;  /* 0x000000ffff027224 */ /* 0x002fc600078e00af */
[----:B------:R-:W-:Y:S04]  /*57090*/  STL [R1+0x3e30], R176 ;  /* 0x003e30b001007387 */ /* 0x000fe80000100800 */
        /* <DEDUP_REMOVED lines=11> */
[----:B------:R-:W3:Y:S04]  /*57150*/  LDL.LU.64 R164, [R1+0x32f8] ;  /* 0x0032f80001a47983 */ /* 0x000ee80000300a00 */
[----:B------:R1:W-:Y:S04]  /*57160*/  STL [R1+0x3e3c], R2 ;  /* 0x003e3c0201007387 */ /* 0x0003e80000100800 */
[----:B----4-:R4:W-:Y:S01]  /*57170*/  STL [R1+0x3e48], R182 ;  /* 0x003e48b601007387 */ /* 0x0109e20000100800 */
[----:B-1----:R-:W-:-:S03]  /*57180*/  IMAD.MOV.U32 R2, RZ, RZ, R183 ;  /* 0x000000ffff027224 */ /* 0x002fc600078e00b7 */
[----:B------:R-:W-:Y:S04]  /*57190*/  STL [R1+0x3e50], R166 ;  /* 0x003e50a601007387 */ /* 0x000fe80000100800 */
[----:B------:R1:W-:Y:S04]  /*571a0*/  STL [R1+0x3e44], R2 ;  /* 0x003e440201007387 */ /* 0x0003e80000100800 */
[----:B----4-:R-:W4:Y:S01]  /*571b0*/  LDL.LU.64 R182, [R1+0x3300] ;  /* 0x0033000001b67983 */ /* 0x010f220000300a00 */
[----:B-1----:R-:W-:-:S03]  /*571c0*/  IMAD.MOV.U32 R2, RZ, RZ, R167 ;  /* 0x000000ffff027224 */ /* 0x002fc600078e00a7 */
[----:B------:R-:W-:Y:S04]  /*571d0*/  STL [R1+0x3e58], R168 ;  /* 0x003e58a801007387 */ /* 0x000fe80000100800 */
[----:B------:R1:W-:Y:S04]  /*571e0*/  STL [R1+0x3e4c], R2 ;  /* 0x003e4c0201007387 */ /* 0x0003e80000100800 */
[----:B------:R-:W4:Y:S01]  /*571f0*/  LDL.LU.64 R166, [R1+0x3308] ;  /* 0x0033080001a67983 */ /* 0x000f220000300a00 */
[----:B-1----:R-:W-:-:S03]  /*57200*/  MOV R2, R169 ;  /* 0x000000a900027202 */ /* 0x002fc60000000f00 */
[----:B------:R-:W-:Y:S04]  /*57210*/  STL [R1+0x3e60], R160 ;  /* 0x003e60a001007387 */ /* 0x000fe80000100800 */
[----:B------:R1:W-:Y:S04]  /*57220*/  STL [R1+0x3e54], R2 ;  /* 0x003e540201007387 */ /* 0x0003e80000100800 */
        /* <DEDUP_REMOVED lines=26> */
[----:B---3--:R3:W-:Y:S01]  /*573d0*/  STL [R1+0x3e98], R178 ;  /* 0x003e98b201007387 */ /* 0x0087e20000100800 */
[----:B-1----:R-:W-:-:S03]  /*573e0*/  IMAD.MOV.U32 R2, RZ, RZ, R179 ;  /* 0x000000ffff027224 */ /* 0x002fc600078e00b3 */
[----:B------:R-:W-:Y:S04]  /*573f0*/  STL [R1+0x3ea0], R164 ;  /* 0x003ea0a401007387 */ /* 0x000fe80000100800 */
[----:B------:R1:W-:Y:S04]  /*57400*/  STL [R1+0x3e94], R2 ;  /* 0x003e940201007387 */ /* 0x0003e80000100800 */
[----:B---3--:R-:W3:Y:S04]  /*57410*/  LDL.LU.64 R178, [R1+0x3320] ;  /* 0x0033200001b27983 */ /* 0x008ee80000300a00 */
[----:B------:R-:W3:Y:S01]  /*57420*/  LDL.LU.64 R156, [R1+0x3328] ;  /* 0x00332800019c7983 */ /* 0x000ee20000300a00 */
[----:B-1----:R-:W-:-:S05]  /*57430*/  IMAD.MOV.U32 R2, RZ, RZ, R165 ;  /* 0x000000ffff027224 */ /* 0x002fca00078e00a5 */
[----:B------:R1:W-:Y:S04]  /*57440*/  STL [R1+0x3e9c], R2 ;  /* 0x003e9c0201007387 */ /* 0x0003e80000100800 */
[----:B----4-:R4:W-:Y:S01]  /*57450*/  STL [R1+0x3ea8], R182 ;  /* 0x003ea8b601007387 */ /* 0x0109e20000100800 */
[----:B-1----:R-:W-:-:S03]  /*57460*/  MOV R2, R183 ;  /* 0x000000b700027202 */ /* 0x002fc60000000f00 */
[----:B----4-:R-:W4:Y:S04]  /*57470*/  LDL.LU.64 R182, [R1+0x3330] ;  /* 0x0033300001b67983 */ /* 0x010f280000300a00 */
[----:B------:R1:W-:Y:S04]  /*57480*/  STL [R1+0x3ea4], R2 ;  /* 0x003ea40201007387 */ /* 0x0003e80000100800 */
[----:B------:R-:W-:Y:S04]  /*57490*/  STL [R1+0x3eb0], R166 ;  /* 0x003eb0a601007387 */ /* 0x000fe80000100800 */
        /* <DEDUP_REMOVED lines=13> */
[----:B------:R1:W-:Y:S02]  /*57570*/  STL [R1+0x3ec8], R180 ;  /* 0x003ec8b401007387 */ /* 0x0003e40000100800 */
[----:B-1----:R-:W-:-:S02]  /*57580*/  IMAD.MOV.U32 R2, RZ, RZ, R181 ;  /* 0x000000ffff027224 */ /* 0x002fc400078e00b5 */
[----:B------:R-:W4:Y:S04]  /*57590*/  LDL.LU.64 R168, [R1+0x3358] ;  /* 0x0033580001a87983 */ /* 0x000f280000300a00 */
[----:B------:R-:W4:Y:S04]  /*575a0*/  LDL.LU.64 R180, [R1+0x2010] ;  /* 0x0020100001b47983 */ /* 0x000f280000300a00 */
[----:B------:R1:W-:Y:S02]  /*575b0*/  STL [R1+0x3ec4], R2 ;  /* 0x003ec40201007387 */ /* 0x0003e40000100800 */
[----:B-1----:R-:W-:-:S02]  /*575c0*/  IMAD.MOV.U32 R2, RZ, RZ, R173 ;  /* 0x000000ffff027224 */ /* 0x002fc400078e00ad */
[----:B------:R-:W-:Y:S04]  /*575d0*/  STL [R1+0x3ed0], R172 ;  /* 0x003ed0ac01007387 */ /* 0x000fe80000100800 */
[----:B------:R-:W4:Y:S04]  /*575e0*/  LDL.LU.64 R170, [R1+0x2008] ;  /* 0x0020080001aa7983 */ /* 0x000f280000300a00 */
[----:B------:R1:W-:Y:S02]  /*575f0*/  STL [R1+0x3ecc], R2 ;  /* 0x003ecc0201007387 */ /* 0x0003e40000100800 */
[----:B-1----:R-:W-:-:S02]  /*57600*/  IMAD.MOV.U32 R2, RZ, RZ, R175 ;  /* 0x000000ffff027224 */ /* 0x002fc400078e00af */
[----:B------:R1:W-:Y:S04]  /*57610*/  STL [R1+0x3ed8], R174 ;  /* 0x003ed8ae01007387 */ /* 0x0003e80000100800 */
[----:B------:R-:W4:Y:S04]  /*57620*/  LDL.LU.64 R172, [R1+0x2000] ;  /* 0x0020000001ac7983 */ /* 0x000f280000300a00 */
[----:B--2---:R-:W-:Y:S04]  /*57630*/  STL [R1+0x3ee0], R176 ;  /* 0x003ee0b001007387 */ /* 0x004fe80000100800 */
[----:B------:R2:W-:Y:S04]  /*57640*/  STL [R1+0x3ed4], R2 ;  /* 0x003ed40201007387 */ /* 0x0005e80000100800 */
[----:B-1----:R-:W4:Y:S01]  /*57650*/  LDL.LU.64 R174, [R1+0x3360] ;  /* 0x0033600001ae7983 */ /* 0x002f220000300a00 */
[----:B--2---:R-:W-:-:S03]  /*57660*/  IMAD.MOV.U32 R2, RZ, RZ, R177 ;  /* 0x000000ffff027224 */ /* 0x004fc600078e00b1 */
[----:B------:R-:W2:Y:S04]  /*57670*/  LDL.LU.64 R176, [R1+0x3368] ;  /* 0x0033680001b07983 */ /* 0x000ea80000300a00 */
[----:B------:R1:W-:Y:S04]  /*57680*/  STL [R1+0x3edc], R2 ;  /* 0x003edc0201007387 */ /* 0x0003e80000100800 */
[----:B---3--:R3:W-:Y:S01]  /*57690*/  STL [R1+0x3ee8], R178 ;  /* 0x003ee8b201007387 */ /* 0x0087e20000100800 */
[----:B-1----:R-:W-:-:S03]  /*576a0*/  IMAD.MOV.U32 R2, RZ, RZ, R179 ;  /* 0x000000ffff027224 */ /* 0x002fc600078e00b3 */
[----:B------:R-:W-:Y:S04]  /*576b0*/  STL [R1+0x3ef0], R156 ;  /* 0x003ef09c01007387 */ /* 0x000fe80000100800 */
[----:B------:R1:W-:Y:S04]  /*576c0*/  STL [R1+0x3ee4], R2 ;  /* 0x003ee40201007387 */ /* 0x0003e80000100800 */
[----:B---3--:R-:W3:Y:S01]  /*576d0*/  LDL.LU.64 R178, [R1+0x1fe8] ;  /* 0x001fe80001b27983 */ /* 0x008ee20000300a00 */
[----:B-1----:R-:W-:-:S03]  /*576e0*/  IMAD.MOV.U32 R2, RZ, RZ, R157 ;  /* 0x000000ffff027224 */ /* 0x002fc600078e009d */
[----:B----4-:R-:W-:Y:S04]  /*576f0*/  STL [R1+0x3ef8], R182 ;  /* 0x003ef8b601007387 */ /* 0x010fe80000100800 */
[----:B------:R1:W-:Y:S02]  /*57700*/  STL [R1+0x3eec], R2 ;  /* 0x003eec0201007387 */ /* 0x0003e40000100800 */
[----:B-1----:R-:W-:Y:S02]  /*57710*/  MOV R2, R183 ;  /* 0x000000b700027202 */ /* 0x002fe40000000f00 */
[----:B------:R-:W-:Y:S04]  /*57720*/  STL [R1+0x3f00], R158 ;  /* 0x003f009e01007387 */ /* 0x000fe80000100800 */
[----:B------:R1:W-:Y:S04]  /*57730*/  STL [R1+0x3ef4], R2 ;  /* 0x003ef40201007387 */ /* 0x0003e80000100800 */
[----:B------:R-:W4:Y:S01]  /*57740*/  LDL.LU.64 R182, [R1+0x1fe0] ;  /* 0x001fe00001b67983 */ /* 0x000f220000300a00 */
[----:B-1----:R-:W-:-:S03]  /*57750*/  IMAD.MOV.U32 R2, RZ, RZ, R159 ;  /* 0x000000ffff027224 */ /* 0x002fc600078e009f */
        /* <DEDUP_REMOVED lines=16> */
[----:B------:R1:W-:Y:S02]  /*57860*/  STL [R1+0x3f24], R2 ;  /* 0x003f240201007387 */ /* 0x0003e40000100800 */
[----:B-1----:R-:W-:Y:S02]  /*57870*/  IMAD.MOV.U32 R2, RZ, RZ, R181 ;  /* 0x000000ffff027224 */ /* 0x002fe400078e00b5 */
[----:B------:R-:W1:Y:S04]  /*57880*/  S2R R181, SR_TID.X ;  /* 0x0000000000b57919 */ /* 0x000e680000002100 */
[----:B------:R1:W-:Y:S04]  /*57890*/  STL [R1+0x3f2c], R2 ;  /* 0x003f2c0201007387 */ /* 0x0003e80000100800 */
[----:B------:R-:W-:Y:S01]  /*578a0*/  STL [R1+0x3f38], R170 ;  /* 0x003f38aa01007387 */ /* 0x000fe20000100800 */
[----:B-1----:R-:W-:-:S02]  /*578b0*/  IMAD.MOV.U32 R2, RZ, RZ, R171 ;  /* 0x000000ffff027224 */ /* 0x002fc400078e00ab */
[----:B------:R-:W-:Y:S01]  /*578c0*/  IMAD.MOV.U32 R4, RZ, RZ, R173 ;  /* 0x000000ffff047224 */ /* 0x000fe200078e00ad */
[----:B------:R-:W-:Y:S04]  /*578d0*/  STL [R1+0x3f40], R172 ;  /* 0x003f40ac01007387 */ /* 0x000fe80000100800 */
[----:B------:R1:W-:Y:S02]  /*578e0*/  STL [R1+0x3f34], R2 ;  /* 0x003f340201007387 */ /* 0x0003e40000100800 */
[C---:B-1----:R-:W-:Y:S01]  /*578f0*/  LOP3.LUT R2, R181.reuse, 0x7, RZ, 0xc0, !PT ;  /* 0x00000007b5027812 */ /* 0x042fe200078ec0ff */
[----:B------:R-:W-:-:S04]  /*57900*/  IMAD.SHL.U32 R6, R181, 0x40, RZ ;  /* 0x00000040b5067824 */ /* 0x000fc800078e00ff */
[----:B------:R-:W-:Y:S01]  /*57910*/  IMAD R2, R2, 0x110, RZ ;  /* 0x0000011002027824 */ /* 0x000fe200078e02ff */
[----:B------:R-:W-:Y:S04]  /*57920*/  STL [R1+0x3f48], R174 ;  /* 0x003f48ae01007387 */ /* 0x000fe80000100800 */
[----:B------:R1:W-:Y:S01]  /*57930*/  STL [R1+0x3f3c], R4 ;  /* 0x003f3c0401007387 */ /* 0x0003e20000100800 */
[----:B--2---:R-:W-:-:S03]  /*57940*/  IMAD.MOV.U32 R5, RZ, RZ, R177 ;  /* 0x000000ffff057224 */ /* 0x004fc600078e00b1 */
[----:B------:R-:W-:Y:S01]  /*57950*/  STL [R1+0x3f50], R176 ;  /* 0x003f50b001007387 */ /* 0x000fe20000100800 */
[----:B-1----:R-:W-:-:S05]  /*57960*/  MOV R4, R175 ;  /* 0x000000af00047202 */ /* 0x002fca0000000f00 */
[----:B------:R1:W-:Y:S02]  /*57970*/  STL [R1+0x3f44], R4 ;  /* 0x003f440401007387 */ /* 0x0003e40000100800 */
[C---:B-1----:R-:W-:Y:S02]  /*57980*/  IMAD.SHL.U32 R4, R181.reuse, 0x2, RZ ;  /* 0x00000002b5047824 */ /* 0x042fe400078e00ff */
[----:B---3--:R-:W-:Y:S04]  /*57990*/  STL [R1+0x3f58], R178 ;  /* 0x003f58b201007387 */ /* 0x008fe80000100800 */
[----:B------:R1:W-:Y:S01]  /*579a0*/  STL [R1+0x3f4c], R5 ;  /* 0x003f4c0501007387 */ /* 0x0003e20000100800 */
[----:B------:R-:W-:Y:S02]  /*579b0*/  LOP3.LUT R2, R2, 0x30, R4, 0x78, !PT ;  /* 0x0000003002027812 */ /* 0x000fe400078e7804 */
[----:B------:R-:W-:Y:S01]  /*579c0*/  LOP3.LUT R4, R181, 0x1c, RZ, 0xc0, !PT ;  /* 0x0000001cb5047812 */ /* 0x000fe200078ec0ff */
[----:B-1----:R-:W-:Y:S01]  /*579d0*/  IMAD.MOV.U32 R5, RZ, RZ, R179 ;  /* 0x000000ffff057224 */ /* 0x002fe200078e00b3 */
[----:B------:R-:W-:-:S04]  /*579e0*/  LOP3.LUT R13, R2, 0x800, R6, 0xf8, !PT ;  /* 0x00000800020d7812 */ /* 0x000fc800078ef806 */
[----:B------:R1:W-:Y:S02]  /*579f0*/  STL [R1+0x3f54], R5 ;  /* 0x003f540501007387 */ /* 0x0003e40000100800 */
[----:B-1----:R-:W-:-:S05]  /*57a00*/  LOP3.LUT R5, R181, 0x3, RZ, 0xc0, !PT ;  /* 0x00000003b5057812 */ /* 0x002fca00078ec0ff */
[----:B------:R-:W-:Y:S02]  /*57a10*/  IMAD R14, R5, 0x420, R4 ;  /* 0x00000420050e7824 */ /* 0x000fe400078e0204 */
[----:B----4-:R-:W-:Y:S01]  /*57a20*/  IMAD.MOV.U32 R7, RZ, RZ, R183 ;  /* 0x000000ffff077224 */ /* 0x010fe200078e00b7 */
[----:B------:R-:W-:Y:S04]  /*57a30*/  STL [R1+0x3f60], R182 ;  /* 0x003f60b601007387 */ /* 0x000fe80000100800 */
[----:B------:R1:W-:Y:S04]  /*57a40*/  STL [R1+0x3f5c], R7 ;  /* 0x003f5c0701007387 */ /* 0x0003e80000100800 */
[----:B-1----:R-:W2:Y:S04]  /*57a50*/  LDL.LU.64 R6, [R1+0x36f8] ;  /* 0x0036f80001067983 */ /* 0x002ea80000300a00 */
[----:B------:R-:W3:Y:S04]  /*57a60*/  LDL.LU.64 R4, [R1+0x36f0] ;  /* 0x0036f00001047983 */ /* 0x000ee80000300a00 */
[----:B--2---:R1:W-:Y:S04]  /*57a70*/  STL.64 [R1+0x3950], R6 ;  /* 0x0039500601007387 */ /* 0x0043e80000100a00 */
[----:B-1----:R-:W2:Y:S04]  /*57a80*/  LDL.LU.64 R6, [R1+0x36e8] ;  /* 0x0036e80001067983 */ /* 0x002ea80000300a00 */
[----:B---3--:R1:W-:Y:S04]  /*57a90*/  STL.64 [R1+0x3948], R4 ;  /* 0x0039480401007387 */ /* 0x0083e80000100a00 */
[----:B------:R-:W-:Y:S04]  /*57aa0*/  STL [R1+0x4764], R13 ;  /* 0x0047640d01007387 */ /* 0x000fe80000100800 */
[----:B-1----:R-:W3:Y:S04]  /*57ab0*/  LDL.LU.64 R4, [R1+0x36e0] ;  /* 0x0036e00001047983 */ /* 0x002ee80000300a00 */
[----:B--2---:R1:W-:Y:S04]  /*57ac0*/  STL.64 [R1+0x3940], R6 ;  /* 0x0039400601007387 */ /* 0x0043e80000100a00 */
[----:B-1----:R-:W2:Y:S04]  /*57ad0*/  LDL.LU.64 R6, [R1+0x36d8] ;  /* 0x0036d80001067983 */ /* 0x002ea80000300a00 */
[----:B---3--:R1:W-:Y:S04]  /*57ae0*/  STL.64 [R1+0x3938], R4 ;  /* 0x0039380401007387 */ /* 0x0083e80000100a00 */
        /* <DEDUP_REMOVED lines=626> */
[----:B------:R-:W2:Y:S04]  /*5a210*/  LDL.LU.64 R8, [R1+0xb68] ;  /* 0x000b680001087983 */ /* 0x000ea80000300a00 */
[----:B---3--:R3:W-:Y:S04]  /*5a220*/  STL.64 [R1+0x2f68], R4 ;  /* 0x002f680401007387 */ /* 0x0087e80000100a00 */
[----:B-1----:R-:W4:Y:S01]  /*5a230*/  LDL.LU.64 R6, [R1+0xb60] ;  /* 0x000b600001067983 */ /* 0x002f220000300a00 */
[----:B------:R-:W-:-:S04]  /*5a240*/  SHF.R.S32.HI R2, RZ, 0x1f, R0 ;  /* 0x0000001fff027819 */ /* 0x000fc80000011400 */
[----:B------:R-:W-:Y:S02]  /*5a250*/  SHF.L.U64.HI R2, R0, 0x2, R2 ;  /* 0x0000000200027819 */ /* 0x000fe40000010202 */
[----:B---3--:R-:W-:-:S04]  /*5a260*/  SHF.R.S32.HI R4, RZ, 0x1f, R3 ;  /* 0x0000001fff047819 */ /* 0x008fc80000011403 */
[----:B------:R-:W-:Y:S01]  /*5a270*/  SHF.L.U64.HI R0, R3, 0x2, R4 ;  /* 0x0000000203007819 */ /* 0x000fe20000010204 */
[----:B------:R-:W-:Y:S02]  /*5a280*/  IMAD.MOV.U32 R4, RZ, RZ, 0x1 ;  /* 0x00000001ff047424 */ /* 0x000fe400078e00ff */
[----:B------:R-:W-:Y:S01]  /*5a290*/  IMAD.MOV.U32 R3, RZ, RZ, -0x1 ;  /* 0xffffffffff037424 */ /* 0x000fe200078e00ff */
[----:B--2---:R-:W-:Y:S04]  /*5a2a0*/  STL.64 [R1+0x2f60], R8 ;  /* 0x002f600801007387 */ /* 0x004fe80000100a00 */
[----:B----4-:R-:W-:Y:S04]  /*5a2b0*/  STL.64 [R1+0x2f58], R6 ;  /* 0x002f580601007387 */ /* 0x010fe80000100a00 */
[----:B------:R-:W-:Y:S04]  /*5a2c0*/  STL [R1+0x3958], RZ ;  /* 0x003958ff01007387 */ /* 0x000fe80000100800 */
[----:B------:R-:W-:Y:S04]  /*5a2d0*/  STL [R1+0x2f34], R4 ;  /* 0x002f340401007387 */ /* 0x000fe80000100800 */
[----:B------:R-:W-:Y:S04]  /*5a2e0*/  STL [R1+0x10c0], RZ ;  /* 0x0010c0ff01007387 */ /* 0x000fe80000100800 */
[----:B------:R1:W-:Y:S04]  /*5a2f0*/  STL [R1+0x2f4c], R3 ;  /* 0x002f4c0301007387 */ /* 0x0003e80000100800 */
        /* <DEDUP_REMOVED lines=243> */
[----:B------:R2:W-:Y:S04]  /*5b230*/  STL [R1], RZ ;  /* 0x000000ff01007387 */ /* 0x0005e80000100800 */
        /* <DEDUP_REMOVED lines=1670> */
[----:B------:R-:W-:-:S03]  /*61aa0*/  SHF.R.S32.HI R12, RZ, 0x1f, R252 ;  /* 0x0000001fff0c7819 */ /* 0x000fc600000114fc */
[----:B------:R2:W-:Y:S04]  /*61ab0*/  STL [R1+0x1fbc], RZ ;  /* 0x001fbcff01007387 */ /* 0x0005e80000100800 */
[----:B------:R2:W-:Y:S04]  /*61ac0*/  STL [R1+0x1fa0], RZ ;  /* 0x001fa0ff01007387 */ /* 0x0005e80000100800 */
[----:B------:R2:W-:Y:S04]  /*61ad0*/  STL [R1+0x1fa4], RZ ;  /* 0x001fa4ff01007387 */ /* 0x0005e80000100800 */
[----:B------:R2:W-:Y:S01]  /*61ae0*/  STL [R1+0x1fa8], RZ ;  /* 0x001fa8ff01007387 */ /* 0x0005e20000100800 */
[----:B------:R-:W-:-:S03]  /*61af0*/  LEA.HI R12, R12, R252, RZ, 0x6 ;  /* 0x000000fc0c0c7211 */ /* 0x000fc600078f30ff */
[----:B------:R2:W-:Y:S04]  /*61b00*/  STL [R1+0x1fac], RZ ;  /* 0x001facff01007387 */ /* 0x0005e80000100800 */
[----:B------:R2:W-:Y:S04]  /*61b10*/  STL [R1+0x1f90], RZ ;  /* 0x001f90ff01007387 */ /* 0x0005e80000100800 */
[----:B------:R2:W-:Y:S04]  /*61b20*/  STL [R1+0x1f94], RZ ;  /* 0x001f94ff01007387 */ /* 0x0005e80000100800 */
[----:B------:R2:W-:Y:S01]  /*61b30*/  STL [R1+0x1f98], RZ ;  /* 0x001f98ff01007387 */ /* 0x0005e20000100800 */
[----:B-1----:R-:W-:-:S03]  /*61b40*/  SHF.R.S32.HI R3, RZ, 0x6, R12 ;  /* 0x00000006ff037819 */ /* 0x002fc6000001140c */
[----:B------:R2:W-:Y:S04]  /*61b50*/  STL [R1+0x1f9c], RZ ;  /* 0x001f9cff01007387 */ /* 0x0005e80000100800 */
[----:B------:R2:W-:Y:S04]  /*61b60*/  STL [R1+0x1f60], RZ ;  /* 0x001f60ff01007387 */ /* 0x0005e80000100800 */
[----:B------:R2:W-:Y:S01]  /*61b70*/  STL [R1+0x1f64], RZ ;  /* 0x001f64ff01007387 */ /* 0x0005e20000100800 */
[----:B------:R-:W-:-:S03]  /*61b80*/  LOP3.LUT R12, R14, 0x20, RZ, 0x3c, !PT ;  /* 0x000000200e0c7812 */ /* 0x000fc600078e3cff */
[----:B------:R2:W-:Y:S01]  /*61b90*/  STL [R1+0x1f68], RZ ;  /* 0x001f68ff01007387 */ /* 0x0005e20000100800 */
[----:B------:R-:W-:-:S03]  /*61ba0*/  IADD3 R12, R3, -0x2, RZ ;  /* 0xfffffffe030c7810 */ /* 0x000fc60007ffe0ff */
[----:B------:R2:W-:Y:S01]  /*61bb0*/  STL [R1+0x1f6c], RZ ;  /* 0x001f6cff01007387 */ /* 0x0005e20000100800 */
[----:B------:R-:W-:-:S03]  /*61bc0*/  LOP3.LUT R3, R13, 0x40, RZ, 0x3c, !PT ;  /* 0x000000400d037812 */ /* 0x000fc600078e3cff */
        /* <DEDUP_REMOVED lines=8> */
[----:B------:R2:W-:Y:S01]  /*61c50*/  STL [R1+0x4f80], R3 ;  /* 0x004f800301007387 */ /* 0x0005e20000100800 */
[C---:B------:R-:W-:Y:S01]  /*61c60*/  LOP3.LUT R15, R14.reuse, 0x40, RZ, 0x3c, !PT ;  /* 0x000000400e0f7812 */ /* 0x040fe200078e3cff */
        /* <DEDUP_REMOVED lines=56> */
[----:B--2---:R-:W-:-:S02]  /*61ff0*/  LOP3.LUT R14, R14, 0x60, RZ, 0x3c, !PT ;  /* 0x000000600e0e7812 */ /* 0x004fc400078e3cff */
.L_x_1:
[----:B------:R-:W2:Y:S01]  /*62000*/  LDL.LU R3, [R1+0x2f4c] ;  /* 0x002f4c0001037983 */ /* 0x000ea20000300800 */
[----:B------:R-:W-:-:S04]  /*62010*/  DEPBAR.LE SB0, 0x2 ;  /* 0x000080800000791a */ /* 0x000fc80000000000 */
[----:B------:R-:W3:Y:S04]  /*62020*/  LDL R12, [R1+0x4764] ;  /* 0x00476400010c7983 */ /* 0x000ee80000100800 */
[----:B------:R-:W1:Y:S04]  /*62030*/  S2R R15, SR_TID.X ;  /* 0x00000000000f7919 */ /* 0x000e680000002100 */
[----:B-----5:R-:W-:Y:S04]  /*62040*/  STL.64 [R1+0x6430], R190 ;  /* 0x006430be01007387 */ /* 0x020fe80000100a00 */
[----:B------:R-:W-:Y:S04]  /*62050*/  STL.64 [R1+0x6428], R188 ;  /* 0x006428bc01007387 */ /* 0x000fe80000100a00 */
[----:B------:R-:W-:Y:S04]  /*62060*/  STL.64 [R1+0x6420], R186 ;  /* 0x006420ba01007387 */ /* 0x000fe80000100a00 */
[----:B------:R-:W-:Y:S04]  /*62070*/  STL.64 [R1+0x6418], R184 ;  /* 0x006418b801007387 */ /* 0x000fe80000100a00 */
[----:B------:R-:W-:Y:S04]  /*62080*/  STL.64 [R1+0x6410], R6 ;  /* 0x0064100601007387 */ /* 0x000fe80000100a00 */
[----:B------:R-:W-:Y:S01]  /*62090*/  STL.64 [R1+0x6408], R4 ;  /* 0x0064080401007387 */ /* 0x000fe20000100a00 */
[----:B-1----:R-:W-:-:S02]  /*620a0*/  LOP3.LUT R14, R15, 0x1c, RZ, 0xc0, !PT ;  /* 0x0000001c0f0e7812 */ /* 0x002fc400078ec0ff */
[C---:B------:R-:W-:Y:S01]  /*620b0*/  LOP3.LUT R13, R15.reuse, 0x3, RZ, 0xc0, !PT ;  /* 0x000000030f0d7812 */ /* 0x040fe200078ec0ff */
[----:B------:R-:W-:Y:S01]  /*620c0*/  STL.64 [R1+0x6400], R10 ;  /* 0x0064000a01007387 */ /* 0x000fe20000100a00 */
[C---:B------:R-:W-:Y:S02]  /*620d0*/  LOP3.LUT R16, R15.reuse, 0x1c, RZ, 0xc0, !PT ;  /* 0x0000001c0f107812 */ /* 0x040fe400078ec0ff */
[----:B------:R-:W-:Y:S01]  /*620e0*/  LOP3.LUT R15, R15, 0x3, RZ, 0xc0, !PT ;  /* 0x000000030f0f7812 */ /* 0x000fe200078ec0ff */
[----:B------:R-:W-:Y:S01]  /*620f0*/  STL.64 [R1+0x63f8], R8 ;  /* 0x0063f80801007387 */ /* 0x000fe20000100a00 */
[----:B------:R-:W-:-:S03]  /*62100*/  IMAD R13, R13, 0x420, R14 ;  /* 0x000004200d0d7824 */ /* 0x000fc600078e020e */
[----:B------:R-:W-:Y:S01]  /*62110*/  STL.64 [R1+0x63f0], R142 ;  /* 0x0063f08e01007387 */ /* 0x000fe20000100a00 */
[----:B------:R-:W-:Y:S01]  /*62120*/  IMAD R15, R15, 0x420, R16 ;  /* 0x000004200f0f7824 */ /* 0x000fe200078e0210 */
[----:B------:R-:W-:Y:S02]  /*62130*/  LOP3.LUT R13, R13, 0x20, RZ, 0x3c, !PT ;  /* 0x000000200d0d7812 */ /* 0x000fe400078e3cff */
[----:B------:R-:W-:Y:S04]  /*62140*/  STL.64 [R1+0x63e8], R140 ;  /* 0x0063e88c01007387 */ /* 0x000fe80000100a00 */
        /* <DEDUP_REMOVED lines=20> */
[----:B------:R1:W-:Y:S04]  /*62290*/  STL [R1+0x50bc], R2 ;  /* 0x0050bc0201007387 */ /* 0x0003e80000100800 */
[----:B------:R4:W-:Y:S01]  /*622a0*/  STL [R1+0x50b8], R0 ;  /* 0x0050b80001007387 */ /* 0x0009e20000100800 */
[----:B--2---:R-:W-:-:S03]  /*622b0*/  IADD3 R3, R3, 0x1, RZ ;  /* 0x0000000103037810 */ /* 0x004fc60007ffe0ff */
[----:B------:R-:W-:Y:S01]  /*622c0*/  BAR.SYNC.DEFER_BLOCKING 0x0 ;  /* 0x0000000000007b1d */ /* 0x000fe20000010000 */
[----:B------:R-:W-:-:S04]  /*622d0*/  ISETP.GT.AND P0, PT, R3, 0x1, PT ;  /* 0x000000010300780c */ /* 0x000fc80003f04270 */
[----:B------:R-:W-:-:S04]  /*622e0*/  SEL R3, R3, RZ, !P0 ;  /* 0x000000ff03037207 */ /* 0x000fc80004000000 */
[C---:B---3--:R-:W-:Y:S01]  /*622f0*/  LEA R252, R3.reuse, R12, 0x11 ;  /* 0x0000000c03fc7211 */ /* 0x048fe200078e88ff */
[C---:B-1----:R-:W-:Y:S01]  /*62300*/  IMAD R2, R3.reuse, 0x10000, R15 ;  /* 0x0001000003027824 */ /* 0x042fe200078e020f */
[----:B------:R-:W-:Y:S01]  /*62310*/  STL [R1+0x2f4c], R3 ;  /* 0x002f4c0301007387 */ /* 0x000fe20000100800 */
[----:B----4-:R-:W-:-:S03]  /*62320*/  IMAD R0, R3, 0x10000, R13 ;  /* 0x0001000003007824 */ /* 0x010fc600078e020d */
[----:B------:R-:W2:Y:S04]  /*62330*/  LDL.LU.64 R24, [R1+0x10c0] ;  /* 0x0010c00001187983 */ /* 0x000ea80000300a00 */
[----:B------:R-:W-:Y:S04]  /*62340*/  STL [R1+0xfbc], R2 ;  /* 0x000fbc0201007387 */ /* 0x000fe80000100800 */
[----:B------:R-:W2:Y:S04]  /*62350*/  LDL.LU.64 R26, [R1+0x10c8] ;  /* 0x0010c800011a7983 */ /* 0x000ea80000300a00 */
[----:B------:R-:W-:Y:S04]  /*62360*/  STL [R1+0xfb0], R0 ;  /* 0x000fb00001007387 */ /* 0x000fe80000100800 */
[----:B------:R-:W3:Y:S04]  /*62370*/  LDL.LU.64 R20, [R1+0x10a0] ;  /* 0x0010a00001147983 */ /* 0x000ee80000300a00 */
[----:B------:R-:W3:Y:S04]  /*62380*/  LDL.LU.64 R22, [R1+0x10a8] ;  /* 0x0010a80001167983 */ /* 0x000ee80000300a00 */
        /* <DEDUP_REMOVED lines=8> */
[----:B------:R-:W-:Y:S04]  /*62410*/  LDS R236, [R2+0x40000] ;  /* 0x0400000002ec7984 */ /* 0x000fe80000000800 */
[----:B------:R-:W-:Y:S04]  /*62420*/  LDS R238, [R2+0x41000] ;  /* 0x0410000002ee7984 */ /* 0x000fe80000000800 */
[----:B------:R-:W-:Y:S04]  /*62430*/  LDS R237, [R0+0x40000] ;  /* 0x0400000000ed7984 */ /* 0x000fe80000000800 */
[----:B------:R-:W-:Y:S04]  /*62440*/  LDS R239, [R0+0x41000] ;  /* 0x0410000000ef7984 */ /* 0x000fe80000000800 */
[----:B------:R-:W1:Y:S04]  /*62450*/  LDSM.16.M88.4 R96, [R252] ;  /* 0x00000000fc60783b */ /* 0x000e680000000200 */
[----:B------:R-:W1:Y:S04]  /*62460*/  LDSM.16.M88.4 R92, [R252+0x1000] ;  /* 0x00100000fc5c783b */ /* 0x000e680000000200 */
[----:B------:R-:W1:Y:S04]  /*62470*/  LDSM.16.M88.4 R88, [R252+0x2000] ;  /* 0x00200000fc58783b */ /* 0x000e680000000200 */
[----:B------:R-:W1:Y:S04]  /*62480*/  LDSM.16.M88.4 R84, [R252+0x3000] ;  /* 0x00300000fc54783b */ /* 0x000e680000000200 */
[----:B------:R-:W1:Y:S04]  /*62490*/  LDSM.16.M88.4 R80, [R252+0x4000] ;  /* 0x00400000fc50783b */ /* 0x000e680000000200 */
[----:B------:R-:W1:Y:S04]  /*624a0*/  LDSM.16.M88.4 R76, [R252+0x5000] ;  /* 0x00500000fc4c783b */ /* 0x000e680000000200 */
[----:B------:R-:W2:Y:S04]  /*624b0*/  LDSM.16.M88.4 R132, [R252+0x8000] ;  /* 0x00800000fc84783b */ /* 0x000ea80000000200 */
[----:B------:R-:W2:Y:S04]  /*624c0*/  LDSM.16.M88.4 R128, [R252+0x9000] ;  /* 0x00900000fc80783b */ /* 0x000ea80000000200 */
[----:B------:R-:W2:Y:S04]  /*624d0*/  LDSM.16.M88.4 R124, [R252+0xa000] ;  /* 0x00a00000fc7c783b */ /* 0x000ea80000000200 */
[----:B------:R-:W2:Y:S04]  /*624e0*/  LDSM.16.M88.4 R120, [R252+0xb000] ;  /* 0x00b00000fc78783b */ /* 0x000ea80000000200 */
[----:B-1----:R1:W-:Y:S04]  /*624f0*/  STL [R1+0x633c], R98 ;  /* 0x00633c6201007387 */ /* 0x0023e80000100800 */
[----:B------:R1:W-:Y:S04]  /*62500*/  STL [R1+0x6338], R99 ;  /* 0x0063386301007387 */ /* 0x0003e80000100800 */
        /* <DEDUP_REMOVED lines=10> */
[----:B------:R-:W1:Y:S04]  /*625b0*/  LDSM.16.M88.4 R116, [R252+0xc000] ;  /* 0x00c00000fc74783b */ /* 0x000e680000000200 */
[----:B------:R-:W1:Y:S04]  /*625c0*/  LDSM.16.M88.4 R112, [R252+0xd000] ;  /* 0x00d00000fc70783b */ /* 0x000e680000000200 */
[----:B------:R-:W1:Y:S04]  /*625d0*/  LDSM.16.M88.4 R108, [R252+0xe000] ;  /* 0x00e00000fc6c783b */ /* 0x000e680000000200 */
[----:B------:R-:W1:Y:S04]  /*625e0*/  LDSM.16.M88.4 R104, [R252+0xf000] ;  /* 0x00f00000fc68783b */ /* 0x000e680000000200 */
[----:B------:R-:W1:Y:S04]  /*625f0*/  LDSM.16.M88.4 R100, [R252+0x10000] ;  /* 0x01000000fc64783b */ /* 0x000e680000000200 */
[----:B------:R-:W1:Y:S04]  /*62600*/  LDSM.16.M88.4 R68, [R252+0x11000] ;  /* 0x01100000fc44783b */ /* 0x000e680000000200 */
[----:B------:R-:W1:Y:S04]  /*62610*/  LDSM.16.M88.4 R64, [R252+0x12000] ;  /* 0x01200000fc40783b */ /* 0x000e680000000200 */
[----:B------:R-:W1:Y:S04]  /*62620*/  LDSM.16.M88.4 R60, [R252+0x13000] ;  /* 0x01300000fc3c783b */ /* 0x000e680000000200 */
[----:B------:R-:W-:Y:S04]  /*62630*/  LDSM.16.M88.4 R72, [R252+0x6000] ;  /* 0x00600000fc48783b */ /* 0x000fe80000000200 */
        /* <DEDUP_REMOVED lines=8> */
[----:B------:R-:W-:Y:S01]  /*626c0*/  LDSM.16.M88.4 R136, [R252+0x7000] ;  /* 0x00700000fc88783b */ /* 0x000fe20000000200 */
[C---:B--2---:R-:W-:Y:S08]  /*626d0*/  HMMA.1688.F32.TF32 R24, R236.reuse, R96, R24 ;  /* 0x00000060ec18723c */ /* 0x044ff00000081018 */
[----:B---3--:R-:W-:Y:S11]  /*626e0*/  HMMA.1688.F32.TF32 R20, R236, R92, R20 ;  /* 0x0000005cec14723c */ /* 0x008ff60000081014 */
[----:B------:R-:W-:Y:S04]  /*626f0*/  @!UPT UIADD3 URZ, URZ, URZ, URZ ;  /* 0x0000003f3f3ff290 */ /* 0x000fe8000fffe03f */
[----:B------:R-:W-:Y:S04]  /*62700*/  STL.64 [R1+0x2720], R24 ;  /* 0x0027201801007387 */ /* 0x000fe80000100a00 */
[----:B------:R-:W-:Y:S04]  /*62710*/  STL.64 [R1+0x2728], R26 ;  /* 0x0027281a01007387 */ /* 0x000fe80000100a00 */
[----:B------:R-:W2:Y:S04]  /*62720*/  LDSM.16.M88.4 R24, [R252+0x1c000] ;  /* 0x01c00000fc18783b */ /* 0x000ea80000000200 */
[----:B------:R-:W-:Y:S01]  /*62730*/  STL [R1+0x2780], R20 ;  /* 0x0027801401007387 */ /* 0x000fe20000100800 */
[----:B-1----:R-:W-:-:S02]  /*62740*/  IMAD.MOV.U32 R98, RZ, RZ, R21 ;  /* 0x000000ffff627224 */ /* 0x002fc400078e0015 */
[----:B------:R-:W-:Y:S01]  /*62750*/  IMAD.MOV.U32 R99, RZ, RZ, R22 ;  /* 0x000000ffff637224 */ /* 0x000fe200078e0016 */
[----:B------:R1:W-:Y:S01]  /*62760*/  STL [R1+0x278c], R23 ;  /* 0x00278c1701007387 */ /* 0x0003e20000100800 */
[C---:B----4-:R-:W-:Y:S08]  /*62770*/  HMMA.1688.F32.TF32 R8, R236.reuse, R80, R8 ;  /* 0x00000050ec08723c */ /* 0x050ff00000081008 */
[C---:B-1----:R-:W-:Y:S08]  /*62780*/  HMMA.1688.F32.TF32 R20, R236.reuse, R88, R16 ;  /* 0x00000058ec14723c */ /* 0x042ff00000081010 */
[C---:B------:R-:W-:Y:S01]  /*62790*/  HMMA.1688.F32.TF32 R16, R236.reuse, R84, R12 ;  /* 0x00000054ec10723c */ /* 0x040fe2000008100c */
[----:B------:R-:W1:Y:S04]  /*627a0*/  S2R R12, SR_TID.X ;  /* 0x00000000000c7919 */ /* 0x000e680000002100 */
[----:B------:R-:W-:Y:S03]  /*627b0*/  STL [R1+0x6344], R99 ;  /* 0x0063446301007387 */ /* 0x000fe60000100800 */
[----:B------:R-:W-:Y:S01]  /*627c0*/  HMMA.1688.F32.TF32 R4, R236, R76, R4 ;  /* 0x0000004cec04723c */ /* 0x000fe20000081004 */
[----:B------:R-:W-:Y:S01]  /*627d0*/  STL [R1+0x6340], R98 ;  /* 0x0063406201007387 */ /* 0x000fe20000100800 */
[----:B------:R-:W-:-:S05]  /*627e0*/  IMAD.MOV.U32 R78, RZ, RZ, R10 ;  /* 0x000000ffff4e7224 */ /* 0x000fca00078e000a */
[----:B------:R-:W-:Y:S04]  /*627f0*/  STL.64 [R1+0x2770], R20 ;  /* 0x0027701401007387 */ /* 0x000fe80000100a00 */
[----:B------:R-:W-:Y:S01]  /*62800*/  STL.64 [R1+0x2778], R22 ;  /* 0x0027781601007387 */ /* 0x000fe20000100a00 */
[----:B------:R-:W-:-:S03]  /*62810*/  IMAD.MOV.U32 R79, RZ, RZ, R11 ;  /* 0x000000ffff4f7224 */ /* 0x000fc600078e000b */
[----:B------:R-:W-:Y:S01]  /*62820*/  STL.64 [R1+0x2760], R16 ;  /* 0x0027601001007387 */ /* 0x000fe20000100a00 */
[----:B-1----:R-:W-:-:S03]  /*62830*/  LOP3.LUT R2, R12, 0x3, RZ, 0xc0, !PT ;  /* 0x000000030c027812 */ /* 0x002fc600078ec0ff */
[----:B------:R-:W-:Y:S01]  /*62840*/  STL.64 [R1+0x2768], R18 ;  /* 0x0027681201007387 */ /* 0x000fe20000100a00 */
[----:B------:R-:W-:-:S03]  /*62850*/  LOP3.LUT R0, R12, 0x3, RZ, 0xc0, !PT ;  /* 0x000000030c007812 */ /* 0x000fc600078ec0ff */
[----:B------:R1:W-:Y:S04]  /*62860*/  STL.64 [R1+0x2750], R8 ;  /* 0x0027500801007387 */ /* 0x0003e80000100a00 */
[----:B------:R-:W-:Y:S01]  /*62870*/  STL [R1+0x6334], R78 ;  /* 0x0063344e01007387 */ /* 0x000fe20000100800 */
[----:B------:R-:W-:Y:S01]  /*62880*/  IMAD.MOV.U32 R82, RZ, RZ, R4 ;  /* 0x000000ffff527224 */ /* 0x000fe200078e0004 */
[----:B------:R-:W-:Y:S01]  /*62890*/  MOV R94, R7 ;  /* 0x00000007005e7202 */ /* 0x000fe20000000f00 */
[----:B------:R-:W-:Y:S01]  /*628a0*/  IMAD.MOV.U32 R83, RZ, RZ, R5 ;  /* 0x000000ffff537224 */ /* 0x000fe200078e0005 */
[----:B------:R-:W3:Y:S01]  /*628b0*/  LDSM.16.M88.4 R20, [R252+0x1d000] ;  /* 0x01d00000fc14783b */ /* 0x000ee20000000200 */
[C---:B-1----:R-:W-:Y:S01]  /*628c0*/  LOP3.LUT R8, R12.reuse, 0x1c, RZ, 0xc0, !PT ;  /* 0x0000001c0c087812 */ /* 0x042fe200078ec0ff */
[----:B------:R-:W-:Y:S01]  /*628d0*/  IMAD.MOV.U32 R86, RZ, RZ, R6 ;  /* 0x000000ffff567224 */ /* 0x000fe200078e0006 */
[----:B------:R-:W-:Y:S01]  /*628e0*/  LOP3.LUT R9, R12, 0x1c, RZ, 0xc0, !PT ;  /* 0x0000001c0c097812 */ /* 0x000fe200078ec0ff */
[----:B------:R-:W-:Y:S02]  /*628f0*/  STL [R1+0x6330], R79 ;  /* 0x0063304f01007387 */ /* 0x000fe40000100800 */
[----:B------:R-:W-:-:S02]  /*62900*/  IMAD R2, R2, 0x420, R8 ;  /* 0x0000042002027824 */ /* 0x000fc400078e0208 */
[----:B------:R-:W-:Y:S01]  /*62910*/  IMAD R0, R0, 0x420, R9 ;  /* 0x0000042000007824 */ /* 0x000fe200078e0209 */
[----:B------:R-:W1:Y:S04]  /*62920*/  LDSM.16.M88.4 R16, [R252+0x1e000] ;  /* 0x01e00000fc10783b */ /* 0x000e680000000200 */
[----:B------:R-:W4:Y:S04]  /*62930*/  LDL.LU.64 R8, [R1+0x1210] ;  /* 0x0012100001087983 */ /* 0x000f280000300a00 */
[----:B------:R-:W4:Y:S04]  /*62940*/  LDL.LU.64 R10, [R1+0x1218] ;  /* 0x00121800010a7983 */ /* 0x000f280000300a00 */
[----:B------:R-:W4:Y:S04]  /*62950*/  LDL.LU.64 R144, [R1+0x1200] ;  /* 0x0012000001907983 */ /* 0x000f280000300a00 */
[----:B------:R-:W4:Y:S04]  /*62960*/  LDL.LU.64 R146, [R1+0x1208] ;  /* 0x0012080001927983 */ /* 0x000f280000300a00 */
[----:B------:R-:W4:Y:S04]  /*62970*/  LDL.LU.64 R4, [R1+0x11f0] ;  /* 0x0011f00001047983 */ /* 0x000f280000300a00 */
[----:B------:R-:W4:Y:S01]  /*62980*/  LDL.LU.64 R6, [R1+0x11f8] ;  /* 0x0011f80001067983 */ /* 0x000f220000300a00 */
[----:B------:R-:W-:-:S02]  /*62990*/  LOP3.LUT R0, R0, 0x40, RZ, 0x3c, !PT ;  /* 0x0000004000007812 */ /* 0x000fc400078e3cff */
[----:B------:R-:W-:Y:S01]  /*629a0*/  LOP3.LUT R2, R2, 0x60, RZ, 0x3c, !PT ;  /* 0x0000006002027812 */ /* 0x000fe200078e3cff */
[----:B------:R-:W4:Y:S02]  /*629b0*/  LDL.LU.64 R140, [R1+0x11e0] ;  /* 0x0011e000018c7983 */ /* 0x000f240000300a00 */
[C---:B------:R-:W-:Y:S02]  /*629c0*/  IMAD R0, R3.reuse, 0x10000, R0 ;  /* 0x0001000003007824 */ /* 0x040fe400078e0200 */
[----:B------:R-:W-:Y:S01]  /*629d0*/  IMAD R99, R3, 0x10000, R2 ;  /* 0x0001000003637824 */ /* 0x000fe200078e0202 */
[----:B------:R-:W4:Y:S04]  /*629e0*/  LDL.LU.64 R142, [R1+0x11e8] ;  /* 0x0011e800018e7983 */ /* 0x000f280000300a00 */
        /* <DEDUP_REMOVED lines=39> */
[----:B------:R1:W-:Y:S04]  /*62c60*/  STL [R1+0x61fc], R38 ;  /* 0x0061fc2601007387 */ /* 0x0003e80000100800 */
[----:B------:R1:W-:Y:S04]  /*62c70*/  STL [R1+0x61f8], R39 ;  /* 0x0061f82701007387 */ /* 0x0003e80000100800 */
[----:B------:R-:W-:Y:S04]  /*62c80*/  STL [R1+0x6204], R34 ;  /* 0x0062042201007387 */ /* 0x000fe80000100800 */
[----:B------:R-:W-:Y:S04]  /*62c90*/  STL [R1+0x6200], R35 ;  /* 0x0062002301007387 */ /* 0x000fe80000100800 */
[----:B------:R1:W-:Y:S04]  /*62ca0*/  STL [R1+0x620c], R30 ;  /* 0x00620c1e01007387 */ /* 0x0003e80000100800 */
[----:B------:R1:W-:Y:S04]  /*62cb0*/  STL [R1+0x6208], R31 ;  /* 0x0062081f01007387 */ /* 0x0003e80000100800 */
[----:B--2---:R-:W-:Y:S04]  /*62cc0*/  STL [R1+0x6214], R26 ;  /* 0x0062141a01007387 */ /* 0x004fe80000100800 */
[----:B------:R-:W-:Y:S04]  /*62cd0*/  STL [R1+0x6210], R27 ;  /* 0x0062101b01007387 */ /* 0x000fe80000100800 */
[----:B---3--:R2:W-:Y:S04]  /*62ce0*/  STL [R1+0x621c], R22 ;  /* 0x00621c1601007387 */ /* 0x0085e80000100800 */
[----:B------:R3:W-:Y:S04]  /*62cf0*/  STL [R1+0x6218], R23 ;  /* 0x0062181701007387 */ /* 0x0007e80000100800 */
[----:B-1----:R-:W-:Y:S04]  /*62d00*/  STL [R1+0x6224], R18 ;  /* 0x0062241201007387 */ /* 0x002fe80000100800 */
[----:B------:R-:W-:Y:S04]  /*62d10*/  STL [R1+0x6220], R19 ;  /* 0x0062201301007387 */ /* 0x000fe80000100800 */
[----:B------:R1:W-:Y:S04]  /*62d20*/  STL [R1+0x622c], R14 ;  /* 0x00622c0e01007387 */ /* 0x0003e80000100800 */
[----:B------:R1:W-:Y:S04]  /*62d30*/  STL [R1+0x6228], R15 ;  /* 0x0062280f01007387 */ /* 0x0003e80000100800 */
[----:B------:R-:W-:Y:S04]  /*62d40*/  STL [R1+0x5850], R252 ;  /* 0x005850fc01007387 */ /* 0x000fe80000100800 */
[----:B------:R-:W-:Y:S04]  /*62d50*/  LDS R240, [R0+0x40000] ;  /* 0x0400000000f07984 */ /* 0x000fe80000000800 */
[----:B------:R-:W-:Y:S04]  /*62d60*/  LDS R242, [R0+0x41000] ;  /* 0x0410000000f27984 */ /* 0x000fe80000000800 */
[----:B------:R-:W-:Y:S04]  /*62d70*/  LDS R241, [R99+0x40000] ;  /* 0x0400000063f17984 */ /* 0x000fe80000000800 */
[----:B------:R-:W1:Y:S01]  /*62d80*/  LDS R243, [R99+0x41000] ;  /* 0x0410000063f37984 */ /* 0x000e620000000800 */
[C---:B----4-:R-:W-:Y:S08]  /*62d90*/  HMMA.1688.F32.TF32 R8, R236.reuse, R72, R8 ;  /* 0x00000048ec08723c */ /* 0x050ff00000081008 */
[----:B------:R-:W-:Y:S11]  /*62da0*/  HMMA.1688.F32.TF32 R4, R236, R132, R4 ;  /* 0x00000084ec04723c */ /* 0x000ff60000081004 */
[----:B------:R-:W-:Y:S05]  /*62db0*/  @!UPT UIADD3 URZ, URZ, URZ, URZ ;  /* 0x0000003f3f3ff290 */ /* 0x000fea000fffe03f */
[----:B------:R-:W-:Y:S02]  /*62dc0*/  IMAD.MOV.U32 R95, RZ, RZ, R8 ;  /* 0x000000ffff5f7224 */ /* 0x000fe400078e0008 */
[----:B------:R-:W-:Y:S02]  /*62dd0*/  IMAD.MOV.U32 R90, RZ, RZ, R9 ;  /* 0x000000ffff5a7224 */ /* 0x000fe400078e0009 */
[----:B------:R-:W-:Y:S01]  /*62de0*/  IMAD.MOV.U32 R91, RZ, RZ, R10 ;  /* 0x000000ffff5b7224 */ /* 0x000fe200078e000a */
[----:B------:R-:W4:Y:S01]  /*62df0*/  LDL.LU.64 R8, [R1+0x11d0] ;  /* 0x0011d00001087983 */ /* 0x000f220000300a00 */
[----:B------:R-:W-:-:S03]  /*62e00*/  IMAD.MOV.U32 R87, RZ, RZ, R11 ;  /* 0x000000ffff577224 */ /* 0x000fc600078e000b */
[----:B------:R-:W4:Y:S01]  /*62e10*/  LDL.LU.64 R10, [R1+0x11d8] ;  /* 0x0011d800010a7983 */ /* 0x000f220000300a00 */
[----:B------:R-:W-:Y:S01]  /*62e20*/  IMAD.MOV.U32 R38, RZ, RZ, R4 ;  /* 0x000000ffff267224 */ /* 0x000fe200078e0004 */
[----:B------:R-:W-:Y:S01]  /*62e30*/  MOV R39, R5 ;  /* 0x0000000500277202 */ /* 0x000fe20000000f00 */
[----:B------:R-:W-:Y:S01]  /*62e40*/  IMAD.MOV.U32 R42, RZ, RZ, R6 ;  /* 0x000000ffff2a7224 */ /* 0x000fe200078e0006 */
[----:B------:R-:W2:Y:S01]  /*62e50*/  LDL.LU.64 R4, [R1+0x11c0] ;  /* 0x0011c00001047983 */ /* 0x000ea20000300a00 */
[----:B------:R-:W-:-:S03]  /*62e60*/  IMAD.MOV.U32 R43, RZ, RZ, R7 ;  /* 0x000000ffff2b7224 */ /* 0x000fc600078e0007 */
[----:B------:R-:W2:Y:S01]  /*62e70*/  LDL.LU.64 R6, [R1+0x11c8] ;  /* 0x0011c80001067983 */ /* 0x000ea20000300a00 */
[----:B------:R-:W-:Y:S03]  /*62e80*/  HMMA.1688.F32.TF32 R140, R236, R128, R140 ;  /* 0x00000080ec8c723c */ /* 0x000fe6000008108c */
[----:B------:R1:W-:Y:S04]  /*62e90*/  STL [R1+0x623c], R43 ;  /* 0x00623c2b01007387 */ /* 0x0003e80000100800 */
[----:B------:R1:W-:Y:S04]  /*62ea0*/  STL [R1+0x6238], R42 ;  /* 0x0062382a01007387 */ /* 0x0003e80000100800 */
[----:B------:R1:W-:Y:S04]  /*62eb0*/  STL [R1+0x6234], R39 ;  /* 0x0062342701007387 */ /* 0x0003e80000100800 */
[----:B------:R1:W-:Y:S09]  /*62ec0*/  STL [R1+0x6230], R38 ;  /* 0x0062302601007387 */ /* 0x0003f20000100800 */
[----:B------:R-:W-:-:S02]  /*62ed0*/  IMAD.MOV.U32 R54, RZ, RZ, R140 ;  /* 0x000000ffff367224 */ /* 0x000fc400078e008c */
[----:B------:R-:W-:Y:S02]  /*62ee0*/  IMAD.MOV.U32 R55, RZ, RZ, R141 ;  /* 0x000000ffff377224 */ /* 0x000fe400078e008d */
[----:B------:R-:W-:Y:S01]  /*62ef0*/  IMAD.MOV.U32 R59, RZ, RZ, R143 ;  /* 0x000000ffff3b7224 */ /* 0x000fe200078e008f */
[----:B------:R-:W3:Y:S01]  /*62f00*/  LDL.LU.64 R140, [R1+0x11b0] ;  /* 0x0011b000018c7983 */ /* 0x000ee20000300a00 */
[----:B------:R-:W-:-:S03]  /*62f10*/  IMAD.MOV.U32 R58, RZ, RZ, R142 ;  /* 0x000000ffff3a7224 */ /* 0x000fc600078e008e */
[----:B------:R-:W3:Y:S04]  /*62f20*/  LDL.LU.64 R142, [R1+0x11b8] ;  /* 0x0011b800018e7983 */ /* 0x000ee80000300a00 */
[----:B------:R-:W-:Y:S04]  /*62f30*/  STL [R1+0x624c], R59 ;  /* 0x00624c3b01007387 */ /* 0x000fe80000100800 */
[----:B------:R-:W-:Y:S04]  /*62f40*/  STL [R1+0x6248], R58 ;  /* 0x0062483a01007387 */ /* 0x000fe80000100800 */
[----:B------:R-:W-:Y:S04]  /*62f50*/  STL [R1+0x6244], R55 ;  /* 0x0062443701007387 */ /* 0x000fe80000100800 */
[----:B------:R1:W-:Y:S01]  /*62f60*/  STL [R1+0x6240], R54 ;  /* 0x0062403601007387 */ /* 0x0003e20000100800 */
[C---:B----4-:R-:W-:Y:S08]  /*62f70*/  HMMA.1688.F32.TF32 R8, R236.reuse, R124, R8 ;  /* 0x0000007cec08723c */ /* 0x050ff00000081008 */
[----:B--2---:R-:W-:Y:S11]  /*62f80*/  HMMA.1688.F32.TF32 R4, R236, R120, R4 ;  /* 0x00000078ec04723c */ /* 0x004ff60000081004 */
[----:B------:R-:W-:Y:S05]  /*62f90*/  @!UPT UIADD3 URZ, URZ, URZ, URZ ;  /* 0x0000003f3f3ff290 */ /* 0x000fea000fffe03f */
[----:B------:R-:W-:Y:S01]  /*62fa0*/  IMAD.MOV.U32 R62, RZ, RZ, R8 ;  /* 0x000000ffff3e7224 */ /* 0x000fe200078e0008 */
[----:B------:R-:W-:Y:S01]  /*62fb0*/  MOV R67, R11 ;  /* 0x0000000b00437202 */ /* 0x000fe20000000f00 */
[----:B------:R-:W-:Y:S02]  /*62fc0*/  IMAD.MOV.U32 R63, RZ, RZ, R9 ;  /* 0x000000ffff3f7224 */ /* 0x000fe400078e0009 */
[----:B------:R-:W-:Y:S01]  /*62fd0*/  IMAD.MOV.U32 R66, RZ, RZ, R10 ;  /* 0x000000ffff427224 */ /* 0x000fe200078e000a */
[----:B------:R-:W2:Y:S04]  /*62fe0*/  LDL.LU.64 R8, [R1+0x11a0] ;  /* 0x0011a00001087983 */ /* 0x000ea80000300a00 */
[----:B------:R-:W2:Y:S04]  /*62ff0*/  LDL.LU.64 R10, [R1+0x11a8] ;  /* 0x0011a800010a7983 */ /* 0x000ea80000300a00 */
[----:B------:R-:W-:Y:S01]  /*63000*/  STL [R1+0x625c], R67 ;  /* 0x00625c4301007387 */ /* 0x000fe20000100800 */
[----:B------:R-:W-:-:S03]  /*63010*/  IMAD.MOV.U32 R46, RZ, RZ, R4 ;  /* 0x000000ffff2e7224 */ /* 0x000fc600078e0004 */
[----:B------:R-:W-:Y:S01]  /*63020*/  STL [R1+0x6258], R66 ;  /* 0x0062584201007387 */ /* 0x000fe20000100800 */
[----:B------:R-:W-:-:S03]  /*63030*/  IMAD.MOV.U32 R47, RZ, RZ, R5 ;  /* 0x000000ffff2f7224 */ /* 0x000fc600078e0005 */
[----:B------:R-:W-:Y:S01]  /*63040*/  STL [R1+0x6254], R63 ;  /* 0x0062543f01007387 */ /* 0x000fe20000100800 */
[----:B------:R-:W-:Y:S02]  /*63050*/  IMAD.MOV.U32 R50, RZ, RZ, R6 ;  /* 0x000000ffff327224 */ /* 0x000fe400078e0006 */
[----:B------:R-:W-:Y:S01]  /*63060*/  IMAD.MOV.U32 R51, RZ, RZ, R7 ;  /* 0x000000ffff337224 */ /* 0x000fe200078e0007 */
[----:B------:R4:W-:Y:S04]  /*63070*/  STL [R1+0x6250], R62 ;  /* 0x0062503e01007387 */ /* 0x0009e80000100800 */
[----:B------:R-:W4:Y:S04]  /*63080*/  LDL.LU.64 R4, [R1+0x1190] ;  /* 0x0011900001047983 */ /* 0x000f280000300a00 */
[----:B------:R-:W4:Y:S01]  /*63090*/  LDL.LU.64 R6, [R1+0x1198] ;  /* 0x0011980001067983 */ /* 0x000f220000300a00 */
[----:B---3--:R-:W-:Y:S03]  /*630a0*/  HMMA.1688.F32.TF32 R140, R236, R116, R140 ;  /* 0x00000074ec8c723c */ /* 0x008fe6000008108c */
        /* <DEDUP_REMOVED lines=10> */
[----:B------:R1:W-:Y:S04]  /*63150*/  STL [R1+0x627c], R103 ;  /* 0x00627c6701007387 */ /* 0x0003e80000100800 */
[----:B------:R1:W-:Y:S04]  /*63160*/  STL [R1+0x6278], R102 ;  /* 0x0062786601007387 */ /* 0x0003e80000100800 */
[----:B------:R1:W-:Y:S04]  /*63170*/  STL [R1+0x6274], R71 ;  /* 0x0062744701007387 */ /* 0x0003e80000100800 */
[----:B------:R-:W-:Y:S01]  /*63180*/  STL [R1+0x6270], R70 ;  /* 0x0062704601007387 */ /* 0x000fe20000100800 */
[C---:B--2---:R-:W-:Y:S08]  /*63190*/  HMMA.1688.F32.TF32 R8, R236.reuse, R112, R8 ;  /* 0x00000070ec08723c */ /* 0x044ff00000081008 */
[----:B----4-:R-:W-:Y:S11]  /*631a0*/  HMMA.1688.F32.TF32 R4, R236, R108, R4 ;  /* 0x0000006cec04723c */ /* 0x010ff60000081004 */
[----:B------:R-:W-:Y:S05]  /*631b0*/  @!UPT UIADD3 URZ, URZ, URZ, URZ ;  /* 0x0000003f3f3ff290 */ /* 0x000fea000fffe03f */
[----:B------:R-:W-:Y:S01]  /*631c0*/  IMAD.MOV.U32 R30, RZ, RZ, R8 ;  /* 0x000000ffff1e7224 */ /* 0x000fe200078e0008 */
[----:B------:R-:W-:Y:S01]  /*631d0*/  MOV R31, R9 ;  /* 0x00000009001f7202 */ /* 0x000fe20000000f00 */
[----:B------:R-:W-:Y:S01]  /*631e0*/  IMAD.MOV.U32 R34, RZ, RZ, R10 ;  /* 0x000000ffff227224 */ /* 0x000fe200078e000a */
[----:B------:R-:W2:Y:S01]  /*631f0*/  LDL.LU.64 R8, [R1+0x1170] ;  /* 0x0011700001087983 */ /* 0x000ea20000300a00 */
[----:B------:R-:W-:-:S03]  /*63200*/  IMAD.MOV.U32 R35, RZ, RZ, R11 ;  /* 0x000000ffff237224 */ /* 0x000fc600078e000b */
[----:B------:R-:W2:Y:S04]  /*63210*/  LDL.LU.64 R10, [R1+0x1178] ;  /* 0x00117800010a7983 */ /* 0x000ea80000300a00 */
[----:B------:R-:W-:Y:S04]  /*63220*/  STL [R1+0x628c], R35 ;  /* 0x00628c2301007387 */ /* 0x000fe80000100800 */
[----:B------:R4:W-:Y:S04]  /*63230*/  STL [R1+0x6288], R34 ;  /* 0x0062882201007387 */ /* 0x0009e80000100800 */
[----:B------:R1:W-:Y:S04]  /*63240*/  STL [R1+0x6284], R31 ;  /* 0x0062841f01007387 */ /* 0x0003e80000100800 */
[----:B------:R1:W-:Y:S01]  /*63250*/  STL [R1+0x6280], R30 ;  /* 0x0062801e01007387 */ /* 0x0003e20000100800 */
[----:B------:R-:W-:-:S02]  /*63260*/  IMAD.MOV.U32 R22, RZ, RZ, R4 ;  /* 0x000000ffff167224 */ /* 0x000fc400078e0004 */
[----:B------:R-:W-:Y:S02]  /*63270*/  IMAD.MOV.U32 R23, RZ, RZ, R5 ;  /* 0x000000ffff177224 */ /* 0x000fe400078e0005 */
[----:B------:R-:W-:Y:S01]  /*63280*/  IMAD.MOV.U32 R26, RZ, RZ, R6 ;  /* 0x000000ffff1a7224 */ /* 0x000fe200078e0006 */
[----:B------:R-:W4:Y:S01]  /*63290*/  LDL.LU.64 R4, [R1+0x1160] ;  /* 0x0011600001047983 */ /* 0x000f220000300a00 */
[----:B------:R-:W-:-:S03]  /*632a0*/  IMAD.MOV.U32 R27, RZ, RZ, R7 ;  /* 0x000000ffff1b7224 */ /* 0x000fc600078e0007 */
[----:B------:R-:W4:Y:S01]  /*632b0*/  LDL.LU.64 R6, [R1+0x1168] ;  /* 0x0011680001067983 */ /* 0x000f220000300a00 */
[----:B---3--:R-:W-:Y:S03]  /*632c0*/  HMMA.1688.F32.TF32 R140, R236, R104, R140 ;  /* 0x00000068ec8c723c */ /* 0x008fe6000008108c */
[----:B------:R3:W-:Y:S04]  /*632d0*/  STL [R1+0x629c], R27 ;  /* 0x00629c1b01007387 */ /* 0x0007e80000100800 */
[----:B------:R1:W-:Y:S04]  /*632e0*/  STL [R1+0x6298], R26 ;  /* 0x0062981a01007387 */ /* 0x0003e80000100800 */
[----:B------:R-:W-:Y:S04]  /*632f0*/  STL [R1+0x6294], R23 ;  /* 0x0062941701007387 */ /* 0x000fe80000100800 */
[----:B------:R2:W-:Y:S09]  /*63300*/  STL [R1+0x6290], R22 ;  /* 0x0062901601007387 */ /* 0x0005f20000100800 */
[----:B-1----:R-:W-:Y:S01]  /*63310*/  IMAD.MOV.U32 R14, RZ, RZ, R140 ;  /* 0x000000ffff0e7224 */ /* 0x002fe200078e008c */
[----:B------:R-:W-:Y:S01]  /*63320*/  MOV R19, R143 ;  /* 0x0000008f00137202 */ /* 0x000fe20000000f00 */
[----:B------:R-:W-:-:S02]  /*63330*/  IMAD.MOV.U32 R15, RZ, RZ, R141 ;  /* 0x000000ffff0f7224 */ /* 0x000fc400078e008d */
[----:B------:R-:W-:Y:S01]  /*63340*/  IMAD.MOV.U32 R18, RZ, RZ, R142 ;  /* 0x000000ffff127224 */ /* 0x000fe200078e008e */
[----:B------:R-:W3:Y:S04]  /*63350*/  LDL.LU.64 R140, [R1+0x1150] ;  /* 0x00115000018c7983 */ /* 0x000ee80000300a00 */
[----:B------:R-:W3:Y:S04]  /*63360*/  LDL.LU.64 R142, [R1+0x1158] ;  /* 0x00115800018e7983 */ /* 0x000ee80000300a00 */
[----:B------:R1:W-:Y:S04]  /*63370*/  STL [R1+0x62ac], R19 ;  /* 0x0062ac1301007387 */ /* 0x0003e80000100800 */
[----:B------:R1:W-:Y:S04]  /*63380*/  STL [R1+0x62a8], R18 ;  /* 0x0062a81201007387 */ /* 0x0003e80000100800 */
[----:B------:R1:W-:Y:S04]  /*63390*/  STL [R1+0x62a4], R15 ;  /* 0x0062a40f01007387 */ /* 0x0003e80000100800 */
[----:B------:R1:W-:Y:S01]  /*633a0*/  STL [R1+0x62a0], R14 ;  /* 0x0062a00e01007387 */ /* 0x0003e20000100800 */
[C---:B--2---:R-:W-:Y:S08]  /*633b0*/  HMMA.1688.F32.TF32 R8, R236.reuse, R100, R8 ;  /* 0x00000064ec08723c */ /* 0x044ff00000081008 */
[----:B----4-:R-:W-:Y:S11]  /*633c0*/  HMMA.1688.F32.TF32 R4, R236, R68, R4 ;  /* 0x00000044ec04723c */ /* 0x010ff60000081004 */
[----:B------:R-:W-:Y:S05]  /*633d0*/  @!UPT UIADD3 URZ, URZ, URZ, URZ ;  /* 0x0000003f3f3ff290 */ /* 0x000fea000fffe03f */
[----:B------:R-:W-:Y:S02]  /*633e0*/  IMAD.MOV.U32 R106, RZ, RZ, R8 ;  /* 0x000000ffff6a7224 */ /* 0x000fe400078e0008 */
[----:B------:R-:W-:Y:S02]  /*633f0*/  IMAD.MOV.U32 R107, RZ, RZ, R9 ;  /* 0x000000ffff6b7224 */ /* 0x000fe400078e0009 */
[----:B------:R-:W-:Y:S01]  /*63400*/  IMAD.MOV.U32 R110, RZ, RZ, R10 ;  /* 0x000000ffff6e7224 */ /* 0x000fe200078e000a */
[----:B------:R-:W2:Y:S01]  /*63410*/  LDL.LU.64 R8, [R1+0x1140] ;  /* 0x0011400001087983 */ /* 0x000ea20000300a00 */
[----:B------:R-:W-:-:S03]  /*63420*/  IMAD.MOV.U32 R111, RZ, RZ, R11 ;  /* 0x000000ffff6f7224 */ /* 0x000fc600078e000b */
[----:B------:R-:W2:Y:S04]  /*63430*/  LDL.LU.64 R10, [R1+0x1148] ;  /* 0x00114800010a7983 */ /* 0x000ea80000300a00 */
[----:B------:R4:W-:Y:S04]  /*63440*/  STL [R1+0x62bc], R111 ;  /* 0x0062bc6f01007387 */ /* 0x0009e80000100800 */
[----:B------:R1:W-:Y:S04]  /*63450*/  STL [R1+0x62b8], R110 ;  /* 0x0062b86e01007387 */ /* 0x0003e80000100800 */
[----:B------:R1:W-:Y:S01]  /*63460*/  STL [R1+0x62b4], R107 ;  /* 0x0062b46b01007387 */ /* 0x0003e20000100800 */
[----:B------:R-:W-:-:S03]  /*63470*/  IMAD.MOV.U32 R43, RZ, RZ, R4 ;  /* 0x000000ffff2b7224 */ /* 0x000fc600078e0004 */
[----:B------:R1:W-:Y:S01]  /*63480*/  STL [R1+0x62b0], R106 ;  /* 0x0062b06a01007387 */ /* 0x0003e20000100800 */
[----:B------:R-:W-:Y:S02]  /*63490*/  IMAD.MOV.U32 R42, RZ, RZ, R5 ;  /* 0x000000ffff2a7224 */ /* 0x000fe400078e0005 */
[----:B------:R-:W-:Y:S01]  /*634a0*/  IMAD.MOV.U32 R39, RZ, RZ, R6 ;  /* 0x000000ffff277224 */ /* 0x000fe200078e0006 */
[----:B------:R-:W4:Y:S01]  /*634b0*/  LDL.LU.64 R4, [R1+0x1130] ;  /* 0x0011300001047983 */ /* 0x000f220000300a00 */
[----:B------:R-:W-:-:S03]  /*634c0*/  IMAD.MOV.U32 R38, RZ, RZ, R7 ;  /* 0x000000ffff267224 */ /* 0x000fc600078e0007 */
[----:B------:R-:W4:Y:S01]  /*634d0*/  LDL.LU.64 R6, [R1+0x1138] ;  /* 0x0011380001067983 */ /* 0x000f220000300a00 */
[C---:B---3--:R-:W-:Y:S08]  /*634e0*/  HMMA.1688.F32.TF32 R140, R236.reuse, R64, R140 ;  /* 0x00000040ec8c723c */ /* 0x048ff0000008108c */
[----:B------:R-:W-:Y:S01]  /*634f0*/  HMMA.1688.F32.TF32 R144, R236, R136, R144 ;  /* 0x00000088ec90723c */ /* 0x000fe20000081090 */
[----:B------:R3:W-:Y:S04]  /*63500*/  STL [R1+0x62cc], R38 ;  /* 0x0062cc2601007387 */ /* 0x0007e80000100800 */
[----:B------:R1:W-:Y:S04]  /*63510*/  STL [R1+0x62c8], R39 ;  /* 0x0062c82701007387 */ /* 0x0003e80000100800 */
[----:B------:R1:W-:Y:S04]  /*63520*/  STL [R1+0x62c4], R42 ;  /* 0x0062c42a01007387 */ /* 0x0003e80000100800 */
[----:B------:R1:W-:Y:S03]  /*63530*/  STL [R1+0x62c0], R43 ;  /* 0x0062c02b01007387 */ /* 0x0003e60000100800 */
[----:B------:R-:W-:Y:S01]  /*63540*/  IMAD.MOV.U32 R54, RZ, RZ, R143 ;  /* 0x000000ffff367224 */ /* 0x000fe200078e008f */
[----:B------:R-:W-:Y:S01]  /*63550*/  MOV R58, R141 ;  /* 0x0000008d003a7202 */ /* 0x000fe20000000f00 */
[----:B------:R-:W-:Y:S01]  /*63560*/  IMAD.MOV.U32 R55, RZ, RZ, R142 ;  /* 0x000000ffff377224 */ /* 0x000fe200078e008e */
[----:B------:R-:W3:Y:S01]  /*63570*/  LDL.LU.64 R148, [R1+0x1120] ;  /* 0x0011200001947983 */ /* 0x000ee20000300a00 */
[----:B------:R-:W-:-:S03]  /*63580*/  IMAD.MOV.U32 R59, RZ, RZ, R140 ;  /* 0x000000ffff3b7224 */ /* 0x000fc600078e008c */
[----:B------:R-:W3:Y:S01]  /*63590*/  LDL.LU.64 R150, [R1+0x1128] ;  /* 0x0011280001967983 */ /* 0x000ee20000300a00 */
[----:B------:R-:W-:-:S03]  /*635a0*/  IMAD.MOV.U32 R78, RZ, RZ, R144 ;  /* 0x000000ffff4e7224 */ /* 0x000fc600078e0090 */
[----:B------:R1:W-:Y:S01]  /*635b0*/  STL [R1+0x62dc], R54 ;  /* 0x0062dc3601007387 */ /* 0x0003e20000100800 */
[----:B------:R-:W-:-:S03]  /*635c0*/  IMAD.MOV.U32 R79, RZ, RZ, R145 ;  /* 0x000000ffff4f7224 */ /* 0x000fc600078e0091 */
[----:B------:R-:W-:Y:S01]  /*635d0*/  STL [R1+0x62d8], R55 ;  /* 0x0062d83701007387 */ /* 0x000fe20000100800 */
[----:B------:R-:W-:-:S03]  /*635e0*/  IMAD.MOV.U32 R82, RZ, RZ, R146 ;  /* 0x000000ffff527224 */ /* 0x000fc600078e0092 */
[----:B------:R-:W-:Y:S01]  /*635f0*/  STL [R1+0x62d4], R58 ;  /* 0x0062d43a01007387 */ /* 0x000fe20000100800 */
[----:B------:R-:W-:-:S03]  /*63600*/  IMAD.MOV.U32 R83, RZ, RZ, R147 ;  /* 0x000000ffff537224 */ /* 0x000fc600078e0093 */
[----:B------:R1:W-:Y:S04]  /*63610*/  STL [R1+0x62d0], R59 ;  /* 0x0062d03b01007387 */ /* 0x0003e80000100800 */
[----:B------:R-:W3:Y:S04]  /*63620*/  LDL.LU.64 R144, [R1+0x1110] ;  /* 0x0011100001907983 */ /* 0x000ee80000300a00 */
[----:B------:R-:W3:Y:S04]  /*63630*/  LDL.LU.64 R146, [R1+0x1118] ;  /* 0x0011180001927983 */ /* 0x000ee80000300a00 */
[----:B------:R-:W3:Y:S04]  /*63640*/  LDL.LU.64 R140, [R1+0x1100] ;  /* 0x00110000018c7983 */ /* 0x000ee80000300a00 */
[----:B------:R-:W3:Y:S01]  /*63650*/  LDL.LU.64 R142, [R1+0x1108] ;  /* 0x00110800018e7983 */ /* 0x000ee20000300a00 */
[C---:B--2---:R-:W-:Y:S08]  /*63660*/  HMMA.1688.F32.TF32 R8, R236.reuse, R60, R8 ;  /* 0x0000003cec08723c */ /* 0x044ff00000081008 */
[----:B----4-:R-:W-:Y:S11]  /*63670*/  HMMA.1688.F32.TF32 R4, R236, R56, R4 ;  /* 0x00000038ec04723c */ /* 0x010ff60000081004 */
[----:B------:R-:W-:Y:S05]  /*63680*/  @!UPT UIADD3 URZ, URZ, URZ, URZ ;  /* 0x0000003f3f3ff290 */ /* 0x000fea000fffe03f */
[----:B------:R-:W-:Y:S02]  /*63690*/  IMAD.MOV.U32 R62, RZ, RZ, R11 ;  /* 0x000000ffff3e7224 */ /* 0x000fe400078e000b */
[----:B------:R-:W-:Y:S02]  /*636a0*/  IMAD.MOV.U32 R63, RZ, RZ, R10 ;  /* 0x000000ffff3f7224 */ /* 0x000fe400078e000a */
[----:B------:R-:W-:Y:S02]  /*636b0*/  IMAD.MOV.U32 R66, RZ, RZ, R9 ;  /* 0x000000ffff427224 */ /* 0x000fe400078e0009 */
[----:B------:R-:W-:Y:S01]  /*636c0*/  IMAD.MOV.U32 R67, RZ, RZ, R8 ;  /* 0x000000ffff437224 */ /* 0x000fe200078e0008 */
[----:B------:R2:W-:Y:S04]  /*636d0*/  STL [R1+0x62ec], R62 ;  /* 0x0062ec3e01007387 */ /* 0x0005e80000100800 */
[----:B------:R4:W-:Y:S04]  /*636e0*/  STL [R1+0x62e8], R63 ;  /* 0x0062e83f01007387 */ /* 0x0009e80000100800 */
[----:B------:R1:W-:Y:S04]  /*636f0*/  STL [R1+0x62e4], R66 ;  /* 0x0062e44201007387 */ /* 0x0003e80000100800 */
[----:B------:R1:W-:Y:S04]  /*63700*/  STL [R1+0x62e0], R67 ;  /* 0x0062e04301007387 */ /* 0x0003e80000100800 */
[----:B------:R-:W2:Y:S01]  /*63710*/  LDL.LU.64 R8, [R1+0x10f0] ;  /* 0x0010f00001087983 */ /* 0x000ea20000300a00 */
[----:B------:R-:W-:Y:S01]  /*63720*/  IMAD.MOV.U32 R114, RZ, RZ, R4 ;  /* 0x000000ffff727224 */ /* 0x000fe200078e0004 */
[----:B------:R-:W-:Y:S01]  /*63730*/  MOV R119, R7 ;  /* 0x0000000700777202 */ /* 0x000fe20000000f00 */
[----:B------:R-:W-:Y:S01]  /*63740*/  IMAD.MOV.U32 R115, RZ, RZ, R5 ;  /* 0x000000ffff737224 */ /* 0x000fe200078e0005 */
[----:B------:R-:W2:Y:S01]  /*63750*/  LDL.LU.64 R10, [R1+0x10f8] ;  /* 0x0010f800010a7983 */ /* 0x000ea20000300a00 */
[----:B------:R-:W-:-:S03]  /*63760*/  IMAD.MOV.U32 R118, RZ, RZ, R6 ;  /* 0x000000ffff767224 */ /* 0x000fc600078e0006 */
[----:B------:R-:W4:Y:S04]  /*63770*/  LDL.LU.64 R4, [R1+0x10e0] ;  /* 0x0010e00001047983 */ /* 0x000f280000300a00 */
[----:B------:R-:W4:Y:S01]  /*63780*/  LDL.LU.64 R6, [R1+0x10e8] ;  /* 0x0010e80001067983 */ /* 0x000f220000300a00 */
[C---:B---3--:R-:W-:Y:S08]  /*63790*/  HMMA.1688.F32.TF32 R148, R236.reuse, R52, R148 ;  /* 0x00000034ec94723c */ /* 0x048ff00000081094 */
[C---:B------:R-:W-:Y:S08]  /*637a0*/  HMMA.1688.F32.TF32 R144, R236.reuse, R48, R144 ;  /* 0x00000030ec90723c */ /* 0x040ff00000081090 */
[----:B------:R-:W-:Y:S01]  /*637b0*/  HMMA.1688.F32.TF32 R140, R236, R44, R140 ;  /* 0x0000002cec8c723c */ /* 0x000fe2000008108c */
[----:B------:R3:W-:Y:S04]  /*637c0*/  STL [R1+0x62fc], R119 ;  /* 0x0062fc7701007387 */ /* 0x0007e80000100800 */
[----:B------:R1:W-:Y:S03]  /*637d0*/  STL [R1+0x62f8], R118 ;  /* 0x0062f87601007387 */ /* 0x0003e60000100800 */
[----:B------:R-:W-:Y:S01]  /*637e0*/  IMAD.MOV.U32 R51, RZ, RZ, R148 ;  /* 0x000000ffff337224 */ /* 0x000fe200078e0094 */
[----:B------:R1:W-:Y:S01]  /*637f0*/  STL [R1+0x62f4], R115 ;  /* 0x0062f47301007387 */ /* 0x0003e20000100800 */
[----:B------:R-:W-:-:S03]  /*63800*/  IMAD.MOV.U32 R50, RZ, RZ, R149 ;  /* 0x000000ffff327224 */ /* 0x000fc600078e0095 */
[----:B------:R1:W-:Y:S01]  /*63810*/  STL [R1+0x62f0], R114 ;  /* 0x0062f07201007387 */ /* 0x0003e20000100800 */
[----:B------:R-:W-:-:S03]  /*63820*/  IMAD.MOV.U32 R47, RZ, RZ, R150 ;  /* 0x000000ffff2f7224 */ /* 0x000fc600078e0096 */
[----:B------:R-:W3:Y:S01]  /*63830*/  LDL.LU.64 R152, [R1+0x10d0] ;  /* 0x0010d00001987983 */ /* 0x000ee20000300a00 */
[----:B------:R-:W-:-:S03]  /*63840*/  IMAD.MOV.U32 R46, RZ, RZ, R151 ;  /* 0x000000ffff2e7224 */ /* 0x000fc600078e0097 */
[----:B------:R-:W3:Y:S01]  /*63850*/  LDL.LU.64 R154, [R1+0x10d8] ;  /* 0x0010d800019a7983 */ /* 0x000ee20000300a00 */
[----:B------:R-:W-:Y:S02]  /*63860*/  IMAD.MOV.U32 R103, RZ, RZ, R144 ;  /* 0x000000ffff677224 */ /* 0x000fe400078e0090 */
[----:B------:R-:W-:Y:S01]  /*63870*/  IMAD.MOV.U32 R102, RZ, RZ, R145 ;  /* 0x000000ffff667224 */ /* 0x000fe200078e0091 */
[----:B------:R-:W3:Y:S01]  /*63880*/  LDL.LU.64 R148, [R1+0x10b0] ;  /* 0x0010b00001947983 */ /* 0x000ee20000300a00 */
[----:B------:R-:W-:Y:S01]  /*63890*/  IMAD.MOV.U32 R71, RZ, RZ, R146 ;  /* 0x000000ffff477224 */ /* 0x000fe200078e0092 */
[----:B------:R-:W-:Y:S01]  /*638a0*/  MOV R34, R141 ;  /* 0x0000008d00227202 */ /* 0x000fe20000000f00 */
[----:B------:R-:W-:Y:S01]  /*638b0*/  IMAD.MOV.U32 R70, RZ, RZ, R147 ;  /* 0x000000ffff467224 */ /* 0x000fe200078e0093 */
[----:B------:R-:W3:Y:S01]  /*638c0*/  LDL.LU.64 R150, [R1+0x10b8] ;  /* 0x0010b80001967983 */ /* 0x000ee20000300a00 */
[----:B------:R-:W-:-:S03]  /*638d0*/  IMAD.MOV.U32 R35, RZ, RZ, R140 ;  /* 0x000000ffff237224 */ /* 0x000fc600078e008c */
[----:B------:R-:W3:Y:S01]  /*638e0*/  LDL.LU.64 R144, [R1+0x1090] ;  /* 0x0010900001907983 */ /* 0x000ee20000300a00 */
[----:B------:R-:W-:Y:S02]  /*638f0*/  IMAD.MOV.U32 R31, RZ, RZ, R142 ;  /* 0x000000ffff1f7224 */ /* 0x000fe400078e008e */
[----:B------:R-:W-:Y:S01]  /*63900*/  IMAD.MOV.U32 R30, RZ, RZ, R143 ;  /* 0x000000ffff1e7224 */ /* 0x000fe200078e008f */
[----:B------:R-:W3:Y:S04]  /*63910*/  LDL.LU.64 R146, [R1+0x1098] ;  /* 0x0010980001927983 */ /* 0x000ee80000300a00 */
[----:B------:R-:W3:Y:S04]  /*63920*/  LDL.LU.64 R140, [R1+0x1070] ;  /* 0x00107000018c7983 */ /* 0x000ee80000300a00 */
[----:B------:R-:W3:Y:S01]  /*63930*/  LDL.LU.64 R142, [R1+0x1078] ;  /* 0x00107800018e7983 */ /* 0x000ee20000300a00 */
[C---:B--2---:R-:W-:Y:S08]  /*63940*/  HMMA.1688.F32.TF32 R8, R236.reuse, R40, R8 ;  /* 0x00000028ec08723c */ /* 0x044ff00000081008 */
[C---:B----4-:R-:W-:Y:S11]  /*63950*/  HMMA.1688.F32.TF32 R4, R236.reuse, R36, R4 ;  /* 0x00000024ec04723c */ /* 0x050ff60000081004 */
[----:B------:R-:W-:Y:S05]  /*63960*/  @!UPT UIADD3 URZ, URZ, URZ, URZ ;  /* 0x0000003f3f3ff290 */ /* 0x000fea000fffe03f */
[----:B------:R-:W-:Y:S02]  /*63970*/  IMAD.MOV.U32 R122, RZ, RZ, R8 ;  /* 0x000000ffff7a7224 */ /* 0x000fe400078e0008 */
[----:B------:R-:W-:Y:S02]  /*63980*/  IMAD.MOV.U32 R134, RZ, RZ, R9 ;  /* 0x000000ffff867224 */ /* 0x000fe400078e0009 */
[----:B------:R-:W-:Y:S01]  /*63990*/  IMAD.MOV.U32 R135, RZ, RZ, R10 ;  /* 0x000000ffff877224 */ /* 0x000fe200078e000a */
[----:B------:R-:W2:Y:S01]  /*639a0*/  LDL.LU.64 R8, [R1+0x1050] ;  /* 0x0010500001087983 */ /* 0x000ea20000300a00 */
[----:B------:R-:W-:Y:S02]  /*639b0*/  IMAD.MOV.U32 R123, RZ, RZ, R11 ;  /* 0x000000ffff7b7224 */ /* 0x000fe400078e000b */
[----:B------:R-:W-:Y:S01]  /*639c0*/  IMAD.MOV.U32 R27, RZ, RZ, R4 ;  /* 0x000000ffff1b7224 */ /* 0x000fe200078e0004 */
[----:B------:R-:W2:Y:S01]  /*639d0*/  LDL.LU.64 R10, [R1+0x1058] ;  /* 0x00105800010a7983 */ /* 0x000ea20000300a00 */
[----:B------:R-:W-:Y:S01]  /*639e0*/  IMAD.MOV.U32 R26, RZ, RZ, R5 ;  /* 0x000000ffff1a7224 */ /* 0x000fe200078e0005 */
[----:B------:R-:W-:Y:S01]  /*639f0*/  MOV R22, R7 ;  /* 0x0000000700167202 */ /* 0x000fe20000000f00 */
[----:B------:R-:W-:Y:S01]  /*63a00*/  IMAD.MOV.U32 R23, RZ, RZ, R6 ;  /* 0x000000ffff177224 */ /* 0x000fe200078e0006 */
[----:B------:R-:W4:Y:S04]  /*63a10*/  LDL.LU.64 R4, [R1+0x1020] ;  /* 0x0010200001047983 */ /* 0x000f280000300a00 */
[----:B------:R-:W4:Y:S04]  /*63a20*/  LDL.LU.64 R6, [R1+0x1028] ;  /* 0x0010280001067983 */ /* 0x000f280000300a00 */
[----:B------:R-:W4:Y:S04]  /*63a30*/  LDL R98, [R1+0xfbc] ;  /* 0x000fbc0001627983 */ /* 0x000f280000100800 */
[----:B------:R-:W4:Y:S04]  /*63a40*/  LDL R252, [R1+0xfb0] ;  /* 0x000fb00001fc7983 */ /* 0x000f280000100800 */
[----:B------:R-:W4:Y:S01]  /*63a50*/  LDL.LU.64 R188, [R1+0x1f0] ;  /* 0x0001f00001bc7983 */ /* 0x000f220000300a00 */
[C---:B---3--:R-:W-:Y:S03]  /*63a60*/  HMMA.1688.F32.TF32 R152, R236.reuse, R32, R152 ;  /* 0x00000020ec98723c */ /* 0x048fe60000081098 */
[----:B------:R-:W3:Y:S04]  /*63a70*/  LDL.LU.64 R190, [R1+0x1f8] ;  /* 0x0001f80001be7983 */ /* 0x000ee80000300a00 */
[----:B------:R-:W3:Y:S01]  /*63a80*/  LDL.LU.64 R184, [R1+0x1e0] ;  /* 0x0001e00001b87983 */ /* 0x000ee20000300a00 */
[C---:B------:R-:W-:Y:S03]  /*63a90*/  HMMA.1688.F32.TF32 R148, R236.reuse, R28, R148 ;  /* 0x0000001cec94723c */ /* 0x040fe60000081094 */
[----:B------:R-:W3:Y:S04]  /*63aa0*/  LDL.LU.64 R186, [R1+0x1e8] ;  /* 0x0001e80001ba7983 */ /* 0x000ee80000300a00 */
[----:B------:R-:W3:Y:S01]  /*63ab0*/  LDL.LU.64 R180, [R1+0x1d0] ;  /* 0x0001d00001b47983 */ /* 0x000ee20000300a00 */
[C---:B------:R-:W-:Y:S03]  /*63ac0*/  HMMA.1688.F32.TF32 R144, R236.reuse, R24, R144 ;  /* 0x00000018ec90723c */ /* 0x040fe60000081090 */
[----:B------:R-:W3:Y:S04]  /*63ad0*/  LDL.LU.64 R182, [R1+0x1d8] ;  /* 0x0001d80001b67983 */ /* 0x000ee80000300a00 */
[----:B------:R-:W3:Y:S01]  /*63ae0*/  LDL.LU.64 R176, [R1+0x1c0] ;  /* 0x0001c00001b07983 */ /* 0x000ee20000300a00 */
[----:B------:R-:W-:Y:S03]  /*63af0*/  HMMA.1688.F32.TF32 R140, R236, R20, R140 ;  /* 0x00000014ec8c723c */ /* 0x000fe6000008108c */
[----:B------:R-:W3:Y:S04]  /*63b00*/  LDL.LU.64 R178, [R1+0x1c8] ;  /* 0x0001c80001b27983 */ /* 0x000ee80000300a00 */
[----:B------:R-:W3:Y:S04]  /*63b10*/  LDL.LU.64 R172, [R1+0x1b0] ;  /* 0x0001b00001ac7983 */ /* 0x000ee80000300a00 */
[----:B------:R-:W3:Y:S04]  /*63b20*/  LDL.LU.64 R174, [R1+0x1b8] ;  /* 0x0001b80001ae7983 */ /* 0x000ee80000300a00 */
[----:B------:R-:W3:Y:S04]  /*63b30*/  LDL.LU.64 R168, [R1+0x1a0] ;  /* 0x0001a00001a87983 */ /* 0x000ee80000300a00 */
[----:B------:R-:W3:Y:S04]  /*63b40*/  LDL.LU.64 R170, [R1+0x1a8] ;  /* 0x0001a80001aa7983 */ /* 0x000ee80000300a00 */
[----:B------:R-:W3:Y:S04]  /*63b50*/  LDL.LU.64 R164, [R1+0x190] ;  /* 0x0001900001a47983 */ /* 0x000ee80000300a00 */
[----:B------:R-:W3:Y:S01]  /*63b60*/  LDL.LU.64 R166, [R1+0x198] ;  /* 0x0001980001a67983 */ /* 0x000ee20000300a00 */
[----:B-1----:R-:W-:-:S03]  /*63b70*/  IMAD.MOV.U32 R19, RZ, RZ, R152 ;  /* 0x000000ffff137224 */ /* 0x002fc600078e0098 */
[----:B------:R-:W3:Y:S01]  /*63b80*/  LDL.LU.64 R160, [R1+0x180] ;  /* 0x0001800001a07983 */ /* 0x000ee20000300a00 */
[----:B------:R-:W-:-:S03]  /*63b90*/  IMAD.MOV.U32 R18, RZ, RZ, R153 ;  /* 0x000000ffff127224 */ /* 0x000fc600078e0099 */
[----:B------:R-:W3:Y:S01]  /*63ba0*/  LDL.LU.64 R162, [R1+0x188] ;  /* 0x0001880001a27983 */ /* 0x000ee20000300a00 */
        /* <DEDUP_REMOVED lines=15> */
[----:B------:R-:W3:Y:S01]  /*63ca0*/  LDL.LU.64 R150, [R1+0x148] ;  /* 0x0001480001967983 */ /* 0x000ee20000300a00 */
[----:B------:R-:W-:Y:S02]  /*63cb0*/  IMAD.MOV.U32 R38, RZ, RZ, R140 ;  /* 0x000000ffff267224 */ /* 0x000fe400078e008c */
[----:B------:R-:W-:Y:S01]  /*63cc0*/  IMAD.MOV.U32 R39, RZ, RZ, R141 ;  /* 0x000000ffff277224 */ /* 0x000fe200078e008d */
[----:B------:R-:W3:Y:S01]  /*63cd0*/  LDL.LU.64 R144, [R1+0x130] ;  /* 0x0001300001907983 */ /* 0x000ee20000300a00 */
[----:B------:R-:W-:Y:S02]  /*63ce0*/  IMAD.MOV.U32 R42, RZ, RZ, R142 ;  /* 0x000000ffff2a7224 */ /* 0x000fe400078e008e */
[----:B------:R-:W-:Y:S01]  /*63cf0*/  IMAD.MOV.U32 R43, RZ, RZ, R143 ;  /* 0x000000ffff2b7224 */ /* 0x000fe200078e008f */
[----:B------:R-:W3:Y:S04]  /*63d00*/  LDL.LU.64 R146, [R1+0x138] ;  /* 0x0001380001927983 */ /* 0x000ee80000300a00 */
[----:B------:R-:W3:Y:S04]  /*63d10*/  LDL.LU.64 R140, [R1+0x120] ;  /* 0x00012000018c7983 */ /* 0x000ee80000300a00 */
[----:B------:R-:W3:Y:S01]  /*63d20*/  LDL.LU.64 R142, [R1+0x128] ;  /* 0x00012800018e7983 */ /* 0x000ee20000300a00 */
[C---:B--2---:R-:W-:Y:S08]  /*63d30*/  HMMA.1688.F32.TF32 R8, R236.reuse, R16, R8 ;  /* 0x00000010ec08723c */ /* 0x044ff00000081008 */
[----:B----4-:R-:W-:Y:S01]  /*63d40*/  HMMA.1688.F32.TF32 R4, R236, R12, R4 ;  /* 0x0000000cec04723c */ /* 0x010fe20000081004 */
[----:B------:R-:W-:Y:S04]  /*63d50*/  LDS R236, [R98+0x40080] ;  /* 0x0400800062ec7984 */ /* 0x000fe80000000800 */
[----:B------:R-:W-:Y:S04]  /*63d60*/  LDS R238, [R98+0x41080] ;  /* 0x0410800062ee7984 */ /* 0x000fe80000000800 */
[----:B------:R-:W-:Y:S07]  /*63d70*/  LDS R237, [R252+0x40080] ;  /* 0x04008000fced7984 */ /* 0x000fee0000000800 */
[----:B------:R-:W-:Y:S01]  /*63d80*/  IMAD.MOV.U32 R54, RZ, RZ, R8 ;  /* 0x000000ffff367224 */ /* 0x000fe200078e0008 */
[----:B------:R-:W-:Y:S01]  /*63d90*/  MOV R59, R11 ;  /* 0x0000000b003b7202 */ /* 0x000fe20000000f00 */
[----:B------:R-:W-:Y:S01]  /*63da0*/  IMAD.MOV.U32 R55, RZ, RZ, R9 ;  /* 0x000000ffff377224 */ /* 0x000fe200078e0009 */
[----:B---3--:R-:W-:Y:S01]  /*63db0*/  HMMA.1688.F32.TF32 R188, R240, R92, R188 ;  /* 0x0000005cf0bc723c */ /* 0x008fe200000810bc */
[----:B------:R-:W-:Y:S01]  /*63dc0*/  IMAD.MOV.U32 R58, RZ, RZ, R10 ;  /* 0x000000ffff3a7224 */ /* 0x000fe200078e000a */
[----:B------:R-:W2:Y:S03]  /*63dd0*/  LDL.LU.64 R8, [R1+0x110] ;  /* 0x0001100001087983 */ /* 0x000ea60000300a00 */
[----:B------:R-:W-:Y:S01]  /*63de0*/  IMAD.MOV.U32 R62, RZ, RZ, R4 ;  /* 0x000000ffff3e7224 */ /* 0x000fe200078e0004 */
[----:B------:R-:W2:Y:S01]  /*63df0*/  LDL.LU.64 R10, [R1+0x118] ;  /* 0x00011800010a7983 */ /* 0x000ea20000300a00 */
[----:B------:R-:W-:-:S02]  /*63e00*/  IMAD.MOV.U32 R63, RZ, RZ, R5 ;  /* 0x000000ffff3f7224 */ /* 0x000fc400078e0005 */
[----:B------:R-:W-:Y:S01]  /*63e10*/  IMAD.MOV.U32 R66, RZ, RZ, R6 ;  /* 0x000000ffff427224 */ /* 0x000fe200078e0006 */
[C---:B------:R-:W-:Y:S01]  /*63e20*/  HMMA.1688.F32.TF32 R184, R240.reuse, R88, R184 ;  /* 0x00000058f0b8723c */ /* 0x040fe200000810b8 */
[----:B------:R-:W-:Y:S01]  /*63e30*/  IMAD.MOV.U32 R67, RZ, RZ, R7 ;  /* 0x000000ffff437224 */ /* 0x000fe200078e0007 */
[----:B------:R-:W1:Y:S06]  /*63e40*/  LDS R239, [R252+0x41080] ;  /* 0x04108000fcef7984 */ /* 0x000e6c0000000800 */
[----:B------:R-:W-:Y:S11]  /*63e50*/  HMMA.1688.F32.TF32 R4, R240, R96, R244 ;  /* 0x00000060f004723c */ /* 0x000ff600000810f4 */
[----:B------:R-:W-:Y:S11]  /*63e60*/  @!UPT UIADD3 URZ, URZ, URZ, URZ ;  /* 0x0000003f3f3ff290 */ /* 0x000ff6000fffe03f */
[----:B------:R-:W-:Y:S02]  /*63e70*/  @!UPT UIADD3 URZ, URZ, URZ, URZ ;  /* 0x0000003f3f3ff290 */ /* 0x000fe4000fffe03f */
[----:B------:R-:W-:Y:S02]  /*63e80*/  IMAD.MOV.U32 R119, RZ, RZ, R4 ;  /* 0x000000ffff777224 */ /* 0x000fe400078e0004 */
[----:B------:R-:W-:Y:S02]  /*63e90*/  IMAD.MOV.U32 R118, RZ, RZ, R5 ;  /* 0x000000ffff767224 */ /* 0x000fe400078e0005 */
[----:B------:R-:W-:Y:S01]  /*63ea0*/  IMAD.MOV.U32 R115, RZ, RZ, R6 ;  /* 0x000000ffff737224 */ /* 0x000fe200078e0006 */
[----:B------:R-:W3:Y:S01]  /*63eb0*/  LDL.LU.64 R4, [R1+0x100] ;  /* 0x0001000001047983 */ /* 0x000ee20000300a00 */
[----:B------:R-:W-:-:S03]  /*63ec0*/  IMAD.MOV.U32 R114, RZ, RZ, R7 ;  /* 0x000000ffff727224 */ /* 0x000fc600078e0007 */
[----:B------:R-:W3:Y:S01]  /*63ed0*/  LDL.LU.64 R6, [R1+0x108] ;  /* 0x0001080001067983 */ /* 0x000ee20000300a00 */
[C---:B------:R-:W-:Y:S08]  /*63ee0*/  HMMA.1688.F32.TF32 R180, R240.reuse, R84, R180 ;  /* 0x00000054f0b4723c */ /* 0x040ff000000810b4 */
[C---:B------:R-:W-:Y:S08]  /*63ef0*/  HMMA.1688.F32.TF32 R176, R240.reuse, R80, R176 ;  /* 0x00000050f0b0723c */ /* 0x040ff000000810b0 */
[C---:B------:R-:W-:Y:S08]  /*63f00*/  HMMA.1688.F32.TF32 R172, R240.reuse, R76, R172 ;  /* 0x0000004cf0ac723c */ /* 0x040ff000000810ac */
[C---:B------:R-:W-:Y:S08]  /*63f10*/  HMMA.1688.F32.TF32 R168, R240.reuse, R72, R168 ;  /* 0x00000048f0a8723c */ /* 0x040ff000000810a8 */
[C---:B------:R-:W-:Y:S08]  /*63f20*/  HMMA.1688.F32.TF32 R164, R240.reuse, R136, R164 ;  /* 0x00000088f0a4723c */ /* 0x040ff000000810a4 */
[C---:B------:R-:W-:Y:S01]  /*63f30*/  HMMA.1688.F32.TF32 R160, R240.reuse, R132, R160 ;  /* 0x00000084f0a0723c */ /* 0x040fe200000810a0 */
[----:B------:R2:W-:Y:S07]  /*63f40*/  STL.64 [R1+0x2390], R188 ;  /* 0x002390bc01007387 */ /* 0x0005ee0000100a00 */
        /* <DEDUP_REMOVED lines=9> */
[----:B------:R1:W-:Y:S04]  /*63fe0*/  STL.64 [R1+0x2358], R182 ;  /* 0x002358b601007387 */ /* 0x0003e80000100a00 */
        /* <DEDUP_REMOVED lines=20> */
[----:B------:R-:W4:Y:S01]  /*64130*/  LDL.LU.64 R244, [R1+0xf0] ;  /* 0x0000f00001f47983 */ /* 0x000f220000300a00 */
[C---:B--2---:R-:W-:Y:S11]  /*64140*/  HMMA.1688.F32.TF32 R8, R240.reuse, R108, R8 ;  /* 0x0000006cf008723c */ /* 0x044ff60000081008 */
[----:B------:R-:W-:Y:S11]  /*64150*/  @!UPT UIADD3 URZ, URZ, URZ, URZ ;  /* 0x0000003f3f3ff290 */ /* 0x000ff6000fffe03f */
[----:B------:R-:W-:Y:S01]  /*64160*/  @!UPT UIADD3 URZ, URZ, URZ, URZ ;  /* 0x0000003f3f3ff290 */ /* 0x000fe2000fffe03f */
[----:B------:R2:W-:Y:S04]  /*64170*/  STL.64 [R1+0x22a0], R8 ;  /* 0x0022a00801007387 */ /* 0x0005e80000100a00 */
[----:B------:R1:W-:Y:S04]  /*64180*/  STL.64 [R1+0x22a8], R10 ;  /* 0x0022a80a01007387 */ /* 0x0003e80000100a00 */
[----:B------:R-:W4:Y:S01]  /*64190*/  LDL.LU.64 R246, [R1+0xf8] ;  /* 0x0000f80001f67983 */ /* 0x000f220000300a00 */
[C---:B---3--:R-:W-:Y:S11]  /*641a0*/  HMMA.1688.F32.TF32 R4, R240.reuse, R104, R4 ;  /* 0x00000068f004723c */ /* 0x048ff60000081004 */
[----:B------:R-:W-:Y:S11]  /*641b0*/  @!UPT UIADD3 URZ, URZ, URZ, URZ ;  /* 0x0000003f3f3ff290 */ /* 0x000ff6000fffe03f */
[----:B------:R-:W-:Y:S01]  /*641c0*/  @!UPT UIADD3 URZ, URZ, URZ, URZ ;  /* 0x0000003f3f3ff290 */ /* 0x000fe2000fffe03f */
[----:B------:R3:W-:Y:S04]  /*641d0*/  STL.64 [R1+0x2290], R4 ;  /* 0x0022900401007387 */ /* 0x0007e80000100a00 */
[----:B------:R2:W-:Y:S04]  /*641e0*/  STL.64 [R1+0x2298], R6 ;  /* 0x0022980601007387 */ /* 0x0005e80000100a00 */
        /* <DEDUP_REMOVED lines=26> */
[----:B--2---:R-:W2:Y:S04]  /*64390*/  LDL.LU.64 R8, [R1] ;  /* 0x0000000001087983 */ /* 0x004ea80000300a00 */
[----:B------:R-:W2:Y:S04]  /*643a0*/  LDL.LU.64 R10, [R1+0x8] ;  /* 0x00000800010a7983 */ /* 0x000ea80000300a00 */
[----:B---3--:R-:W3:Y:S04]  /*643b0*/  LDL.LU.64 R4, [R1+0x1010] ;  /* 0x0010100001047983 */ /* 0x008ee80000300a00 */
[----:B------:R-:W3:Y:S01]  /*643c0*/  LDL.LU.64 R6, [R1+0x1018] ;  /* 0x0010180001067983 */ /* 0x000ee20000300a00 */
[C---:B----4-:R-:W-:Y:S11]  /*643d0*/  HMMA.1688.F32.TF32 R244, R240.reuse, R100, R244 ;  /* 0x00000064f0f4723c */ /* 0x050ff600000810f4 */
[----:B------:R-:W-:Y:S11]  /*643e0*/  @!UPT UIADD3 URZ, URZ, URZ, URZ ;  /* 0x0000003f3f3ff290 */ /* 0x000ff6000fffe03f */
[----:B------:R-:W-:Y:S01]  /*643f0*/  @!UPT UIADD3 URZ, URZ, URZ, URZ ;  /* 0x0000003f3f3ff290 */ /* 0x000fe2000fffe03f */
[----:B------:R-:W-:Y:S04]  /*64400*/  STL.64 [R1+0x2250], R244 ;  /* 0x002250f401007387 */ /* 0x000fe80000100a00 */
[----:B------:R1:W-:Y:S02]  /*64410*/  STL.64 [R1+0x2258], R246 ;  /* 0x002258f601007387 */ /* 0x0003e40000100a00 */
[C---:B-1----:R-:W-:Y:S08]  /*64420*/  HMMA.1688.F32.TF32 R244, R240.reuse, R68, R188 ;  /* 0x00000044f0f4723c */ /* 0x042ff000000810bc */
[C---:B------:R-:W-:Y:S08]  /*64430*/  HMMA.1688.F32.TF32 R188, R240.reuse, R64, R184 ;  /* 0x00000040f0bc723c */ /* 0x040ff000000810b8 */
[C---:B------:R-:W-:Y:S08]  /*64440*/  HMMA.1688.F32.TF32 R184, R240.reuse, R60, R180 ;  /* 0x0000003cf0b8723c */ /* 0x040ff000000810b4 */
[C---:B------:R-:W-:Y:S08]  /*64450*/  HMMA.1688.F32.TF32 R180, R240.reuse, R56, R176 ;  /* 0x00000038f0b4723c */ /* 0x040ff000000810b0 */
[C---:B------:R-:W-:Y:S08]  /*64460*/  HMMA.1688.F32.TF32 R176, R240.reuse, R52, R172 ;  /* 0x00000034f0b0723c */ /* 0x040ff000000810ac */
[C---:B------:R-:W-:Y:S08]  /*64470*/  HMMA.1688.F32.TF32 R172, R240.reuse, R48, R168 ;  /* 0x00000030f0ac723c */ /* 0x040ff000000810a8 */
[C---:B------:R-:W-:Y:S08]  /*64480*/  HMMA.1688.F32.TF32 R168, R240.reuse, R44, R164 ;  /* 0x0000002cf0a8723c */ /* 0x040ff000000810a4 */
[C---:B------:R-:W-:Y:S01]  /*64490*/  HMMA.1688.F32.TF32 R164, R240.reuse, R40, R160 ;  /* 0x00000028f0a4723c */ /* 0x040fe200000810a0 */
[----:B------:R-:W-:Y:S07]  /*644a0*/  STL.64 [R1+0x2240], R244 ;  /* 0x002240f401007387 */ /* 0x000fee0000100a00 */
[C---:B------:R-:W-:Y:S01]  /*644b0*/  HMMA.1688.F32.TF32 R160, R240.reuse, R36, R156 ;  /* 0x00000024f0a0723c */ /* 0x040fe2000008109c */
[----:B------:R-:W-:Y:S07]  /*644c0*/  STL.64 [R1+0x2248], R246 ;  /* 0x002248f601007387 */ /* 0x000fee0000100a00 */
        /* <DEDUP_REMOVED lines=8> */
[----:B------:R1:W-:Y:S03]  /*64550*/  STL.64 [R1+0x21d0], R180 ;  /* 0x0021d0b401007387 */ /* 0x0003e60000100a00 */
[C---:B--2---:R-:W-:Y:S01]  /*64560*/  HMMA.1688.F32.TF32 R140, R240.reuse, R16, R8 ;  /* 0x00000010f08c723c */ /* 0x044fe20000081008 */
[----:B------:R2:W-:Y:S04]  /*64570*/  STL.64 [R1+0x21d8], R182 ;  /* 0x0021d8b601007387 */ /* 0x0005e80000100a00 */
[----:B------:R1:W-:Y:S03]  /*64580*/  STL.64 [R1+0x21a0], R176 ;  /* 0x0021a0b001007387 */ /* 0x0003e60000100a00 */
[----:B------:R-:W-:Y:S01]  /*64590*/  HMMA.1688.F32.TF32 R8, R240, R12, R248 ;  /* 0x0000000cf008723c */ /* 0x000fe200000810f8 */
[----:B------:R1:W-:Y:S04]  /*645a0*/  STL.64 [R1+0x21a8], R178 ;  /* 0x0021a8b201007387 */ /* 0x0003e80000100a00 */
[----:B------:R1:W-:Y:S03]  /*645b0*/  STL.64 [R1+0x2170], R172 ;  /* 0x002170ac01007387 */ /* 0x0003e60000100a00 */
[C---:B---3--:R-:W-:Y:S01]  /*645c0*/  HMMA.1688.F32.TF32 R4, R236.reuse, R96, R4 ;  /* 0x00000060ec04723c */ /* 0x048fe20000081004 */
        /* <DEDUP_REMOVED lines=17> */
[----:B-1----:R-:W3:Y:S04]  /*646e0*/  LDL.LU.64 R188, [R1+0x1000] ;  /* 0x0010000001bc7983 */ /* 0x002ee80000300a00 */
[----:B------:R1:W-:Y:S04]  /*646f0*/  STL.64 [R1+0x2010], R8 ;  /* 0x0020100801007387 */ /* 0x0003e80000100a00 */
[----:B------:R1:W-:Y:S04]  /*64700*/  STL.64 [R1+0x2018], R10 ;  /* 0x0020180a01007387 */ /* 0x0003e80000100a00 */
[----:B----4-:R-:W3:Y:S04]  /*64710*/  LDL.LU.64 R190, [R1+0x1008] ;  /* 0x0010080001be7983 */ /* 0x010ee80000300a00 */
[----:B------:R4:W-:Y:S04]  /*64720*/  STL.64 [R1+0x2000], R4 ;  /* 0x0020000401007387 */ /* 0x0009e80000100a00 */
[----:B------:R1:W-:Y:S04]  /*64730*/  STL.64 [R1+0x2008], R6 ;  /* 0x0020080601007387 */ /* 0x0003e80000100a00 */
[----:B------:R-:W3:Y:S04]  /*64740*/  LDL.LU.64 R184, [R1+0xff0] ;  /* 0x000ff00001b87983 */ /* 0x000ee80000300a00 */
[----:B------:R-:W3:Y:S04]  /*64750*/  LDL.LU.64 R186, [R1+0xff8] ;  /* 0x000ff80001ba7983 */ /* 0x000ee80000300a00 */
[----:B------:R-:W3:Y:S04]  /*64760*/  LDL.LU.64 R180, [R1+0xfe0] ;  /* 0x000fe00001b47983 */ /* 0x000ee80000300a00 */
[----:B--2---:R-:W2:Y:S04]  /*64770*/  LDL.LU.64 R182, [R1+0xfe8] ;  /* 0x000fe80001b67983 */ /* 0x004ea80000300a00 */
[----:B------:R-:W2:Y:S04]  /*64780*/  LDL.LU.64 R176, [R1+0xfd0] ;  /* 0x000fd00001b07983 */ /* 0x000ea80000300a00 */
        /* <DEDUP_REMOVED lines=19> */
[----:B-1----:R-:W2:Y:S04]  /*648c0*/  LDL.LU.64 R8, [R1+0xf20] ;  /* 0x000f200001087983 */ /* 0x002ea80000300a00 */
[----:B------:R-:W2:Y:S04]  /*648d0*/  LDL.LU.64 R10, [R1+0xf28] ;  /* 0x000f2800010a7983 */ /* 0x000ea80000300a00 */
[----:B----4-:R-:W4:Y:S04]  /*648e0*/  LDL.LU.64 R4, [R1+0xf10] ;  /* 0x000f100001047983 */ /* 0x010f280000300a00 */
[----:B------:R-:W4:Y:S04]  /*648f0*/  LDL.LU.64 R6, [R1+0xf18] ;  /* 0x000f180001067983 */ /* 0x000f280000300a00 */
[----:B------:R-:W-:Y:S04]  /*64900*/  LDS R240, [R0+0x40080] ;  /* 0x0400800000f07984 */ /* 0x000fe80000000800 */
[----:B------:R-:W-:Y:S04]  /*64910*/  LDS R242, [R0+0x41080] ;  /* 0x0410800000f27984 */ /* 0x000fe80000000800 */
[----:B------:R-:W-:Y:S04]  /*64920*/  LDS R241, [R99+0x40080] ;  /* 0x0400800063f17984 */ /* 0x000fe80000000800 */
[----:B------:R-:W1:Y:S01]  /*64930*/  LDS R243, [R99+0x41080] ;  /* 0x0410800063f37984 */ /* 0x000e620000000800 */
[C---:B---3--:R-:W-:Y:S08]  /*64940*/  HMMA.1688.F32.TF32 R188, R236.reuse, R92, R188 ;  /* 0x0000005cecbc723c */ /* 0x048ff000000810bc */
[C---:B------:R-:W-:Y:S08]  /*64950*/  HMMA.1688.F32.TF32 R184, R236.reuse, R88, R184 ;  /* 0x00000058ecb8723c */ /* 0x040ff000000810b8 */
[C---:B--2---:R-:W-:Y:S08]  /*64960*/  HMMA.1688.F32.TF32 R180, R236.reuse, R84, R180 ;  /* 0x00000054ecb4723c */ /* 0x044ff000000810b4 */
        /* <DEDUP_REMOVED lines=17> */
[C---:B------:R-:W-:Y:S01]  /*64a80*/  HMMA.1688.F32.TF32 R8, R236.reuse, R108, R8 ;  /* 0x0000006cec08723c */ /* 0x040fe20000081008 */
[----:B------:R1:W-:Y:S04]  /*64a90*/  STL.64 [R1+0x1f78], R178 ;  /* 0x001f78b201007387 */ /* 0x0003e80000100a00 */
[----:B------:R1:W-:Y:S03]  /*64aa0*/  STL.64 [R1+0x1f40], R172 ;  /* 0x001f40ac01007387 */ /* 0x0003e60000100a00 */
[C---:B----4-:R-:W-:Y:S01]  /*64ab0*/  HMMA.1688.F32.TF32 R4, R236.reuse, R104, R4 ;  /* 0x00000068ec04723c */ /* 0x050fe20000081004 */
        /* <DEDUP_REMOVED lines=17> */
[----:B------:R-:W4:Y:S04]  /*64bd0*/  LDL.LU.64 R248, [R1+0xf00] ;  /* 0x000f000001f87983 */ /* 0x000f280000300a00 */
[----:B------:R1:W-:Y:S04]  /*64be0*/  STL.64 [R1+0x1ca0], R8 ;  /* 0x001ca00801007387 */ /* 0x0003e80000100a00 */
[----:B------:R1:W-:Y:S04]  /*64bf0*/  STL.64 [R1+0x1ca8], R10 ;  /* 0x001ca80a01007387 */ /* 0x0003e80000100a00 */
[----:B------:R-:W4:Y:S04]  /*64c00*/  LDL.LU.64 R250, [R1+0xf08] ;  /* 0x000f080001fa7983 */ /* 0x000f280000300a00 */
[----:B------:R1:W-:Y:S04]  /*64c10*/  STL.64 [R1+0x1c90], R4 ;  /* 0x001c900401007387 */ /* 0x0003e80000100a00 */
[----:B------:R1:W-:Y:S04]  /*64c20*/  STL.64 [R1+0x1c98], R6 ;  /* 0x001c980601007387 */ /* 0x0003e80000100a00 */
[----:B------:R-:W4:Y:S04]  /*64c30*/  LDL.LU.64 R244, [R1+0xef0] ;  /* 0x000ef00001f47983 */ /* 0x000f280000300a00 */
[----:B------:R-:W4:Y:S04]  /*64c40*/  LDL.LU.64 R246, [R1+0xef8] ;  /* 0x000ef80001f67983 */ /* 0x000f280000300a00 */
[----:B--2---:R-:W2:Y:S04]  /*64c50*/  LDL.LU.64 R188, [R1+0xee0] ;  /* 0x000ee00001bc7983 */ /* 0x004ea80000300a00 */
[----:B---3--:R-:W2:Y:S04]  /*64c60*/  LDL.LU.64 R190, [R1+0xee8] ;  /* 0x000ee80001be7983 */ /* 0x008ea80000300a00 */
        /* <DEDUP_REMOVED lines=28> */
[C---:B----4-:R-:W-:Y:S08]  /*64e30*/  HMMA.1688.F32.TF32 R248, R236.reuse, R100, R248 ;  /* 0x00000064ecf8723c */ /* 0x050ff000000810f8 */
[C---:B------:R-:W-:Y:S08]  /*64e40*/  HMMA.1688.F32.TF32 R244, R236.reuse, R68, R244 ;  /* 0x00000044ecf4723c */ /* 0x040ff000000810f4 */
[C---:B--2---:R-:W-:Y:S08]  /*64e50*/  HMMA.1688.F32.TF32 R188, R236.reuse, R64, R188 ;  /* 0x00000040ecbc723c */ /* 0x044ff000000810bc */
[C---:B---3--:R-:W-:Y:S08]  /*64e60*/  HMMA.1688.F32.TF32 R184, R236.reuse, R60, R184 ;  /* 0x0000003cecb8723c */ /* 0x048ff000000810b8 */
        /* <DEDUP_REMOVED lines=8> */
[----:B------:R-:W-:Y:S07]  /*64ef0*/  STL.64 [R1+0x1c70], R244 ;  /* 0x001c70f401007387 */ /* 0x000fee0000100a00 */
[C---:B------:R-:W-:Y:S01]  /*64f00*/  HMMA.1688.F32.TF32 R156, R236.reuse, R32, R156 ;  /* 0x00000020ec9c723c */ /* 0x040fe2000008109c */
[----:B------:R-:W-:Y:S07]  /*64f10*/  STL.64 [R1+0x1c78], R246 ;  /* 0x001c78f601007387 */ /* 0x000fee0000100a00 */
        /* <DEDUP_REMOVED lines=8> */
[C---:B------:R-:W-:Y:S01]  /*64fa0*/  HMMA.1688.F32.TF32 R140, R236.reuse, R16, R140 ;  /* 0x00000010ec8c723c */ /* 0x040fe2000008108c */
[----:B------:R1:W-:Y:S04]  /*64fb0*/  STL.64 [R1+0x1c48], R182 ;  /* 0x001c48b601007387 */ /* 0x0003e80000100a00 */
[----:B------:R1:W-:Y:S03]  /*64fc0*/  STL.64 [R1+0x1c30], R176 ;  /* 0x001c30b001007387 */ /* 0x0003e60000100a00 */
[----:B------:R-:W-:Y:S01]  /*64fd0*/  HMMA.1688.F32.TF32 R8, R236, R12, R8 ;  /* 0x0000000cec08723c */ /* 0x000fe20000081008 */
[----:B------:R1:W-:Y:S04]  /*64fe0*/  STL.64 [R1+0x1c38], R178 ;  /* 0x001c38b201007387 */ /* 0x0003e80000100a00 */
[----:B------:R1:W-:Y:S03]  /*64ff0*/  STL.64 [R1+0x1c20], R172 ;  /* 0x001c20ac01007387 */ /* 0x0003e60000100a00 */
        /* <DEDUP_REMOVED lines=18> */
[----:B-1----:R-:W4:Y:S04]  /*65120*/  LDL.LU.64 R188, [R1+0x3f0] ;  /* 0x0003f00001bc7983 */ /* 0x002f280000300a00 */
[----:B------:R1:W-:Y:S04]  /*65130*/  STL.64 [R1+0x1b90], R8 ;  /* 0x001b900801007387 */ /* 0x0003e80000100a00 */
[----:B------:R1:W-:Y:S04]  /*65140*/  STL.64 [R1+0x1b98], R10 ;  /* 0x001b980a01007387 */ /* 0x0003e80000100a00 */
[----:B--2---:R-:W4:Y:S04]  /*65150*/  LDL.LU.64 R190, [R1+0x3f8] ;  /* 0x0003f80001be7983 */ /* 0x004f280000300a00 */
[----:B------:R2:W-:Y:S04]  /*65160*/  STL.64 [R1+0x1b80], R4 ;  /* 0x001b800401007387 */ /* 0x0005e80000100a00 */
[----:B------:R1:W-:Y:S04]  /*65170*/  STL.64 [R1+0x1b88], R6 ;  /* 0x001b880601007387 */ /* 0x0003e80000100a00 */
[----:B---3--:R-:W3:Y:S04]  /*65180*/  LDL.LU.64 R184, [R1+0x3e0] ;  /* 0x0003e00001b87983 */ /* 0x008ee80000300a00 */
        /* <DEDUP_REMOVED lines=23> */
[----:B-1----:R-:W3:Y:S04]  /*65300*/  LDL.LU.64 R8, [R1+0x320] ;  /* 0x0003200001087983 */ /* 0x002ee80000300a00 */
[----:B------:R-:W3:Y:S04]  /*65310*/  LDL.LU.64 R10, [R1+0x328] ;  /* 0x00032800010a7983 */ /* 0x000ee80000300a00 */
[----:B--2---:R-:W2:Y:S04]  /*65320*/  LDL.LU.64 R4, [R1+0x310] ;  /* 0x0003100001047983 */ /* 0x004ea80000300a00 */
[----:B------:R-:W2:Y:S04]  /*65330*/  LDL.LU.64 R6, [R1+0x318] ;  /* 0x0003180001067983 */ /* 0x000ea80000300a00 */
[----:B------:R-:W-:Y:S04]  /*65340*/  LDS R236, [R98+0x40100] ;  /* 0x0401000062ec7984 */ /* 0x000fe80000000800 */
[----:B------:R-:W-:Y:S04]  /*65350*/  LDS R238, [R98+0x41100] ;  /* 0x0411000062ee7984 */ /* 0x000fe80000000800 */
[----:B------:R-:W-:Y:S04]  /*65360*/  LDS R237, [R252+0x40100] ;  /* 0x04010000fced7984 */ /* 0x000fe80000000800 */
[----:B------:R-:W1:Y:S01]  /*65370*/  LDS R239, [R252+0x41100] ;  /* 0x04110000fcef7984 */ /* 0x000e620000000800 */
[C---:B----4-:R-:W-:Y:S08]  /*65380*/  HMMA.1688.F32.TF32 R188, R240.reuse, R92, R188 ;  /* 0x0000005cf0bc723c */ /* 0x050ff000000810bc */
[C---:B---3--:R-:W-:Y:S08]  /*65390*/  HMMA.1688.F32.TF32 R184, R240.reuse, R88, R184 ;  /* 0x00000058f0b8723c */ /* 0x048ff000000810b8 */
        /* <DEDUP_REMOVED lines=21> */
[C---:B--2---:R-:W-:Y:S01]  /*654f0*/  HMMA.1688.F32.TF32 R4, R240.reuse, R104, R4 ;  /* 0x00000068f004723c */ /* 0x044fe20000081004 */
        /* <DEDUP_REMOVED lines=17> */
[----:B------:R-:W2:Y:S04]  /*65610*/  LDL.LU.64 R248, [R1+0x300] ;  /* 0x0003000001f87983 */ /* 0x000ea80000300a00 */
[----:B------:R1:W-:Y:S04]  /*65620*/  STL.64 [R1+0x1aa0], R8 ;  /* 0x001aa00801007387 */ /* 0x0003e80000100a00 */
[----:B------:R1:W-:Y:S04]  /*65630*/  STL.64 [R1+0x1aa8], R10 ;  /* 0x001aa80a01007387 */ /* 0x0003e80000100a00 */
[----:B------:R-:W2:Y:S04]  /*65640*/  LDL.LU.64 R250, [R1+0x308] ;  /* 0x0003080001fa7983 */ /* 0x000ea80000300a00 */
[----:B------:R1:W-:Y:S04]  /*65650*/  STL.64 [R1+0x1a90], R4 ;  /* 0x001a900401007387 */ /* 0x0003e80000100a00 */
[----:B------:R1:W-:Y:S04]  /*65660*/  STL.64 [R1+0x1a98], R6 ;  /* 0x001a980601007387 */ /* 0x0003e80000100a00 */
[----:B------:R-:W2:Y:S04]  /*65670*/  LDL.LU.64 R244, [R1+0x2f0] ;  /* 0x0002f00001f47983 */ /* 0x000ea80000300a00 */
[----:B------:R-:W2:Y:S04]  /*65680*/  LDL.LU.64 R246, [R1+0x2f8] ;  /* 0x0002f80001f67983 */ /* 0x000ea80000300a00 */
[----:B---3--:R-:W3:Y:S04]  /*65690*/  LDL.LU.64 R188, [R1+0x2e0] ;  /* 0x0002e00001bc7983 */ /* 0x008ee80000300a00 */
[----:B----4-:R-:W3:Y:S04]  /*656a0*/  LDL.LU.64 R190, [R1+0x2e8] ;  /* 0x0002e80001be7983 */ /* 0x010ee80000300a00 */
        /* <DEDUP_REMOVED lines=28> */
[C---:B--2---:R-:W-:Y:S08]  /*65870*/  HMMA.1688.F32.TF32 R248, R240.reuse, R100, R248 ;  /* 0x00000064f0f8723c */ /* 0x044ff000000810f8 */
[C---:B------:R-:W-:Y:S08]  /*65880*/  HMMA.1688.F32.TF32 R244, R240.reuse, R68, R244 ;  /* 0x00000044f0f4723c */ /* 0x040ff000000810f4 */
[C---:B---3--:R-:W-:Y:S08]  /*65890*/  HMMA.1688.F32.TF32 R188, R240.reuse, R64, R188 ;  /* 0x00000040f0bc723c */ /* 0x048ff000000810bc */
[C---:B----4-:R-:W-:Y:S08]  /*658a0*/  HMMA.1688.F32.TF32 R184, R240.reuse, R60, R184 ;  /* 0x0000003cf0b8723c */ /* 0x050ff000000810b8 */
        /* <DEDUP_REMOVED lines=178> */
[----:B------:R-:W-:Y:S04]  /*663d0*/  STL.64 [R1+0x1868], R190 ;  /* 0x001868be01007387 */ /* 0x000fe80000100a00 */
        /* <DEDUP_REMOVED lines=96> */
[----:B------:R1:W-:Y:S01]  /*669e0*/  STL.64 [R1+0x1478], R154 ;  /* 0x0014789a01007387 */ /* 0x0003e20000100a00 */
[C---:B--2---:R-:W-:Y:S03]  /*669f0*/  HMMA.1688.F32.TF32 R8, R240.reuse, R108, R4 ;  /* 0x0000006cf008723c */ /* 0x044fe60000081004 */
        /* <DEDUP_REMOVED lines=38> */
[C---:B--2---:R-:W-:Y:S03]  /*66c60*/  HMMA.1688.F32.TF32 R244, R240.reuse, R104, R4 ;  /* 0x00000068f0f4723c */ /* 0x044fe60000081004 */
[----:B------:R-:W4:Y:S04]  /*66c70*/  LDL.LU.64 R4, [R1+0x410] ;  /* 0x0004100001047983 */ /* 0x000f280000300a00 */
[----:B------:R-:W4:Y:S01]  /*66c80*/  LDL.LU.64 R6, [R1+0x418] ;  /* 0x0004180001067983 */ /* 0x000f220000300a00 */
[C---:B---3--:R-:W-:Y:S08]  /*66c90*/  HMMA.1688.F32.TF32 R188, R240.reuse, R100, R188 ;  /* 0x00000064f0bc723c */ /* 0x048ff000000810bc */
[C---:B----4-:R-:W-:Y:S08]  /*66ca0*/  HMMA.1688.F32.TF32 R184, R240.reuse, R68, R184 ;  /* 0x00000044f0b8723c */ /* 0x050ff000000810b8 */
        /* <DEDUP_REMOVED lines=38> */
[----:B-1----:R-:W2:Y:S04]  /*66f10*/  LDL.LU.64 R180, [R1+0x200] ;  /* 0x0002000001b47983 */ /* 0x002ea80000300a00 */
[----:B------:R1:W-:Y:S04]  /*66f20*/  STL.64 [R1+0x12f0], R140 ;  /* 0x0012f08c01007387 */ /* 0x0003e80000100a00 */
[----:B------:R1:W-:Y:S04]  /*66f30*/  STL.64 [R1+0x12f8], R142 ;  /* 0x0012f88e01007387 */ /* 0x0003e80000100a00 */
[----:B---3--:R-:W2:Y:S04]  /*66f40*/  LDL.LU.64 R182, [R1+0x208] ;  /* 0x0002080001b67983 */ /* 0x008ea80000300a00 */
[----:B------:R3:W-:Y:S04]  /*66f50*/  STL.64 [R1+0x12e0], R8 ;  /* 0x0012e00801007387 */ /* 0x0007e80000100a00 */
[----:B------:R1:W-:Y:S04]  /*66f60*/  STL.64 [R1+0x12e8], R10 ;  /* 0x0012e80a01007387 */ /* 0x0003e80000100a00 */
[----:B----4-:R-:W2:Y:S04]  /*66f70*/  LDL.LU.64 R176, [R1+0xb20] ;  /* 0x000b200001b07983 */ /* 0x010ea80000300a00 */
[----:B------:R-:W2:Y:S01]  /*66f80*/  LDL.LU.64 R178, [R1+0xb28] ;  /* 0x000b280001b27983 */ /* 0x000ea20000300a00 */
[C---:B------:R-:W-:Y:S11]  /*66f90*/  HMMA.1688.F32.TF32 R4, R240.reuse, R16, R4 ;  /* 0x00000010f004723c */ /* 0x040ff60000081004 */
[----:B------:R-:W-:Y:S11]  /*66fa0*/  @!UPT UIADD3 URZ, URZ, URZ, URZ ;  /* 0x0000003f3f3ff290 */ /* 0x000ff6000fffe03f */
[----:B------:R-:W-:Y:S01]  /*66fb0*/  @!UPT UIADD3 URZ, URZ, URZ, URZ ;  /* 0x0000003f3f3ff290 */ /* 0x000fe2000fffe03f */
[----:B------:R1:W-:Y:S04]  /*66fc0*/  STL.64 [R1+0x12d0], R4 ;  /* 0x0012d00401007387 */ /* 0x0003e80000100a00 */
        /* <DEDUP_REMOVED lines=17> */
[----:B-1----:R-:W4:Y:S04]  /*670e0*/  LDL.LU.64 R140, [R1+0x9b0] ;  /* 0x0009b000018c7983 */ /* 0x002f280000300a00 */
[----:B------:R-:W4:Y:S04]  /*670f0*/  LDL.LU.64 R142, [R1+0x9b8] ;  /* 0x0009b800018e7983 */ /* 0x000f280000300a00 */
[----:B---3--:R-:W3:Y:S04]  /*67100*/  LDL.LU.64 R8, [R1+0x9a0] ;  /* 0x0009a00001087983 */ /* 0x008ee80000300a00 */
[----:B------:R-:W3:Y:S04]  /*67110*/  LDL.LU.64 R10, [R1+0x9a8] ;  /* 0x0009a800010a7983 */ /* 0x000ee80000300a00 */
[----:B------:R-:W3:Y:S04]  /*67120*/  LDL.LU.64 R4, [R1+0x990] ;  /* 0x0009900001047983 */ /* 0x000ee80000300a00 */
[----:B------:R-:W3:Y:S01]  /*67130*/  LDL.LU.64 R6, [R1+0x998] ;  /* 0x0009980001067983 */ /* 0x000ee20000300a00 */
[----:B--2---:R-:W-:Y:S03]  /*67140*/  HMMA.1688.F32.TF32 R180, R240, R12, R180 ;  /* 0x0000000cf0b4723c */ /* 0x004fe600000810b4 */
[----:B------:R-:W-:Y:S04]  /*67150*/  LDS R240, [R0+0x40180] ;  /* 0x0401800000f07984 */ /* 0x000fe80000000800 */
[----:B------:R-:W-:Y:S04]  /*67160*/  LDS R242, [R0+0x41180] ;  /* 0x0411800000f27984 */ /* 0x000fe80000000800 */
[----:B------:R-:W-:Y:S04]  /*67170*/  LDS R241, [R99+0x40180] ;  /* 0x0401800063f17984 */ /* 0x000fe80000000800 */
[----:B------:R-:W1:Y:S01]  /*67180*/  LDS R243, [R99+0x41180] ;  /* 0x0411800063f37984 */ /* 0x000e620000000800 */
[C---:B------:R-:W-:Y:S07]  /*67190*/  HMMA.1688.F32.TF32 R176, R236.reuse, R96, R176 ;  /* 0x00000060ecb0723c */ /* 0x040fee00000810b0 */
[----:B------:R-:W-:Y:S04]  /*671a0*/  STL.64 [R1+0x12b0], R180 ;  /* 0x0012b0b401007387 */ /* 0x000fe80000100a00 */
[----:B------:R-:W-:Y:S11]  /*671b0*/  STL.64 [R1+0x12b8], R182 ;  /* 0x0012b8b601007387 */ /* 0x000ff60000100a00 */
[----:B------:R-:W-:Y:S01]  /*671c0*/  @!UPT UIADD3 URZ, URZ, URZ, URZ ;  /* 0x0000003f3f3ff290 */ /* 0x000fe2000fffe03f */
[----:B------:R-:W-:Y:S04]  /*671d0*/  STL.64 [R1+0x12a0], R176 ;  /* 0x0012a0b001007387 */ /* 0x000fe80000100a00 */
[----:B------:R4:W-:Y:S02]  /*671e0*/  STL.64 [R1+0x12a8], R178 ;  /* 0x0012a8b201007387 */ /* 0x0009e40000100a00 */
[C---:B----4-:R-:W-:Y:S08]  /*671f0*/  HMMA.1688.F32.TF32 R176, R236.reuse, R92, R172 ;  /* 0x0000005cecb0723c */ /* 0x050ff000000810ac */
[C---:B------:R-:W-:Y:S08]  /*67200*/  HMMA.1688.F32.TF32 R172, R236.reuse, R88, R168 ;  /* 0x00000058ecac723c */ /* 0x040ff000000810a8 */
        /* <DEDUP_REMOVED lines=22> */
[C---:B------:R-:W-:Y:S03]  /*67370*/  HMMA.1688.F32.TF32 R8, R236.reuse, R120, R4 ;  /* 0x00000078ec08723c */ /* 0x040fe60000081004 */
[----:B------:R1:W-:Y:S04]  /*67380*/  STL.64 [R1+0x1220], R148 ;  /* 0x0012209401007387 */ /* 0x0003e80000100a00 */
[----:B------:R1:W-:Y:S04]  /*67390*/  STL.64 [R1+0x1228], R150 ;  /* 0x0012289601007387 */ /* 0x0003e80000100a00 */
[----:B------:R1:W-:Y:S04]  /*673a0*/  STL.64 [R1+0x1210], R144 ;  /* 0x0012109001007387 */ /* 0x0003e80000100a00 */
[----:B------:R1:W-:Y:S04]  /*673b0*/  STL.64 [R1+0x1218], R146 ;  /* 0x0012189201007387 */ /* 0x0003e80000100a00 */
[----:B------:R-:W3:Y:S04]  /*673c0*/  LDL.LU.64 R4, [R1+0x980] ;  /* 0x0009800001047983 */ /* 0x000ee80000300a00 */
[----:B------:R1:W-:Y:S04]  /*673d0*/  STL.64 [R1+0x1200], R140 ;  /* 0x0012008c01007387 */ /* 0x0003e80000100a00 */
[----:B------:R1:W-:Y:S04]  /*673e0*/  STL.64 [R1+0x1208], R142 ;  /* 0x0012088e01007387 */ /* 0x0003e80000100a00 */
[----:B------:R-:W3:Y:S04]  /*673f0*/  LDL.LU.64 R6, [R1+0x988] ;  /* 0x0009880001067983 */ /* 0x000ee80000300a00 */
[----:B------:R1:W-:Y:S04]  /*67400*/  STL.64 [R1+0x11f0], R8 ;  /* 0x0011f00801007387 */ /* 0x0003e80000100a00 */
[----:B------:R1:W-:Y:S04]  /*67410*/  STL.64 [R1+0x11f8], R10 ;  /* 0x0011f80a01007387 */ /* 0x0003e80000100a00 */
[----:B------:R-:W3:Y:S04]  /*67420*/  LDL.LU.64 R188, [R1+0x970] ;  /* 0x0009700001bc7983 */ /* 0x000ee80000300a00 */
[----:B------:R-:W3:Y:S04]  /*67430*/  LDL.LU.64 R190, [R1+0x978] ;  /* 0x0009780001be7983 */ /* 0x000ee80000300a00 */
[----:B------:R-:W3:Y:S04]  /*67440*/  LDL.LU.64 R184, [R1+0x960] ;  /* 0x0009600001b87983 */ /* 0x000ee80000300a00 */
[----:B------:R-:W3:Y:S04]  /*67450*/  LDL.LU.64 R186, [R1+0x968] ;  /* 0x0009680001ba7983 */ /* 0x000ee80000300a00 */
[----:B------:R-:W3:Y:S04]  /*67460*/  LDL.LU.64 R180, [R1+0x950] ;  /* 0x0009500001b47983 */ /* 0x000ee80000300a00 */
[----:B------:R-:W3:Y:S04]  /*67470*/  LDL.LU.64 R182, [R1+0x958] ;  /* 0x0009580001b67983 */ /* 0x000ee80000300a00 */
[----:B--2---:R-:W2:Y:S04]  /*67480*/  LDL.LU.64 R176, [R1+0x940] ;  /* 0x0009400001b07983 */ /* 0x004ea80000300a00 */
[----:B----4-:R-:W2:Y:S04]  /*67490*/  LDL.LU.64 R178, [R1+0x948] ;  /* 0x0009480001b27983 */ /* 0x010ea80000300a00 */
        /* <DEDUP_REMOVED lines=20> */
[C---:B---3--:R-:W-:Y:S03]  /*675e0*/  HMMA.1688.F32.TF32 R244, R236.reuse, R116, R4 ;  /* 0x00000074ecf4723c */ /* 0x048fe60000081004 */
[----:B------:R-:W4:Y:S04]  /*675f0*/  LDL.LU.64 R4, [R1+0x890] ;  /* 0x0008900001047983 */ /* 0x000f280000300a00 */
[----:B------:R-:W4:Y:S01]  /*67600*/  LDL.LU.64 R6, [R1+0x898] ;  /* 0x0008980001067983 */ /* 0x000f220000300a00 */
[C---:B------:R-:W-:Y:S08]  /*67610*/  HMMA.1688.F32.TF32 R188, R236.reuse, R112, R188 ;  /* 0x00000070ecbc723c */ /* 0x040ff000000810bc */
[C---:B------:R-:W-:Y:S08]  /*67620*/  HMMA.1688.F32.TF32 R184, R236.reuse, R108, R184 ;  /* 0x0000006cecb8723c */ /* 0x040ff000000810b8 */
[C---:B------:R-:W-:Y:S08]  /*67630*/  HMMA.1688.F32.TF32 R180, R236.reuse, R104, R180 ;  /* 0x00000068ecb4723c */ /* 0x040ff000000810b4 */
[C---:B--2---:R-:W-:Y:S08]  /*67640*/  HMMA.1688.F32.TF32 R176, R236.reuse, R100, R176 ;  /* 0x00000064ecb0723c */ /* 0x044ff000000810b0 */
[C---:B----4-:R-:W-:Y:S08]  /*67650*/  HMMA.1688.F32.TF32 R172, R236.reuse, R68, R172 ;  /* 0x00000044ecac723c */ /* 0x050ff000000810ac */
        /* <DEDUP_REMOVED lines=38> */
[----:B--2---:R-:W3:Y:S04]  /*678c0*/  LDL.LU.64 R182, [R1+0x888] ;  /* 0x0008880001b67983 */ /* 0x004ee80000300a00 */
[----:B------:R2:W-:Y:S04]  /*678d0*/  STL.64 [R1+0x1100], R8 ;  /* 0x0011000801007387 */ /* 0x0005e80000100a00 */
[----:B------:R1:W-:Y:S04]  /*678e0*/  STL.64 [R1+0x1108], R10 ;  /* 0x0011080a01007387 */ /* 0x0003e80000100a00 */
[----:B----4-:R-:W3:Y:S04]  /*678f0*/  LDL.LU.64 R176, [R1+0x870] ;  /* 0x0008700001b07983 */ /* 0x010ee80000300a00 */
[----:B------:R-:W3:Y:S01]  /*67900*/  LDL.LU.64 R178, [R1+0x878] ;  /* 0x0008780001b27983 */ /* 0x000ee20000300a00 */
        /* <DEDUP_REMOVED lines=23> */
[----:B--2---:R-:W2:Y:S04]  /*67a80*/  LDL.LU.64 R8, [R1+0x760] ;  /* 0x0007600001087983 */ /* 0x004ea80000300a00 */
[----:B------:R-:W2:Y:S04]  /*67a90*/  LDL.LU.64 R10, [R1+0x768] ;  /* 0x00076800010a7983 */ /* 0x000ea80000300a00 */
[----:B------:R-:W2:Y:S04]  /*67aa0*/  LDL.LU.64 R4, [R1+0x750] ;  /* 0x0007500001047983 */ /* 0x000ea80000300a00 */
[----:B------:R-:W2:Y:S01]  /*67ab0*/  LDL.LU.64 R6, [R1+0x758] ;  /* 0x0007580001067983 */ /* 0x000ea20000300a00 */
[C---:B---3--:R-:W-:Y:S08]  /*67ac0*/  HMMA.1688.F32.TF32 R180, R236.reuse, R24, R180 ;  /* 0x00000018ecb4723c */ /* 0x048ff000000810b4 */
[C---:B------:R-:W-:Y:S11]  /*67ad0*/  HMMA.1688.F32.TF32 R176, R236.reuse, R20, R176 ;  /* 0x00000014ecb0723c */ /* 0x040ff600000810b0 */
[----:B------:R-:W-:Y:S04]  /*67ae0*/  @!UPT UIADD3 URZ, URZ, URZ, URZ ;  /* 0x0000003f3f3ff290 */ /* 0x000fe8000fffe03f */
[----:B------:R-:W-:Y:S04]  /*67af0*/  STL.64 [R1+0x10e0], R180 ;  /* 0x0010e0b401007387 */ /* 0x000fe80000100a00 */
[----:B------:R-:W-:Y:S04]  /*67b00*/  STL.64 [R1+0x10e8], R182 ;  /* 0x0010e8b601007387 */ /* 0x000fe80000100a00 */
[----:B------:R-:W-:Y:S04]  /*67b10*/  STL.64 [R1+0x10d0], R176 ;  /* 0x0010d0b001007387 */ /* 0x000fe80000100a00 */
[----:B------:R-:W-:Y:S01]  /*67b20*/  STL.64 [R1+0x10d8], R178 ;  /* 0x0010d8b201007387 */ /* 0x000fe20000100a00 */
[C---:B----4-:R-:W-:Y:S08]  /*67b30*/  HMMA.1688.F32.TF32 R172, R236.reuse, R16, R172 ;  /* 0x00000010ecac723c */ /* 0x050ff000000810ac */
[----:B------:R-:W-:Y:S01]  /*67b40*/  HMMA.1688.F32.TF32 R168, R236, R12, R168 ;  /* 0x0000000ceca8723c */ /* 0x000fe200000810a8 */
[----:B------:R-:W-:Y:S04]  /*67b50*/  LDS R236, [R98+0x40200] ;  /* 0x0402000062ec7984 */ /* 0x000fe80000000800 */
[----:B------:R-:W-:Y:S03]  /*67b60*/  LDS R238, [R98+0x41200] ;  /* 0x0412000062ee7984 */ /* 0x000fe60000000800 */
[C---:B------:R-:W-:Y:S01]  /*67b70*/  HMMA.1688.F32.TF32 R164, R240.reuse, R96, R164 ;  /* 0x00000060f0a4723c */ /* 0x040fe200000810a4 */
[----:B------:R-:W-:Y:S04]  /*67b80*/  LDS R237, [R252+0x40200] ;  /* 0x04020000fced7984 */ /* 0x000fe80000000800 */
[----:B------:R-:W1:Y:S03]  /*67b90*/  LDS R239, [R252+0x41200] ;  /* 0x04120000fcef7984 */ /* 0x000e660000000800 */
        /* <DEDUP_REMOVED lines=8> */
[C---:B--2---:R-:W-:Y:S01]  /*67c20*/  HMMA.1688.F32.TF32 R8, R240.reuse, R136, R8 ;  /* 0x00000088f008723c */ /* 0x044fe20000081008 */
[----:B------:R-:W-:Y:S07]  /*67c30*/  STL.64 [R1+0x10b0], R168 ;  /* 0x0010b0a801007387 */ /* 0x000fee0000100a00 */
[C---:B------:R-:W-:Y:S01]  /*67c40*/  HMMA.1688.F32.TF32 R4, R240.reuse, R132, R4 ;  /* 0x00000084f004723c */ /* 0x040fe20000081004 */
        /* <DEDUP_REMOVED lines=15> */
[----:B------:R-:W2:Y:S04]  /*67d40*/  LDL.LU.64 R188, [R1+0x740] ;  /* 0x0007400001bc7983 */ /* 0x000ea80000300a00 */
[----:B------:R-:W-:Y:S04]  /*67d50*/  STL.64 [R1+0x1030], R8 ;  /* 0x0010300801007387 */ /* 0x000fe80000100a00 */
[----:B------:R-:W-:Y:S04]  /*67d60*/  STL.64 [R1+0x1038], R10 ;  /* 0x0010380a01007387 */ /* 0x000fe80000100a00 */
[----:B------:R-:W2:Y:S04]  /*67d70*/  LDL.LU.64 R190, [R1+0x748] ;  /* 0x0007480001be7983 */ /* 0x000ea80000300a00 */
[----:B------:R3:W-:Y:S04]  /*67d80*/  STL.64 [R1+0x1020], R4 ;  /* 0x0010200401007387 */ /* 0x0007e80000100a00 */
[----:B------:R4:W-:Y:S04]  /*67d90*/  STL.64 [R1+0x1028], R6 ;  /* 0x0010280601007387 */ /* 0x0009e80000100a00 */
[----:B------:R-:W2:Y:S04]  /*67da0*/  LDL.LU.64 R184, [R1+0x730] ;  /* 0x0007300001b87983 */ /* 0x000ea80000300a00 */
[----:B------:R-:W2:Y:S04]  /*67db0*/  LDL.LU.64 R186, [R1+0x738] ;  /* 0x0007380001ba7983 */ /* 0x000ea80000300a00 */
[----:B---3--:R-:W3:Y:S04]  /*67dc0*/  LDL.LU.64 R4, [R1+0x720] ;  /* 0x0007200001047983 */ /* 0x008ee80000300a00 */
[----:B----4-:R-:W3:Y:S04]  /*67dd0*/  LDL.LU.64 R6, [R1+0x728] ;  /* 0x0007280001067983 */ /* 0x010ee80000300a00 */
        /* <DEDUP_REMOVED lines=32> */
[C---:B------:R-:W-:Y:S01]  /*67fe0*/  HMMA.1688.F32.TF32 R244, R240.reuse, R112, R244 ;  /* 0x00000070f0f4723c */ /* 0x040fe200000810f4 */
[----:B------:R-:W-:Y:S07]  /*67ff0*/  STL.64 [R1+0x1010], R188 ;  /* 0x001010bc01007387 */ /* 0x000fee0000100a00 */
[C---:B------:R-:W-:Y:S01]  /*68000*/  HMMA.1688.F32.TF32 R180, R240.reuse, R108, R180 ;  /* 0x0000006cf0b4723c */ /* 0x040fe200000810b4 */
[----:B------:R2:W-:Y:S07]  /*68010*/  STL.64 [R1+0x1018], R190 ;  /* 0x001018be01007387 */ /* 0x0005ee0000100a00 */
[C---:B------:R-:W-:Y:S01]  /*68020*/  HMMA.1688.F32.TF32 R176, R240.reuse, R104, R176 ;  /* 0x00000068f0b0723c */ /* 0x040fe200000810b0 */
[----:B--2---:R-:W2:Y:S07]  /*68030*/  LDL.LU.64 R190, [R1+0x6430] ;  /* 0x0064300001be7983 */ /* 0x004eae0000300a00 */
[C---:B------:R-:W-:Y:S01]  /*68040*/  HMMA.1688.F32.TF32 R172, R240.reuse, R100, R172 ;  /* 0x00000064f0ac723c */ /* 0x040fe200000810ac */
[----:B------:R-:W2:Y:S07]  /*68050*/  LDL.LU.64 R188, [R1+0x6428] ;  /* 0x0064280001bc7983 */ /* 0x000eae0000300a00 */
[C---:B------:R-:W-:Y:S01]  /*68060*/  HMMA.1688.F32.TF32 R168, R240.reuse, R68, R168 ;  /* 0x00000044f0a8723c */ /* 0x040fe200000810a8 */
[----:B------:R-:W-:Y:S07]  /*68070*/  STL.64 [R1+0x1000], R184 ;  /* 0x001000b801007387 */ /* 0x000fee0000100a00 */
[C---:B------:R-:W-:Y:S01]  /*68080*/  HMMA.1688.F32.TF32 R164, R240.reuse, R64, R164 ;  /* 0x00000040f0a4723c */ /* 0x040fe200000810a4 */
[----:B------:R3:W-:Y:S07]  /*68090*/  STL.64 [R1+0x1008], R186 ;  /* 0x001008ba01007387 */ /* 0x0007ee0000100a00 */
[C---:B------:R-:W-:Y:S01]  /*680a0*/  HMMA.1688.F32.TF32 R160, R240.reuse, R60, R160 ;  /* 0x0000003cf0a0723c */ /* 0x040fe200000810a0 */
[----:B---3--:R-:W3:Y:S07]  /*680b0*/  LDL.LU.64 R186, [R1+0x6420] ;  /* 0x0064200001ba7983 */ /* 0x008eee0000300a00 */
[C---:B------:R-:W-:Y:S01]  /*680c0*/  HMMA.1688.F32.TF32 R156, R240.reuse, R56, R156 ;  /* 0x00000038f09c723c */ /* 0x040fe2000008109c */
[----:B------:R-:W3:Y:S04]  /*680d0*/  LDL.LU.64 R184, [R1+0x6418] ;  /* 0x0064180001b87983 */ /* 0x000ee80000300a00 */
[----:B------:R-:W-:Y:S03]  /*680e0*/  STL.64 [R1+0xff0], R4 ;  /* 0x000ff00401007387 */ /* 0x000fe60000100a00 */
[C---:B------:R-:W-:Y:S01]  /*680f0*/  HMMA.1688.F32.TF32 R152, R240.reuse, R52, R152 ;  /* 0x00000034f098723c */ /* 0x040fe20000081098 */
[----:B------:R4:W-:Y:S07]  /*68100*/  STL.64 [R1+0xff8], R6 ;  /* 0x000ff80601007387 */ /* 0x0009ee0000100a00 */
[C---:B------:R-:W-:Y:S01]  /*68110*/  HMMA.1688.F32.TF32 R148, R240.reuse, R48, R148 ;  /* 0x00000030f094723c */ /* 0x040fe20000081094 */
[----:B----4-:R-:W4:Y:S07]  /*68120*/  LDL.LU.64 R6, [R1+0x6410] ;  /* 0x0064100001067983 */ /* 0x010f2e0000300a00 */
[C---:B------:R-:W-:Y:S01]  /*68130*/  HMMA.1688.F32.TF32 R144, R240.reuse, R44, R144 ;  /* 0x0000002cf090723c */ /* 0x040fe20000081090 */
[----:B------:R-:W4:Y:S04]  /*68140*/  LDL.LU.64 R4, [R1+0x6408] ;  /* 0x0064080001047983 */ /* 0x000f280000300a00 */
[----:B------:R-:W-:Y:S03]  /*68150*/  STL.64 [R1+0xfe0], R248 ;  /* 0x000fe0f801007387 */ /* 0x000fe60000100a00 */
[C---:B------:R-:W-:Y:S01]  /*68160*/  HMMA.1688.F32.TF32 R140, R240.reuse, R40, R140 ;  /* 0x00000028f08c723c */ /* 0x040fe2000008108c */
[----:B------:R-:W-:Y:S04]  /*68170*/  STL.64 [R1+0xfe8], R250 ;  /* 0x000fe8fa01007387 */ /* 0x000fe80000100a00 */
[----:B------:R-:W-:Y:S04]  /*68180*/  STL.64 [R1+0xfd0], R244 ;  /* 0x000fd0f401007387 */ /* 0x000fe80000100a00 */
[----:B------:R-:W-:Y:S01]  /*68190*/  STL.64 [R1+0xfd8], R246 ;  /* 0x000fd8f601007387 */ /* 0x000fe20000100a00 */
[C---:B------:R-:W-:Y:S03]  /*681a0*/  HMMA.1688.F32.TF32 R8, R240.reuse, R36, R8 ;  /* 0x00000024f008723c */ /* 0x040fe60000081008 */
        /* <DEDUP_REMOVED lines=23> */
[----:B------:R-:W2:Y:S04]  /*68320*/  LDL.LU.64 R182, [R1+0x638] ;  /* 0x0006380001b67983 */ /* 0x000ea80000300a00 */
[----:B------:R1:W-:Y:S04]  /*68330*/  STL.64 [R1+0xf00], R8 ;  /* 0x000f000801007387 */ /* 0x0003e80000100a00 */
[----:B------:R1:W-:Y:S04]  /*68340*/  STL.64 [R1+0xf08], R10 ;  /* 0x000f080a01007387 */ /* 0x0003e80000100a00 */
        /* <DEDUP_REMOVED lines=20> */
[----:B------:R-:W4:Y:S04]  /*68490*/  LDL.LU.64 R8, [R1+0xa60] ;  /* 0x000a600001087983 */ /* 0x000f280000300a00 */
[----:B------:R-:W4:Y:S04]  /*684a0*/  LDL.LU.64 R10, [R1+0xa68] ;  /* 0x000a6800010a7983 */ /* 0x000f280000300a00 */
[----:B------:R-:W-:Y:S04]  /*684b0*/  LDS R248, [R0+0x40200] ;  /* 0x0402000000f87984 */ /* 0x000fe80000000800 */
[----:B------:R-:W-:Y:S04]  /*684c0*/  LDS R250, [R0+0x41200] ;  /* 0x0412000000fa7984 */ /* 0x000fe80000000800 */
[----:B------:R-:W-:Y:S04]  /*684d0*/  LDS R249, [R99+0x40200] ;  /* 0x0402000063f97984 */ /* 0x000fe80000000800 */
[----:B------:R-:W1:Y:S01]  /*684e0*/  LDS R251, [R99+0x41200] ;  /* 0x0412000063fb7984 */ /* 0x000e620000000800 */
[C---:B--2---:R-:W-:Y:S08]  /*684f0*/  HMMA.1688.F32.TF32 R244, R240.reuse, R32, R180 ;  /* 0x00000020f0f4723c */ /* 0x044ff000000810b4 */
[C---:B---3--:R-:W-:Y:S08]  /*68500*/  HMMA.1688.F32.TF32 R180, R240.reuse, R28, R176 ;  /* 0x0000001cf0b4723c */ /* 0x048ff000000810b0 */
[C---:B----4-:R-:W-:Y:S08]  /*68510*/  HMMA.1688.F32.TF32 R176, R240.reuse, R24, R172 ;  /* 0x00000018f0b0723c */ /* 0x050ff000000810ac */
[C---:B------:R-:W-:Y:S08]  /*68520*/  HMMA.1688.F32.TF32 R172, R240.reuse, R20, R168 ;  /* 0x00000014f0ac723c */ /* 0x040ff000000810a8 */
[C---:B------:R-:W-:Y:S08]  /*68530*/  HMMA.1688.F32.TF32 R168, R240.reuse, R16, R164 ;  /* 0x00000010f0a8723c */ /* 0x040ff000000810a4 */
[----:B------:R-:W-:Y:S08]  /*68540*/  HMMA.1688.F32.TF32 R164, R240, R12, R232 ;  /* 0x0000000cf0a4723c */ /* 0x000ff000000810e8 */
        /* <DEDUP_REMOVED lines=14> */
[----:B------:R2:W-:Y:S02]  /*68630*/  STL.64 [R1+0xe98], R162 ;  /* 0x000e98a201007387 */ /* 0x0005e40000100a00 */
[C---:B--2---:R-:W-:Y:S08]  /*68640*/  HMMA.1688.F32.TF32 R160, R236.reuse, R92, R156 ;  /* 0x0000005ceca0723c */ /* 0x044ff0000008109c */
[C---:B------:R-:W-:Y:S08]  /*68650*/  HMMA.1688.F32.TF32 R156, R236.reuse, R88, R152 ;  /* 0x00000058ec9c723c */ /* 0x040ff00000081098 */
[C---:B------:R-:W-:Y:S08]  /*68660*/  HMMA.1688.F32.TF32 R152, R236.reuse, R84, R148 ;  /* 0x00000054ec98723c */ /* 0x040ff00000081094 */
[C---:B------:R-:W-:Y:S08]  /*68670*/  HMMA.1688.F32.TF32 R148, R236.reuse, R80, R144 ;  /* 0x00000050ec94723c */ /* 0x040ff00000081090 */
[C---:B------:R-:W-:Y:S08]  /*68680*/  HMMA.1688.F32.TF32 R144, R236.reuse, R76, R140 ;  /* 0x0000004cec90723c */ /* 0x040ff0000008108c */
        /* <DEDUP_REMOVED lines=44> */
[C---:B---3--:R-:W-:Y:S08]  /*68950*/  HMMA.1688.F32.TF32 R140, R236.reuse, R132, R140 ;  /* 0x00000084ec8c723c */ /* 0x048ff0000008108c */
[C---:B----4-:R-:W-:Y:S07]  /*68960*/  HMMA.1688.F32.TF32 R152, R236.reuse, R128, R152 ;  /* 0x00000080ec98723c */ /* 0x050fee0000081098 */
[----:B------:R-:W-:Y:S04]  /*68970*/  STL.64 [R1+0xe20], R8 ;  /* 0x000e200801007387 */ /* 0x000fe80000100a00 */
[----:B------:R2:W-:Y:S04]  /*68980*/  STL.64 [R1+0xe28], R10 ;  /* 0x000e280a01007387 */ /* 0x0005e80000100a00 */
[----:B--2---:R-:W2:Y:S04]  /*68990*/  LDL.LU.64 R10, [R1+0x6400] ;  /* 0x00640000010a7983 */ /* 0x004ea80000300a00 */
[----:B------:R-:W2:Y:S04]  /*689a0*/  LDL.LU.64 R8, [R1+0x63f8] ;  /* 0x0063f80001087983 */ /* 0x000ea80000300a00 */
[----:B------:R-:W-:Y:S04]  /*689b0*/  STL.64 [R1+0xe10], R140 ;  /* 0x000e108c01007387 */ /* 0x000fe80000100a00 */
[----:B------:R3:W-:Y:S04]  /*689c0*/  STL.64 [R1+0xe18], R142 ;  /* 0x000e188e01007387 */ /* 0x0007e80000100a00 */
[----:B---3--:R-:W3:Y:S04]  /*689d0*/  LDL.LU.64 R142, [R1+0x63f0] ;  /* 0x0063f000018e7983 */ /* 0x008ee80000300a00 */
[----:B------:R-:W3:Y:S04]  /*689e0*/  LDL.LU.64 R140, [R1+0x63e8] ;  /* 0x0063e800018c7983 */ /* 0x000ee80000300a00 */
[----:B------:R4:W-:Y:S04]  /*689f0*/  STL.64 [R1+0xe00], R152 ;  /* 0x000e009801007387 */ /* 0x0009e80000100a00 */
[----:B------:R1:W-:Y:S04]  /*68a00*/  STL.64 [R1+0xe08], R154 ;  /* 0x000e089a01007387 */ /* 0x0003e80000100a00 */
[----:B----4-:R-:W4:Y:S04]  /*68a10*/  LDL.LU.64 R152, [R1+0x1490] ;  /* 0x0014900001987983 */ /* 0x010f280000300a00 */
[----:B-1----:R-:W4:Y:S01]  /*68a20*/  LDL.LU.64 R154, [R1+0x1498] ;  /* 0x00149800019a7983 */ /* 0x002f220000300a00 */
        /* <DEDUP_REMOVED lines=8> */
[----:B------:R1:W-:Y:S07]  /*68ab0*/  STL.64 [R1+0xdf8], R146 ;  /* 0x000df89201007387 */ /* 0x0003ee0000100a00 */
[C---:B------:R-:W-:Y:S01]  /*68ac0*/  HMMA.1688.F32.TF32 R172, R236.reuse, R68, R172 ;  /* 0x00000044ecac723c */ /* 0x040fe200000810ac */
[----:B-1----:R-:W2:Y:S07]  /*68ad0*/  LDL.LU.64 R146, [R1+0x63e0] ;  /* 0x0063e00001927983 */ /* 0x002eae0000300a00 */
[C---:B------:R-:W-:Y:S01]  /*68ae0*/  HMMA.1688.F32.TF32 R168, R236.reuse, R64, R168 ;  /* 0x00000040eca8723c */ /* 0x040fe200000810a8 */
[----:B------:R-:W2:Y:S07]  /*68af0*/  LDL.LU.64 R144, [R1+0x63d8] ;  /* 0x0063d80001907983 */ /* 0x000eae0000300a00 */
[C---:B------:R-:W-:Y:S01]  /*68b00*/  HMMA.1688.F32.TF32 R164, R236.reuse, R60, R164 ;  /* 0x0000003ceca4723c */ /* 0x040fe200000810a4 */
[----:B------:R-:W-:Y:S04]  /*68b10*/  STL.64 [R1+0xde0], R148 ;  /* 0x000de09401007387 */ /* 0x000fe80000100a00 */
[----:B------:R1:W-:Y:S03]  /*68b20*/  STL.64 [R1+0xde8], R150 ;  /* 0x000de89601007387 */ /* 0x0003e60000100a00 */
[C---:B------:R-:W-:Y:S01]  /*68b30*/  HMMA.1688.F32.TF32 R160, R236.reuse, R56, R160 ;  /* 0x00000038eca0723c */ /* 0x040fe200000810a0 */
[----:B-1----:R-:W2:Y:S04]  /*68b40*/  LDL.LU.64 R150, [R1+0x63d0] ;  /* 0x0063d00001967983 */ /* 0x002ea80000300a00 */
[----:B------:R-:W2:Y:S04]  /*68b50*/  LDL.LU.64 R148, [R1+0x63c8] ;  /* 0x0063c80001947983 */ /* 0x000ea80000300a00 */
        /* <DEDUP_REMOVED lines=9> */
[----:B------:R-:W-:Y:S04]  /*68bf0*/  STL.64 [R1+0xd78], R178 ;  /* 0x000d78b201007387 */ /* 0x000fe80000100a00 */
[----:B------:R-:W-:Y:S01]  /*68c00*/  STL.64 [R1+0xd60], R172 ;  /* 0x000d60ac01007387 */ /* 0x000fe20000100a00 */
[C---:B------:R-:W-:Y:S03]  /*68c10*/  HMMA.1688.F32.TF32 R156, R236.reuse, R52, R156 ;  /* 0x00000034ec9c723c */ /* 0x040fe6000008109c */
[----:B------:R-:W-:Y:S04]  /*68c20*/  STL.64 [R1+0xd68], R174 ;  /* 0x000d68ae01007387 */ /* 0x000fe80000100a00 */
[----:B------:R-:W-:Y:S04]  /*68c30*/  STL.64 [R1+0xd50], R168 ;  /* 0x000d50a801007387 */ /* 0x000fe80000100a00 */
[----:B------:R-:W-:Y:S04]  /*68c40*/  STL.64 [R1+0xd58], R170 ;  /* 0x000d58aa01007387 */ /* 0x000fe80000100a00 */
[----:B------:R-:W-:Y:S04]  /*68c50*/  STL.64 [R1+0xd40], R164 ;  /* 0x000d40a401007387 */ /* 0x000fe80000100a00 */
[----:B------:R-:W-:Y:S04]  /*68c60*/  STL.64 [R1+0xd48], R166 ;  /* 0x000d48a601007387 */ /* 0x000fe80000100a00 */
[----:B-1----:R-:W2:Y:S04]  /*68c70*/  LDL.LU.64 R232, [R1+0x14d0] ;  /* 0x0014d00001e87983 */ /* 0x002ea80000300a00 */
[----:B------:R-:W-:Y:S04]  /*68c80*/  STL.64 [R1+0xd30], R160 ;  /* 0x000d30a001007387 */ /* 0x000fe80000100a00 */
[----:B------:R-:W-:Y:S04]  /*68c90*/  STL.64 [R1+0xd38], R162 ;  /* 0x000d38a201007387 */ /* 0x000fe80000100a00 */
[----:B------:R-:W2:Y:S04]  /*68ca0*/  LDL.LU.64 R234, [R1+0x14d8] ;  /* 0x0014d80001ea7983 */ /* 0x000ea80000300a00 */
[----:B------:R-:W-:Y:S04]  /*68cb0*/  STL.64 [R1+0xd20], R156 ;  /* 0x000d209c01007387 */ /* 0x000fe80000100a00 */
[----:B------:R4:W-:Y:S04]  /*68cc0*/  STL.64 [R1+0xd28], R158 ;  /* 0x000d289e01007387 */ /* 0x0009e80000100a00 */
[----:B------:R-:W3:Y:S04]  /*68cd0*/  LDL.LU.64 R180, [R1+0x1590] ;  /* 0x0015900001b47983 */ /* 0x000ee80000300a00 */
[----:B------:R-:W3:Y:S01]  /*68ce0*/  LDL.LU.64 R182, [R1+0x1598] ;  /* 0x0015980001b67983 */ /* 0x000ee20000300a00 */
[C---:B----4-:R-:W-:Y:S03]  /*68cf0*/  HMMA.1688.F32.TF32 R156, R236.reuse, R48, R152 ;  /* 0x00000030ec9c723c */ /* 0x050fe60000081098 */
[----:B------:R-:W4:Y:S04]  /*68d00*/  LDL.LU.64 R152, [R1+0x15d0] ;  /* 0x0015d00001987983 */ /* 0x000f280000300a00 */
[----:B------:R-:W4:Y:S11]  /*68d10*/  LDL.LU.64 R154, [R1+0x15d8] ;  /* 0x0015d800019a7983 */ /* 0x000f360000300a00 */
[----:B------:R-:W-:Y:S05]  /*68d20*/  @!UPT UIADD3 URZ, URZ, URZ, URZ ;  /* 0x0000003f3f3ff290 */ /* 0x000fea000fffe03f */
[----:B------:R1:W-:Y:S04]  /*68d30*/  STL.64 [R1+0xd10], R156 ;  /* 0x000d109c01007387 */ /* 0x0003e80000100a00 */
        /* <DEDUP_REMOVED lines=14> */
[C---:B---3--:R-:W-:Y:S01]  /*68e20*/  HMMA.1688.F32.TF32 R232, R236.reuse, R40, R180 ;  /* 0x00000028ece8723c */ /* 0x048fe200000810b4 */
[----:B------:R-:W2:Y:S11]  /*68e30*/  LDL.LU.64 R180, [R1+0x810] ;  /* 0x0008100001b47983 */ /* 0x000eb60000300a00 */
[----:B------:R-:W-:Y:S03]  /*68e40*/  @!UPT UIADD3 URZ, URZ, URZ, URZ ;  /* 0x0000003f3f3ff290 */ /* 0x000fe6000fffe03f */
[----:B------:R1:W-:Y:S04]  /*68e50*/  STL.64 [R1+0xd00], R240 ;  /* 0x000d00f001007387 */ /* 0x0003e80000100a00 */
[----:B------:R3:W-:Y:S04]  /*68e60*/  STL.64 [R1+0xd08], R242 ;  /* 0x000d08f201007387 */ /* 0x0007e80000100a00 */
[----:B------:R-:W2:Y:S04]  /*68e70*/  LDL.LU.64 R182, [R1+0x818] ;  /* 0x0008180001b67983 */ /* 0x000ea80000300a00 */
[----:B------:R1:W-:Y:S04]  /*68e80*/  STL.64 [R1+0xcf0], R232 ;  /* 0x000cf0e801007387 */ /* 0x0003e80000100a00 */
[----:B------:R1:W-:Y:S04]  /*68e90*/  STL.64 [R1+0xcf8], R234 ;  /* 0x000cf8ea01007387 */ /* 0x0003e80000100a00 */
[----:B------:R-:W2:Y:S04]  /*68ea0*/  LDL.LU.64 R244, [R1+0x7f0] ;  /* 0x0007f00001f47983 */ /* 0x000ea80000300a00 */
[----:B------:R-:W2:Y:S04]  /*68eb0*/  LDL.LU.64 R246, [R1+0x7f8] ;  /* 0x0007f80001f67983 */ /* 0x000ea80000300a00 */
[----:B-1----:R-:W2:Y:S04]  /*68ec0*/  LDL.LU.64 R240, [R1+0x7e0] ;  /* 0x0007e00001f07983 */ /* 0x002ea80000300a00 */
[----:B---3--:R-:W3:Y:S04]  /*68ed0*/  LDL.LU.64 R242, [R1+0x7e8] ;  /* 0x0007e80001f27983 */ /* 0x008ee80000300a00 */
[----:B------:R-:W2:Y:S04]  /*68ee0*/  LDL.LU.64 R232, [R1+0x7d0] ;  /* 0x0007d00001e87983 */ /* 0x000ea80000300a00 */
[----:B------:R-:W3:Y:S01]  /*68ef0*/  LDL.LU.64 R234, [R1+0x7d8] ;  /* 0x0007d80001ea7983 */ /* 0x000ee20000300a00 */
[C---:B----4-:R-:W-:Y:S08]  /*68f00*/  HMMA.1688.F32.TF32 R152, R236.reuse, R36, R152 ;  /* 0x00000024ec98723c */ /* 0x050ff00000081098 */
[C---:B------:R-:W-:Y:S08]  /*68f10*/  HMMA.1688.F32.TF32 R156, R236.reuse, R32, R156 ;  /* 0x00000020ec9c723c */ /* 0x040ff0000008109c */
[C---:B------:R-:W-:Y:S08]  /*68f20*/  HMMA.1688.F32.TF32 R160, R236.reuse, R28, R160 ;  /* 0x0000001ceca0723c */ /* 0x040ff000000810a0 */
[C---:B------:R-:W-:Y:S01]  /*68f30*/  HMMA.1688.F32.TF32 R164, R236.reuse, R24, R164 ;  /* 0x00000018eca4723c */ /* 0x040fe200000810a4 */
[----:B------:R-:W-:Y:S07]  /*68f40*/  STL.64 [R1+0xce0], R152 ;  /* 0x000ce09801007387 */ /* 0x000fee0000100a00 */
[C---:B------:R-:W-:Y:S01]  /*68f50*/  HMMA.1688.F32.TF32 R168, R236.reuse, R20, R168 ;  /* 0x00000014eca8723c */ /* 0x040fe200000810a8 */
[----:B------:R1:W-:Y:S07]  /*68f60*/  STL.64 [R1+0xce8], R154 ;  /* 0x000ce89a01007387 */ /* 0x0003ee0000100a00 */
[C---:B------:R-:W-:Y:S01]  /*68f70*/  HMMA.1688.F32.TF32 R172, R236.reuse, R16, R172 ;  /* 0x00000010ecac723c */ /* 0x040fe200000810ac */
[----:B-1----:R-:W4:Y:S07]  /*68f80*/  LDL.LU.64 R154, [R1+0x63c0] ;  /* 0x0063c000019a7983 */ /* 0x002f2e0000300a00 */
[----:B------:R-:W-:Y:S01]  /*68f90*/  HMMA.1688.F32.TF32 R236, R236, R12, R176 ;  /* 0x0000000cecec723c */ /* 0x000fe200000810b0 */
[----:B------:R-:W4:Y:S04]  /*68fa0*/  LDL.LU.64 R152, [R1+0x63b8] ;  /* 0x0063b80001987983 */ /* 0x000f280000300a00 */
[----:B------:R-:W-:Y:S04]  /*68fb0*/  STL.64 [R1+0xcd0], R156 ;  /* 0x000cd09c01007387 */ /* 0x000fe80000100a00 */
[----:B------:R1:W-:Y:S04]  /*68fc0*/  STL.64 [R1+0xcd8], R158 ;  /* 0x000cd89e01007387 */ /* 0x0003e80000100a00 */
[----:B-1----:R-:W4:Y:S04]  /*68fd0*/  LDL.LU.64 R158, [R1+0x63b0] ;  /* 0x0063b000019e7983 */ /* 0x002f280000300a00 */
        /* <DEDUP_REMOVED lines=17> */
[----:B------:R-:W4:Y:S04]  /*690f0*/  LDL.LU.64 R178, [R1+0x6360] ;  /* 0x0063600001b27983 */ /* 0x000f280000300a00 */
[----:B------:R-:W4:Y:S04]  /*69100*/  LDL.LU.64 R176, [R1+0x6358] ;  /* 0x0063580001b07983 */ /* 0x000f280000300a00 */
[----:B------:R1:W-:Y:S04]  /*69110*/  STL.64 [R1+0xc80], R236 ;  /* 0x000c80ec01007387 */ /* 0x0003e80000100a00 */
[----:B------:R1:W-:Y:S04]  /*69120*/  STL.64 [R1+0xc88], R238 ;  /* 0x000c88ee01007387 */ /* 0x0003e80000100a00 */
[----:B-1----:R-:W4:Y:S04]  /*69130*/  LDL.LU.64 R236, [R1+0x800] ;  /* 0x0008000001ec7983 */ /* 0x002f280000300a00 */
[----:B------:R-:W4:Y:S01]  /*69140*/  LDL.LU.64 R238, [R1+0x808] ;  /* 0x0008080001ee7983 */ /* 0x000f220000300a00 */
[C---:B------:R-:W-:Y:S08]  /*69150*/  HMMA.1688.F32.TF32 R228, R248.reuse, R96, R228 ;  /* 0x00000060f8e4723c */ /* 0x040ff000000810e4 */
[C---:B--2---:R-:W-:Y:S11]  /*69160*/  HMMA.1688.F32.TF32 R180, R248.reuse, R92, R180 ;  /* 0x0000005cf8b4723c */ /* 0x044ff600000810b4 */
[----:B------:R-:W-:Y:S04]  /*69170*/  @!UPT UIADD3 URZ, URZ, URZ, URZ ;  /* 0x0000003f3f3ff290 */ /* 0x000fe8000fffe03f */
[----:B------:R-:W-:Y:S04]  /*69180*/  STL.64 [R1+0xc70], R228 ;  /* 0x000c70e401007387 */ /* 0x000fe80000100a00 */
[----:B------:R-:W-:Y:S04]  /*69190*/  STL.64 [R1+0xc78], R230 ;  /* 0x000c78e601007387 */ /* 0x000fe80000100a00 */
[----:B------:R-:W-:Y:S04]  /*691a0*/  STL.64 [R1+0xc60], R180 ;  /* 0x000c60b401007387 */ /* 0x000fe80000100a00 */
[----:B------:R1:W-:Y:S01]  /*691b0*/  STL.64 [R1+0xc68], R182 ;  /* 0x000c68b601007387 */ /* 0x0003e20000100a00 */
[C---:B------:R-:W-:Y:S03]  /*691c0*/  HMMA.1688.F32.TF32 R244, R248.reuse, R84, R244 ;  /* 0x00000054f8f4723c */ /* 0x040fe600000810f4 */
[----:B------:R-:W-:Y:S04]  /*691d0*/  LDS R228, [R98+0x40280] ;  /* 0x0402800062e47984 */ /* 0x000fe80000000800 */
[----:B------:R-:W-:Y:S04]  /*691e0*/  LDS R230, [R98+0x41280] ;  /* 0x0412800062e67984 */ /* 0x000fe80000000800 */
[----:B-1----:R-:W2:Y:S04]  /*691f0*/  LDL.LU.64 R182, [R1+0x6350] ;  /* 0x0063500001b67983 */ /* 0x002ea80000300a00 */
[----:B------:R-:W2:Y:S01]  /*69200*/  LDL.LU.64 R180, [R1+0x6348] ;  /* 0x0063480001b47983 */ /* 0x000ea20000300a00 */
[C---:B---3--:R-:W-:Y:S03]  /*69210*/  HMMA.1688.F32.TF32 R240, R248.reuse, R80, R240 ;  /* 0x00000050f8f0723c */ /* 0x048fe600000810f0 */
[----:B------:R-:W-:Y:S04]  /*69220*/  LDS R229, [R252+0x40280] ;  /* 0x04028000fce57984 */ /* 0x000fe80000000800 */
[----:B------:R-:W1:Y:S01]  /*69230*/  LDS R231, [R252+0x41280] ;  /* 0x04128000fce77984 */ /* 0x000e620000000800 */
[C---:B------:R-:W-:Y:S08]  /*69240*/  HMMA.1688.F32.TF32 R184, R248.reuse, R100, R184 ;  /* 0x00000064f8b8723c */ /* 0x040ff000000810b8 */
[C---:B------:R-:W-:Y:S08]  /*69250*/  HMMA.1688.F32.TF32 R4, R248.reuse, R68, R4 ;  /* 0x00000044f804723c */ /* 0x040ff00000081004 */
[C---:B----4-:R-:W-:Y:S11]  /*69260*/  HMMA.1688.F32.TF32 R236, R248.reuse, R88, R236 ;  /* 0x00000058f8ec723c */ /* 0x050ff600000810ec */
[----:B------:R-:W-:Y:S11]  /*69270*/  @!UPT UIADD3 URZ, URZ, URZ, URZ ;  /* 0x0000003f3f3ff290 */ /* 0x000ff6000fffe03f */
[----:B------:R-:W-:Y:S01]  /*69280*/  @!UPT UIADD3 URZ, URZ, URZ, URZ ;  /* 0x0000003f3f3ff290 */ /* 0x000fe2000fffe03f */
[----:B------:R-:W-:Y:S04]  /*69290*/  STL.64 [R1+0xc50], R236 ;  /* 0x000c50ec01007387 */ /* 0x000fe80000100a00 */
[----:B------:R3:W-:Y:S02]  /*692a0*/  STL.64 [R1+0xc58], R238 ;  /* 0x000c58ee01007387 */ /* 0x0007e40000100a00 */
[C---:B---3--:R-:W-:Y:S08]  /*692b0*/  HMMA.1688.F32.TF32 R236, R248.reuse, R76, R232 ;  /* 0x0000004cf8ec723c */ /* 0x048ff000000810e8 */
        /* <DEDUP_REMOVED lines=12> */
[----:B------:R-:W-:Y:S03]  /*69380*/  LDS R241, [R99+0x40380] ;  /* 0x0403800063f17984 */ /* 0x000fe60000000800 */
[C---:B------:R-:W-:Y:S01]  /*69390*/  HMMA.1688.F32.TF32 R196, R248.reuse, R108, R192 ;  /* 0x0000006cf8c4723c */ /* 0x040fe200000810c0 */
[----:B------:R-:W-:Y:S04]  /*693a0*/  STL.64 [R1+0xc20], R236 ;  /* 0x000c20ec01007387 */ /* 0x000fe80000100a00 */
[----:B------:R-:W-:Y:S03]  /*693b0*/  STL.64 [R1+0xc28], R238 ;  /* 0x000c28ee01007387 */ /* 0x000fe60000100a00 */
        /* <DEDUP_REMOVED lines=19> */
[----:B------:R-:W3:Y:S04]  /*694f0*/  LDL.LU.64 R188, [R1+0x830] ;  /* 0x0008300001bc7983 */ /* 0x000ee80000300a00 */
[----:B------:R-:W-:Y:S04]  /*69500*/  STL.64 [R1+0xaf0], R192 ;  /* 0x000af0c001007387 */ /* 0x000fe80000100a00 */
[----:B------:R4:W-:Y:S04]  /*69510*/  STL.64 [R1+0xaf8], R194 ;  /* 0x000af8c201007387 */ /* 0x0009e80000100a00 */
[----:B------:R-:W3:Y:S04]  /*69520*/  LDL.LU.64 R190, [R1+0x838] ;  /* 0x0008380001be7983 */ /* 0x000ee80000300a00 */
[----:B------:R1:W-:Y:S04]  /*69530*/  STL.64 [R1+0xad0], R184 ;  /* 0x000ad0b801007387 */ /* 0x0003e80000100a00 */
[----:B------:R2:W-:Y:S01]  /*69540*/  STL.64 [R1+0xad8], R186 ;  /* 0x000ad8ba01007387 */ /* 0x0005e20000100a00 */
[C---:B----4-:R-:W-:Y:S03]  /*69550*/  HMMA.1688.F32.TF32 R192, R248.reuse, R64, R8 ;  /* 0x00000040f8c0723c */ /* 0x050fe60000081008 */
[----:B------:R-:W-:Y:S04]  /*69560*/  LDS R243, [R99+0x41380] ;  /* 0x0413800063f37984 */ /* 0x000fe80000000800 */
[----:B-1----:R-:W4:Y:S04]  /*69570*/  LDL.LU.64 R184, [R1+0x820] ;  /* 0x0008200001b87983 */ /* 0x002f280000300a00 */
[----:B--2---:R-:W4:Y:S04]  /*69580*/  LDL.LU.64 R186, [R1+0x828] ;  /* 0x0008280001ba7983 */ /* 0x004f280000300a00 */
[----:B------:R-:W-:Y:S04]  /*69590*/  STL.64 [R1+0xab0], R4 ;  /* 0x000ab00401007387 */ /* 0x000fe80000100a00 */
[----:B------:R1:W-:Y:S04]  /*695a0*/  STL.64 [R1+0xab8], R6 ;  /* 0x000ab80601007387 */ /* 0x0003e80000100a00 */
[----:B------:R-:W2:Y:S04]  /*695b0*/  LDL.LU.64 R8, [R1+0x24a0] ;  /* 0x0024a00001087983 */ /* 0x000ea80000300a00 */
[----:B------:R-:W-:Y:S01]  /*695c0*/  LDS R236, [R98+0x42000] ;  /* 0x0420000062ec7984 */ /* 0x000fe20000000800 */
[C---:B-1----:R-:W-:Y:S03]  /*695d0*/  HMMA.1688.F32.TF32 R4, R248.reuse, R60, R140 ;  /* 0x0000003cf804723c */ /* 0x042fe6000008108c */
[----:B------:R-:W-:Y:S04]  /*695e0*/  STL.64 [R1+0xaa0], R192 ;  /* 0x000aa0c001007387 */ /* 0x000fe80000100a00 */
[----:B------:R-:W-:Y:S04]  /*695f0*/  STL.64 [R1+0xaa8], R194 ;  /* 0x000aa8c201007387 */ /* 0x000fe80000100a00 */
[----:B------:R-:W2:Y:S01]  /*69600*/  LDL.LU.64 R10, [R1+0x24a8] ;  /* 0x0024a800010a7983 */ /* 0x000ea20000300a00 */
[C---:B------:R-:W-:Y:S03]  /*69610*/  HMMA.1688.F32.TF32 R140, R248.reuse, R48, R152 ;  /* 0x00000030f88c723c */ /* 0x040fe60000081098 */
[----:B------:R-:W-:Y:S04]  /*69620*/  LDS R238, [R98+0x43000] ;  /* 0x0430000062ee7984 */ /* 0x000fe80000000800 */
[----:B------:R-:W-:Y:S04]  /*69630*/  LDS R237, [R252+0x42000] ;  /* 0x04200000fced7984 */ /* 0x000fe80000000800 */
[----:B------:R-:W-:Y:S04]  /*69640*/  LDS R239, [R252+0x43000] ;  /* 0x04300000fcef7984 */ /* 0x000fe80000000800 */
[----:B------:R-:W-:Y:S04]  /*69650*/  STL.64 [R1+0xa80], R4 ;  /* 0x000a800401007387 */ /* 0x000fe80000100a00 */
[----:B------:R1:W-:Y:S02]  /*69660*/  STL.64 [R1+0xa88], R6 ;  /* 0x000a880601007387 */ /* 0x0003e40000100a00 */
[C---:B-1----:R-:W-:Y:S08]  /*69670*/  HMMA.1688.F32.TF32 R4, R248.reuse, R56, R144 ;  /* 0x00000038f804723c */ /* 0x042ff00000081090 */
[C---:B------:R-:W-:Y:S11]  /*69680*/  HMMA.1688.F32.TF32 R144, R248.reuse, R52, R148 ;  /* 0x00000034f890723c */ /* 0x040ff60000081094 */
[----:B------:R-:W-:Y:S04]  /*69690*/  @!UPT UIADD3 URZ, URZ, URZ, URZ ;  /* 0x0000003f3f3ff290 */ /* 0x000fe8000fffe03f */
[----:B------:R-:W-:Y:S04]  /*696a0*/  STL.64 [R1+0xa60], R4 ;  /* 0x000a600401007387 */ /* 0x000fe80000100a00 */
[----:B------:R1:W-:Y:S04]  /*696b0*/  STL.64 [R1+0xa68], R6 ;  /* 0x000a680601007387 */ /* 0x0003e80000100a00 */
[----:B------:R-:W-:Y:S04]  /*696c0*/  STL.64 [R1+0xa40], R144 ;  /* 0x000a409001007387 */ /* 0x000fe80000100a00 */
[----:B------:R1:W-:Y:S02]  /*696d0*/  STL.64 [R1+0xa48], R146 ;  /* 0x000a489201007387 */ /* 0x0003e40000100a00 */
[C---:B-1----:R-:W-:Y:S02]  /*696e0*/  HMMA.1688.F32.TF32 R4, R248.reuse, R44, R156 ;  /* 0x0000002cf804723c */ /* 0x042fe4000008109c */
[----:B------:R-:W-:Y:S04]  /*696f0*/  STL.64 [R1+0xa30], R140 ;  /* 0x000a308c01007387 */ /* 0x000fe80000100a00 */
[----:B------:R1:W-:Y:S02]  /*69700*/  STL.64 [R1+0xa38], R142 ;  /* 0x000a388e01007387 */ /* 0x0003e40000100a00 */
[C---:B------:R-:W-:Y:S08]  /*69710*/  HMMA.1688.F32.TF32 R144, R248.reuse, R40, R160 ;  /* 0x00000028f890723c */ /* 0x040ff000000810a0 */
[C---:B-1----:R-:W-:Y:S07]  /*69720*/  HMMA.1688.F32.TF32 R140, R248.reuse, R36, R164 ;  /* 0x00000024f88c723c */ /* 0x042fee00000810a4 */
[----:B------:R-:W-:Y:S04]  /*69730*/  STL.64 [R1+0xa10], R4 ;  /* 0x000a100401007387 */ /* 0x000fe80000100a00 */
[----:B------:R-:W-:Y:S04]  /*69740*/  STL.64 [R1+0xa18], R6 ;  /* 0x000a180601007387 */ /* 0x000fe80000100a00 */
[----:B------:R1:W-:Y:S04]  /*69750*/  STL.64 [R1+0x9f0], R144 ;  /* 0x0009f09001007387 */ /* 0x0003e80000100a00 */
[----:B------:R1:W-:Y:S04]  /*69760*/  STL.64 [R1+0x9f8], R146 ;  /* 0x0009f89201007387 */ /* 0x0003e80000100a00 */
[----:B-1----:R-:W2:Y:S04]  /*69770*/  LDL.LU.64 R144, [R1+0x2670] ;  /* 0x0026700001907983 */ /* 0x002ea80000300a00 */
[----:B------:R-:W-:Y:S04]  /*69780*/  STL.64 [R1+0x9b0], R140 ;  /* 0x0009b08c01007387 */ /* 0x000fe80000100a00 */
[----:B------:R1:W-:Y:S04]  /*69790*/  STL.64 [R1+0x9b8], R142 ;  /* 0x0009b88e01007387 */ /* 0x0003e80000100a00 */
[----:B------:R-:W2:Y:S01]  /*697a0*/  LDL.LU.64 R146, [R1+0x2678] ;  /* 0x0026780001927983 */ /* 0x000ea20000300a00 */
[C---:B------:R-:W-:Y:S08]  /*697b0*/  HMMA.1688.F32.TF32 R4, R248.reuse, R32, R168 ;  /* 0x00000020f804723c */ /* 0x040ff000000810a8 */
[C---:B-1----:R-:W-:Y:S08]  /*697c0*/  HMMA.1688.F32.TF32 R140, R248.reuse, R24, R176 ;  /* 0x00000018f88c723c */ /* 0x042ff000000810b0 */
[C---:B------:R-:W-:Y:S07]  /*697d0*/  HMMA.1688.F32.TF32 R148, R248.reuse, R20, R180 ;  /* 0x00000014f894723c */ /* 0x040fee00000810b4 */
[----:B------:R-:W-:Y:S04]  /*697e0*/  STL.64 [R1+0x9a0], R4 ;  /* 0x0009a00401007387 */ /* 0x000fe80000100a00 */
[----:B------:R1:W-:Y:S02]  /*697f0*/  STL.64 [R1+0x9a8], R6 ;  /* 0x0009a80601007387 */ /* 0x0003e40000100a00 */
[C---:B-1----:R-:W-:Y:S11]  /*69800*/  HMMA.1688.F32.TF32 R4, R248.reuse, R28, R172 ;  /* 0x0000001cf804723c */ /* 0x042ff600000810ac */
[----:B------:R-:W-:Y:S11]  /*69810*/  @!UPT UIADD3 URZ, URZ, URZ, URZ ;  /* 0x0000003f3f3ff290 */ /* 0x000ff6000fffe03f */
[----:B------:R-:W-:Y:S01]  /*69820*/  @!UPT UIADD3 URZ, URZ, URZ, URZ ;  /* 0x0000003f3f3ff290 */ /* 0x000fe2000fffe03f */
[----:B------:R-:W-:Y:S04]  /*69830*/  STL.64 [R1+0x990], R4 ;  /* 0x0009900401007387 */ /* 0x000fe80000100a00 */
[----:B------:R-:W-:Y:S04]  /*69840*/  STL.64 [R1+0x998], R6 ;  /* 0x0009980601007387 */ /* 0x000fe80000100a00 */
[----:B------:R1:W-:Y:S04]  /*69850*/  STL.64 [R1+0x980], R140 ;  /* 0x0009808c01007387 */ /* 0x0003e80000100a00 */
[----:B------:R1:W-:Y:S04]  /*69860*/  STL.64 [R1+0x988], R142 ;  /* 0x0009888e01007387 */ /* 0x0003e80000100a00 */
[----:B-1----:R-:W2:Y:S04]  /*69870*/  LDL.LU.64 R140, [R1+0x2660] ;  /* 0x00266000018c7983 */ /* 0x002ea80000300a00 */
[----:B------:R-:W-:Y:S04]  /*69880*/  STL.64 [R1+0x970], R148 ;  /* 0x0009709401007387 */ /* 0x000fe80000100a00 */
[----:B------:R-:W-:Y:S04]  /*69890*/  STL.64 [R1+0x978], R150 ;  /* 0x0009789601007387 */ /* 0x000fe80000100a00 */
[----:B------:R-:W2:Y:S01]  /*698a0*/  LDL.LU.64 R142, [R1+0x2668] ;  /* 0x00266800018e7983 */ /* 0x000ea20000300a00 */
[C---:B---3--:R-:W-:Y:S11]  /*698b0*/  HMMA.1688.F32.TF32 R4, R248.reuse, R16, R188 ;  /* 0x00000010f804723c */ /* 0x048ff600000810bc */
[----:B------:R-:W-:Y:S11]  /*698c0*/  @!UPT UIADD3 URZ, URZ, URZ, URZ ;  /* 0x0000003f3f3ff290 */ /* 0x000ff6000fffe03f */
[----:B------:R-:W-:Y:S01]  /*698d0*/  @!UPT UIADD3 URZ, URZ, URZ, URZ ;  /* 0x0000003f3f3ff290 */ /* 0x000fe2000fffe03f */
[----:B------:R1:W-:Y:S04]  /*698e0*/  STL.64 [R1+0x960], R4 ;  /* 0x0009600401007387 */ /* 0x0003e80000100a00 */
[----:B------:R3:W-:Y:S04]  /*698f0*/  STL.64 [R1+0x968], R6 ;  /* 0x0009680601007387 */ /* 0x0007e80000100a00 */
[----:B------:R-:W2:Y:S04]  /*69900*/  LDL.LU.64 R168, [R1+0x2650] ;  /* 0x0026500001a87983 */ /* 0x000ea80000300a00 */
[----:B------:R-:W2:Y:S04]  /*69910*/  LDL.LU.64 R170, [R1+0x2658] ;  /* 0x0026580001aa7983 */ /* 0x000ea80000300a00 */
[----:B------:R-:W2:Y:S04]  /*69920*/  LDL.LU.64 R164, [R1+0x2640] ;  /* 0x0026400001a47983 */ /* 0x000ea80000300a00 */
[----:B------:R-:W2:Y:S04]  /*69930*/  LDL.LU.64 R166, [R1+0x2648] ;  /* 0x0026480001a67983 */ /* 0x000ea80000300a00 */
[----:B------:R-:W2:Y:S04]  /*69940*/  LDL.LU.64 R160, [R1+0x2630] ;  /* 0x0026300001a07983 */ /* 0x000ea80000300a00 */
[----:B------:R-:W2:Y:S04]  /*69950*/  LDL.LU.64 R162, [R1+0x2638] ;  /* 0x0026380001a27983 */ /* 0x000ea80000300a00 */
[----:B-1----:R-:W2:Y:S04]  /*69960*/  LDL.LU.64 R4, [R1+0x2620] ;  /* 0x0026200001047983 */ /* 0x002ea80000300a00 */
[----:B---3--:R-:W3:Y:S04]  /*69970*/  LDL.LU.64 R6, [R1+0x2628] ;  /* 0x0026280001067983 */ /* 0x008ee80000300a00 */
[----:B------:R-:W3:Y:S04]  /*69980*/  LDL.LU.64 R156, [R1+0x2610] ;  /* 0x00261000019c7983 */ /* 0x000ee80000300a00 */
[----:B------:R-:W3:Y:S01]  /*69990*/  LDL.LU.64 R158, [R1+0x2618] ;  /* 0x00261800019e7983 */ /* 0x000ee20000300a00 */
[----:B----4-:R-:W-:Y:S08]  /*699a0*/  HMMA.1688.F32.TF32 R248, R248, R12, R184 ;  /* 0x0000000cf8f8723c */ /* 0x010ff000000810b8 */
[C---:B--2---:R-:W-:Y:S01]  /*699b0*/  HMMA.1688.F32.TF32 R244, R228.reuse, R96, R8 ;  /* 0x00000060e4f4723c */ /* 0x044fe20000081008 */
[----:B------:R-:W-:Y:S04]  /*699c0*/  LDS R8, [R0+0x40280] ;  /* 0x0402800000087984 */ /* 0x000fe80000000800 */
[----:B------:R-:W-:Y:S04]  /*699d0*/  LDS R10, [R0+0x41280] ;  /* 0x04128000000a7984 */ /* 0x000fe80000000800 */
[----:B------:R-:W-:Y:S04]  /*699e0*/  LDS R9, [R99+0x40280] ;  /* 0x0402800063097984 */ /* 0x000fe80000000800 */
[----:B------:R-:W1:Y:S04]  /*699f0*/  LDS R11, [R99+0x41280] ;  /* 0x04128000630b7984 */ /* 0x000e680000000800 */
        /* <DEDUP_REMOVED lines=8> */
[----:B------:R-:W2:Y:S04]  /*69a80*/  LDL.LU.64 R152, [R1+0x2600] ;  /* 0x0026000001987983 */ /* 0x000ea80000300a00 */
[----:B------:R-:W2:Y:S01]  /*69a90*/  LDL.LU.64 R154, [R1+0x2608] ;  /* 0x00260800019a7983 */ /* 0x000ea20000300a00 */
[C---:B------:R-:W-:Y:S11]  /*69aa0*/  HMMA.1688.F32.TF32 R144, R228.reuse, R92, R144 ;  /* 0x0000005ce490723c */ /* 0x040ff60000081090 */
[----:B------:R-:W-:Y:S11]  /*69ab0*/  @!UPT UIADD3 URZ, URZ, URZ, URZ ;  /* 0x0000003f3f3ff290 */ /* 0x000ff6000fffe03f */
[----:B------:R-:W-:Y:S01]  /*69ac0*/  @!UPT UIADD3 URZ, URZ, URZ, URZ ;  /* 0x0000003f3f3ff290 */ /* 0x000fe2000fffe03f */
[----:B------:R4:W-:Y:S04]  /*69ad0*/  STL.64 [R1+0x950], R144 ;  /* 0x0009509001007387 */ /* 0x0009e80000100a00 */
[----:B------:R1:W-:Y:S04]  /*69ae0*/  STL.64 [R1+0x958], R146 ;  /* 0x0009589201007387 */ /* 0x0003e80000100a00 */
[----:B------:R-:W2:Y:S04]  /*69af0*/  LDL.LU.64 R148, [R1+0x25f0] ;  /* 0x0025f00001947983 */ /* 0x000ea80000300a00 */
[----:B------:R-:W2:Y:S04]  /*69b00*/  LDL.LU.64 R150, [R1+0x25f8] ;  /* 0x0025f80001967983 */ /* 0x000ea80000300a00 */
[----:B----4-:R-:W4:Y:S04]  /*69b10*/  LDL.LU.64 R144, [R1+0x25e0] ;  /* 0x0025e00001907983 */ /* 0x010f280000300a00 */
[----:B-1----:R-:W4:Y:S01]  /*69b20*/  LDL.LU.64 R146, [R1+0x25e8] ;  /* 0x0025e80001927983 */ /* 0x002f220000300a00 */
[C---:B------:R-:W-:Y:S03]  /*69b30*/  HMMA.1688.F32.TF32 R172, R228.reuse, R88, R140 ;  /* 0x00000058e4ac723c */ /* 0x040fe6000008108c */
[----:B------:R-:W4:Y:S04]  /*69b40*/  LDL.LU.64 R140, [R1+0x25d0] ;  /* 0x0025d000018c7983 */ /* 0x000f280000300a00 */
[----:B------:R-:W4:Y:S11]  /*69b50*/  LDL.LU.64 R142, [R1+0x25d8] ;  /* 0x0025d800018e7983 */ /* 0x000f360000300a00 */
[----:B------:R-:W-:Y:S05]  /*69b60*/  @!UPT UIADD3 URZ, URZ, URZ, URZ ;  /* 0x0000003f3f3ff290 */ /* 0x000fea000fffe03f */
[----:B------:R-:W-:Y:S04]  /*69b70*/  STL.64 [R1+0x940], R172 ;  /* 0x000940ac01007387 */ /* 0x000fe80000100a00 */
[----:B------:R1:W-:Y:S02]  /*69b80*/  STL.64 [R1+0x948], R174 ;  /* 0x000948ae01007387 */ /* 0x0003e40000100a00 */
[C---:B-1----:R-:W-:Y:S08]  /*69b90*/  HMMA.1688.F32.TF32 R172, R228.reuse, R84, R168 ;  /* 0x00000054e4ac723c */ /* 0x042ff000000810a8 */
[C---:B------:R-:W-:Y:S08]  /*69ba0*/  HMMA.1688.F32.TF32 R168, R228.reuse, R80, R164 ;  /* 0x00000050e4a8723c */ /* 0x040ff000000810a4 */
[C---:B------:R-:W-:Y:S08]  /*69bb0*/  HMMA.1688.F32.TF32 R164, R228.reuse, R76, R160 ;  /* 0x0000004ce4a4723c */ /* 0x040ff000000810a0 */
[C---:B---3--:R-:W-:Y:S01]  /*69bc0*/  HMMA.1688.F32.TF32 R160, R228.reuse, R72, R4 ;  /* 0x00000048e4a0723c */ /* 0x048fe20000081004 */
[----:B------:R-:W-:Y:S04]  /*69bd0*/  STL.64 [R1+0x930], R172 ;  /* 0x000930ac01007387 */ /* 0x000fe80000100a00 */
[----:B------:R-:W-:Y:S04]  /*69be0*/  STL.64 [R1+0x938], R174 ;  /* 0x000938ae01007387 */ /* 0x000fe80000100a00 */
[----:B------:R-:W-:Y:S04]  /*69bf0*/  STL.64 [R1+0x920], R168 ;  /* 0x000920a801007387 */ /* 0x000fe80000100a00 */
[----:B------:R-:W-:Y:S04]  /*69c00*/  STL.64 [R1+0x928], R170 ;  /* 0x000928aa01007387 */ /* 0x000fe80000100a00 */
[----:B------:R-:W3:Y:S04]  /*69c10*/  LDL.LU.64 R4, [R1+0x25c0] ;  /* 0x0025c00001047983 */ /* 0x000ee80000300a00 */
[----:B------:R-:W-:Y:S04]  /*69c20*/  STL.64 [R1+0x910], R164 ;  /* 0x000910a401007387 */ /* 0x000fe80000100a00 */
[----:B------:R-:W-:Y:S04]  /*69c30*/  STL.64 [R1+0x918], R166 ;  /* 0x000918a601007387 */ /* 0x000fe80000100a00 */
[----:B------:R-:W3:Y:S04]  /*69c40*/  LDL.LU.64 R6, [R1+0x25c8] ;  /* 0x0025c80001067983 */ /* 0x000ee80000300a00 */
[----:B------:R-:W-:Y:S04]  /*69c50*/  STL.64 [R1+0x900], R160 ;  /* 0x000900a001007387 */ /* 0x000fe80000100a00 */
[----:B------:R1:W-:Y:S02]  /*69c60*/  STL.64 [R1+0x908], R162 ;  /* 0x000908a201007387 */ /* 0x0003e40000100a00 */
[C---:B-1----:R-:W-:Y:S02]  /*69c70*/  HMMA.1688.F32.TF32 R160, R228.reuse, R136, R156 ;  /* 0x00000088e4a0723c */ /* 0x042fe4000008109c */
[----:B------:R-:W3:Y:S04]  /*69c80*/  LDL.LU.64 R156, [R1+0x25b0] ;  /* 0x0025b000019c7983 */ /* 0x000ee80000300a00 */
[----:B------:R-:W3:Y:S11]  /*69c90*/  LDL.LU.64 R158, [R1+0x25b8] ;  /* 0x0025b800019e7983 */ /* 0x000ef60000300a00 */
[----:B------:R-:W-:Y:S06]  /*69ca0*/  @!UPT UIADD3 URZ, URZ, URZ, URZ ;  /* 0x0000003f3f3ff290 */ /* 0x000fec000fffe03f */
[----:B------:R-:W-:Y:S04]  /*69cb0*/  STL.64 [R1+0x8f0], R160 ;  /* 0x0008f0a001007387 */ /* 0x000fe80000100a00 */
[----:B------:R2:W-:Y:S02]  /*69cc0*/  STL.64 [R1+0x8f8], R162 ;  /* 0x0008f8a201007387 */ /* 0x0005e40000100a00 */
[C---:B--2---:R-:W-:Y:S02]  /*69cd0*/  HMMA.1688.F32.TF32 R160, R228.reuse, R132, R152 ;  /* 0x00000084e4a0723c */ /* 0x044fe40000081098 */
[----:B------:R-:W2:Y:S04]  /*69ce0*/  LDL.LU.64 R152, [R1+0x25a0] ;  /* 0x0025a00001987983 */ /* 0x000ea80000300a00 */
[----:B------:R-:W2:Y:S11]  /*69cf0*/  LDL.LU.64 R154, [R1+0x25a8] ;  /* 0x0025a800019a7983 */ /* 0x000eb60000300a00 */
[----:B------:R-:W-:Y:S06]  /*69d00*/  @!UPT UIADD3 URZ, URZ, URZ, URZ ;  /* 0x0000003f3f3ff290 */ /* 0x000fec000fffe03f */
[----:B------:R1:W-:Y:S04]  /*69d10*/  STL.64 [R1+0x8e0], R160 ;  /* 0x0008e0a001007387 */ /* 0x0003e80000100a00 */
[----:B------:R4:W-:Y:S04]  /*69d20*/  STL.64 [R1+0x8e8], R162 ;  /* 0x0008e8a201007387 */ /* 0x0009e80000100a00 */
[----:B-1----:R-:W2:Y:S01]  /*69d30*/  LDL.LU.64 R160, [R1+0x2590] ;  /* 0x0025900001a07983 */ /* 0x002ea20000300a00 */
[C---:B------:R-:W-:Y:S08]  /*69d40*/  HMMA.1688.F32.TF32 R148, R228.reuse, R128, R148 ;  /* 0x00000080e494723c */ /* 0x040ff00000081094 */
[C---:B----4-:R-:W-:Y:S11]  /*69d50*/  HMMA.1688.F32.TF32 R144, R228.reuse, R124, R144 ;  /* 0x0000007ce490723c */ /* 0x050ff60000081090 */
[----:B------:R-:W-:Y:S04]  /*69d60*/  @!UPT UIADD3 URZ, URZ, URZ, URZ ;  /* 0x0000003f3f3ff290 */ /* 0x000fe8000fffe03f */
[----:B------:R1:W-:Y:S04]  /*69d70*/  STL.64 [R1+0x8d0], R148 ;  /* 0x0008d09401007387 */ /* 0x0003e80000100a00 */
[----:B------:R4:W-:Y:S04]  /*69d80*/  STL.64 [R1+0x8d8], R150 ;  /* 0x0008d89601007387 */ /* 0x0009e80000100a00 */
[----:B------:R-:W2:Y:S04]  /*69d90*/  LDL.LU.64 R162, [R1+0x2598] ;  /* 0x0025980001a27983 */ /* 0x000ea80000300a00 */
[----:B------:R4:W-:Y:S04]  /*69da0*/  STL.64 [R1+0x8c0], R144 ;  /* 0x0008c09001007387 */ /* 0x0009e80000100a00 */
[----:B------:R4:W-:Y:S04]  /*69db0*/  STL.64 [R1+0x8c8], R146 ;  /* 0x0008c89201007387 */ /* 0x0009e80000100a00 */
[----:B-1----:R-:W2:Y:S04]  /*69dc0*/  LDL.LU.64 R148, [R1+0x2580] ;  /* 0x0025800001947983 */ /* 0x002ea80000300a00 */
[----:B----4-:R-:W4:Y:S01]  /*69dd0*/  LDL.LU.64 R150, [R1+0x2588] ;  /* 0x0025880001967983 */ /* 0x010f220000300a00 */
[----:B------:R-:W-:Y:S11]  /*69de0*/  HMMA.1688.F32.TF32 R140, R228, R120, R140 ;  /* 0x00000078e48c723c */ /* 0x000ff6000008108c */
[----:B------:R-:W-:Y:S11]  /*69df0*/  @!UPT UIADD3 URZ, URZ, URZ, URZ ;  /* 0x0000003f3f3ff290 */ /* 0x000ff6000fffe03f */
[----:B------:R-:W-:Y:S02]  /*69e00*/  @!UPT UIADD3 URZ, URZ, URZ, URZ ;  /* 0x0000003f3f3ff290 */ /* 0x000fe4000fffe03f */
[----:B------:R-:W-:Y:S01]  /*69e10*/  IMAD.MOV.U32 R244, RZ, RZ, R140 ;  /* 0x000000fffff47224 */ /* 0x000fe200078e008c */
[----:B------:R-:W-:Y:S01]  /*69e20*/  MOV R245, R141 ;  /* 0x0000008d00f57202 */ /* 0x000fe20000000f00 */
[----:B------:R-:W-:Y:S01]  /*69e30*/  IMAD.MOV.U32 R246, RZ, RZ, R142 ;  /* 0x000000fffff67224 */ /* 0x000fe200078e008e */
[----:B------:R-:W4:Y:S01]  /*69e40*/  LDL.LU.64 R140, [R1+0x2570] ;  /* 0x00257000018c7983 */ /* 0x000f220000300a00 */
[----:B------:R-:W-:-:S03]  /*69e50*/  IMAD.MOV.U32 R247, RZ, RZ, R143 ;  /* 0x000000fffff77224 */ /* 0x000fc600078e008f */
[----:B------:R-:W4:Y:S04]  /*69e60*/  LDL.LU.64 R142, [R1+0x2578] ;  /* 0x00257800018e7983 */ /* 0x000f280000300a00 */
[----:B------:R-:W-:Y:S04]  /*69e70*/  STL [R1+0x60fc], R247 ;  /* 0x0060fcf701007387 */ /* 0x000fe80000100800 */
[----:B------:R-:W-:Y:S04]  /*69e80*/  STL [R1+0x60f8], R246 ;  /* 0x0060f8f601007387 */ /* 0x000fe80000100800 */
[----:B------:R-:W-:Y:S04]  /*69e90*/  STL [R1+0x60f4], R245 ;  /* 0x0060f4f501007387 */ /* 0x000fe80000100800 */
[----:B------:R-:W-:Y:S04]  /*69ea0*/  STL [R1+0x60f0], R244 ;  /* 0x0060f0f401007387 */ /* 0x000fe80000100800 */
[----:B------:R-:W4:Y:S04]  /*69eb0*/  LDL.LU.64 R144, [R1+0x2560] ;  /* 0x0025600001907983 */ /* 0x000f280000300a00 */
[----:B------:R-:W4:Y:S01]  /*69ec0*/  LDL.LU.64 R146, [R1+0x2568] ;  /* 0x0025680001927983 */ /* 0x000f220000300a00 */
[C---:B---3--:R-:W-:Y:S08]  /*69ed0*/  HMMA.1688.F32.TF32 R4, R228.reuse, R116, R4 ;  /* 0x00000074e404723c */ /* 0x048ff00000081004 */
[----:B------:R-:W-:Y:S11]  /*69ee0*/  HMMA.1688.F32.TF32 R156, R228, R112, R156 ;  /* 0x00000070e49c723c */ /* 0x000ff6000008109c */
[----:B------:R-:W-:Y:S04]  /*69ef0*/  @!UPT UIADD3 URZ, URZ, URZ, URZ ;  /* 0x0000003f3f3ff290 */ /* 0x000fe8000fffe03f */
[----:B------:R1:W-:Y:S04]  /*69f00*/  STL.64 [R1+0x8a0], R4 ;  /* 0x0008a00401007387 */ /* 0x0003e80000100a00 */
[----:B------:R3:W-:Y:S04]  /*69f10*/  STL.64 [R1+0x8a8], R6 ;  /* 0x0008a80601007387 */ /* 0x0007e80000100a00 */
[----:B-1----:R-:W4:Y:S04]  /*69f20*/  LDL.LU.64 R4, [R1+0x2550] ;  /* 0x0025500001047983 */ /* 0x002f280000300a00 */
[----:B---3--:R-:W3:Y:S01]  /*69f30*/  LDL.LU.64 R6, [R1+0x2558] ;  /* 0x0025580001067983 */ /* 0x008ee20000300a00 */
[----:B------:R-:W-:-:S02]  /*69f40*/  IMAD.MOV.U32 R247, RZ, RZ, R156 ;  /* 0x000000fffff77224 */ /* 0x000fc400078e009c */
[----:B------:R-:W-:Y:S02]  /*69f50*/  IMAD.MOV.U32 R246, RZ, RZ, R157 ;  /* 0x000000fffff67224 */ /* 0x000fe400078e009d */
[----:B------:R-:W-:Y:S02]  /*69f60*/  IMAD.MOV.U32 R245, RZ, RZ, R158 ;  /* 0x000000fffff57224 */ /* 0x000fe400078e009e */
[----:B------:R-:W-:Y:S01]  /*69f70*/  IMAD.MOV.U32 R244, RZ, RZ, R159 ;  /* 0x000000fffff47224 */ /* 0x000fe200078e009f */
[----:B------:R-:W-:Y:S04]  /*69f80*/  STL.64 [R1+0x6108], R246 ;  /* 0x006108f601007387 */ /* 0x000fe80000100a00 */
[----:B------:R-:W-:Y:S04]  /*69f90*/  STL.64 [R1+0x6100], R244 ;  /* 0x006100f401007387 */ /* 0x000fe80000100a00 */
[----:B------:R-:W3:Y:S04]  /*69fa0*/  LDL.LU.64 R156, [R1+0x2540] ;  /* 0x00254000019c7983 */ /* 0x000ee80000300a00 */
[----:B------:R-:W3:Y:S01]  /*69fb0*/  LDL.LU.64 R158, [R1+0x2548] ;  /* 0x00254800019e7983 */ /* 0x000ee20000300a00 */
[C---:B--2---:R-:W-:Y:S11]  /*69fc0*/  HMMA.1688.F32.TF32 R152, R228.reuse, R108, R152 ;  /* 0x0000006ce498723c */ /* 0x044ff60000081098 */
[----:B------:R-:W-:Y:S11]  /*69fd0*/  @!UPT UIADD3 URZ, URZ, URZ, URZ ;  /* 0x0000003f3f3ff290 */ /* 0x000ff6000fffe03f */
[----:B------:R-:W-:Y:S01]  /*69fe0*/  @!UPT UIADD3 URZ, URZ, URZ, URZ ;  /* 0x0000003f3f3ff290 */ /* 0x000fe2000fffe03f */
[----:B------:R1:W-:Y:S04]  /*69ff0*/  STL.64 [R1+0x880], R152 ;  /* 0x0008809801007387 */ /* 0x0003e80000100a00 */
[----:B------:R2:W-:Y:S04]  /*6a000*/  STL.64 [R1+0x888], R154 ;  /* 0x0008889a01007387 */ /* 0x0005e80000100a00 */
[----:B-1----:R-:W3:Y:S04]  /*6a010*/  LDL.LU.64 R152, [R1+0x2530] ;  /* 0x0025300001987983 */ /* 0x002ee80000300a00 */
[----:B--2---:R-:W2:Y:S01]  /*6a020*/  LDL.LU.64 R154, [R1+0x2538] ;  /* 0x00253800019a7983 */ /* 0x004ea20000300a00 */
[C---:B------:R-:W-:Y:S11]  /*6a030*/  HMMA.1688.F32.TF32 R160, R228.reuse, R104, R160 ;  /* 0x00000068e4a0723c */ /* 0x040ff600000810a0 */
[----:B------:R-:W-:Y:S11]  /*6a040*/  @!UPT UIADD3 URZ, URZ, URZ, URZ ;  /* 0x0000003f3f3ff290 */ /* 0x000ff6000fffe03f */
[----:B------:R-:W-:Y:S02]  /*6a050*/  @!UPT UIADD3 URZ, URZ, URZ, URZ ;  /* 0x0000003f3f3ff290 */ /* 0x000fe4000fffe03f */
[----:B------:R-:W-:Y:S01]  /*6a060*/  IMAD.MOV.U32 R250, RZ, RZ, R162 ;  /* 0x000000fffffa7224 */ /* 0x000fe200078e00a2 */
[----:B------:R-:W-:Y:S01]  /*6a070*/  MOV R251, R163 ;  /* 0x000000a300fb7202 */ /* 0x000fe20000000f00 */
[----:B------:R-:W-:Y:S02]  /*6a080*/  IMAD.MOV.U32 R248, RZ, RZ, R160 ;  /* 0x000000fffff87224 */ /* 0x000fe400078e00a0 */
[----:B------:R-:W-:Y:S02]  /*6a090*/  IMAD.MOV.U32 R249, RZ, RZ, R161 ;  /* 0x000000fffff97224 */ /* 0x000fe400078e00a1 */
[----:B------:R-:W-:Y:S01]  /*6a0a0*/  STL.64 [R1+0x6118], R250 ;  /* 0x006118fa01007387 */ /* 0x000fe20000100a00 */
[C---:B----4-:R-:W-:Y:S03]  /*6a0b0*/  HMMA.1688.F32.TF32 R160, R228.reuse, R100, R148 ;  /* 0x00000064e4a0723c */ /* 0x050fe60000081094 */
[----:B------:R-:W-:Y:S04]  /*6a0c0*/  STL.64 [R1+0x6110], R248 ;  /* 0x006110f801007387 */ /* 0x000fe80000100a00 */
[----:B------:R-:W4:Y:S04]  /*6a0d0*/  LDL.LU.64 R148, [R1+0x2520] ;  /* 0x0025200001947983 */ /* 0x000f280000300a00 */
[----:B------:R-:W4:Y:S11]  /*6a0e0*/  LDL.LU.64 R150, [R1+0x2528] ;  /* 0x0025280001967983 */ /* 0x000f360000300a00 */
[----:B------:R-:W-:Y:S01]  /*6a0f0*/  @!UPT UIADD3 URZ, URZ, URZ, URZ ;  /* 0x0000003f3f3ff290 */ /* 0x000fe2000fffe03f */
[----:B------:R-:W-:Y:S04]  /*6a100*/  STL.64 [R1+0x860], R160 ;  /* 0x000860a001007387 */ /* 0x000fe80000100a00 */
[----:B------:R1:W-:Y:S02]  /*6a110*/  STL.64 [R1+0x868], R162 ;  /* 0x000868a201007387 */ /* 0x0003e40000100a00 */
[C---:B-1----:R-:W-:Y:S02]  /*6a120*/  HMMA.1688.F32.TF32 R160, R228.reuse, R68, R140 ;  /* 0x00000044e4a0723c */ /* 0x042fe4000008108c */
[----:B------:R-:W4:Y:S04]  /*6a130*/  LDL.LU.64 R140, [R1+0x2510] ;  /* 0x00251000018c7983 */ /* 0x000f280000300a00 */
[----:B------:R-:W4:Y:S11]  /*6a140*/  LDL.LU.64 R142, [R1+0x2518] ;  /* 0x00251800018e7983 */ /* 0x000f360000300a00 */
[----:B------:R-:W-:Y:S06]  /*6a150*/  @!UPT UIADD3 URZ, URZ, URZ, URZ ;  /* 0x0000003f3f3ff290 */ /* 0x000fec000fffe03f */
        /* <DEDUP_REMOVED lines=8> */
[C---:B---3--:R-:W-:Y:S02]  /*6a1e0*/  HMMA.1688.F32.TF32 R160, R228.reuse, R60, R4 ;  /* 0x0000003ce4a0723c */ /* 0x048fe40000081004 */
[----:B------:R-:W3:Y:S04]  /*6a1f0*/  LDL.LU.64 R4, [R1+0x24f0] ;  /* 0x0024f00001047983 */ /* 0x000ee80000300a00 */
[----:B------:R-:W3:Y:S02]  /*6a200*/  LDL.LU.64 R6, [R1+0x24f8] ;  /* 0x0024f80001067983 */ /* 0x000ee40000300a00 */
[C---:B------:R-:W-:Y:S11]  /*6a210*/  HMMA.1688.F32.TF32 R156, R228.reuse, R56, R156 ;  /* 0x00000038e49c723c */ /* 0x040ff6000008109c */
[----:B------:R-:W-:Y:S04]  /*6a220*/  @!UPT UIADD3 URZ, URZ, URZ, URZ ;  /* 0x0000003f3f3ff290 */ /* 0x000fe8000fffe03f */
[----:B------:R1:W-:Y:S04]  /*6a230*/  STL.64 [R1+0x830], R160 ;  /* 0x000830a001007387 */ /* 0x0003e80000100a00 */
[----:B------:R1:W-:Y:S04]  /*6a240*/  STL.64 [R1+0x838], R162 ;  /* 0x000838a201007387 */ /* 0x0003e80000100a00 */
[----:B-1----:R-:W3:Y:S04]  /*6a250*/  LDL.LU.64 R160, [R1+0x24e0] ;  /* 0x0024e00001a07983 */ /* 0x002ee80000300a00 */
[----:B------:R-:W3:Y:S04]  /*6a260*/  LDL.LU.64 R162, [R1+0x24e8] ;  /* 0x0024e80001a27983 */ /* 0x000ee80000300a00 */
[----:B------:R1:W-:Y:S04]  /*6a270*/  STL.64 [R1+0x820], R156 ;  /* 0x0008209c01007387 */ /* 0x0003e80000100a00 */
[----:B------:R2:W-:Y:S04]  /*6a280*/  STL.64 [R1+0x828], R158 ;  /* 0x0008289e01007387 */ /* 0x0005e80000100a00 */
[----:B-1----:R-:W3:Y:S04]  /*6a290*/  LDL.LU.64 R156, [R1+0x24d0] ;  /* 0x0024d000019c7983 */ /* 0x002ee80000300a00 */
[----:B--2---:R-:W2:Y:S01]  /*6a2a0*/  LDL.LU.64 R158, [R1+0x24d8] ;  /* 0x0024d800019e7983 */ /* 0x004ea20000300a00 */
[C---:B------:R-:W-:Y:S03]  /*6a2b0*/  HMMA.1688.F32.TF32 R164, R228.reuse, R52, R152 ;  /* 0x00000034e4a4723c */ /* 0x040fe60000081098 */
[----:B------:R-:W2:Y:S04]  /*6a2c0*/  LDL.LU.64 R152, [R1+0x26d0] ;  /* 0x0026d00001987983 */ /* 0x000ea80000300a00 */
[----:B------:R-:W2:Y:S11]  /*6a2d0*/  LDL.LU.64 R154, [R1+0x26d8] ;  /* 0x0026d800019a7983 */ /* 0x000eb60000300a00 */
[----:B------:R-:W-:Y:S05]  /*6a2e0*/  @!UPT UIADD3 URZ, URZ, URZ, URZ ;  /* 0x0000003f3f3ff290 */ /* 0x000fea000fffe03f */
[----:B------:R-:W-:Y:S04]  /*6a2f0*/  STL.64 [R1+0x810], R164 ;  /* 0x000810a401007387 */ /* 0x000fe80000100a00 */
[----:B------:R4:W-:Y:S02]  /*6a300*/  STL.64 [R1+0x818], R166 ;  /* 0x000818a601007387 */ /* 0x0009e40000100a00 */
[C---:B----4-:R-:W-:Y:S02]  /*6a310*/  HMMA.1688.F32.TF32 R164, R228.reuse, R48, R148 ;  /* 0x00000030e4a4723c */ /* 0x050fe40000081094 */
        /* <DEDUP_REMOVED lines=19> */
[----:B------:R-:W3:Y:S11]  /*6a450*/  LDL.LU.64 R6, [R1+0xb58] ;  /* 0x000b580001067983 */ /* 0x000ef60000300a00 */
[----:B------:R-:W-:Y:S06]  /*6a460*/  @!UPT UIADD3 URZ, URZ, URZ, URZ ;  /* 0x0000003f3f3ff290 */ /* 0x000fec000fffe03f */
[----:B------:R-:W-:Y:S04]  /*6a470*/  STL.64 [R1+0x7d0], R164 ;  /* 0x0007d0a401007387 */ /* 0x000fe80000100a00 */
[----:B------:R1:W-:Y:S02]  /*6a480*/  STL.64 [R1+0x7d8], R166 ;  /* 0x0007d8a601007387 */ /* 0x0003e40000100a00 */
[C---:B-1----:R-:W-:Y:S02]  /*6a490*/  HMMA.1688.F32.TF32 R164, R228.reuse, R32, R160 ;  /* 0x00000020e4a4723c */ /* 0x042fe400000810a0 */
[----:B------:R-:W3:Y:S06]  /*6a4a0*/  LDL.LU.64 R160, [R1+0xb70] ;  /* 0x000b700001a07983 */ /* 0x000eec0000300a00 */
[C---:B--2---:R-:W-:Y:S11]  /*6a4b0*/  HMMA.1688.F32.TF32 R156, R228.reuse, R28, R156 ;  /* 0x0000001ce49c723c */ /* 0x044ff6000008109c */
[----:B------:R-:W-:Y:S04]  /*6a4c0*/  @!UPT UIADD3 URZ, URZ, URZ, URZ ;  /* 0x0000003f3f3ff290 */ /* 0x000fe8000fffe03f */
[----:B------:R-:W-:Y:S04]  /*6a4d0*/  STL.64 [R1+0x7c0], R164 ;  /* 0x0007c0a401007387 */ /* 0x000fe80000100a00 */
[----:B------:R-:W-:Y:S04]  /*6a4e0*/  STL.64 [R1+0x7c8], R166 ;  /* 0x0007c8a601007387 */ /* 0x000fe80000100a00 */
[----:B------:R-:W2:Y:S04]  /*6a4f0*/  LDL.LU.64 R162, [R1+0xb78] ;  /* 0x000b780001a27983 */ /* 0x000ea80000300a00 */
[----:B------:R-:W-:Y:S04]  /*6a500*/  STL.64 [R1+0x7b0], R156 ;  /* 0x0007b09c01007387 */ /* 0x000fe80000100a00 */
[----:B------:R1:W-:Y:S02]  /*6a510*/  STL.64 [R1+0x7b8], R158 ;  /* 0x0007b89e01007387 */ /* 0x0003e40000100a00 */
[C---:B-1----:R-:W-:Y:S02]  /*6a520*/  HMMA.1688.F32.TF32 R156, R228.reuse, R24, R152 ;  /* 0x00000018e49c723c */ /* 0x042fe40000081098 */
[----:B------:R-:W2:Y:S04]  /*6a530*/  LDL.LU.64 R152, [R1+0xbd0] ;  /* 0x000bd00001987983 */ /* 0x000ea80000300a00 */
[----:B------:R-:W2:Y:S11]  /*6a540*/  LDL.LU.64 R154, [R1+0xbd8] ;  /* 0x000bd800019a7983 */ /* 0x000eb60000300a00 */
[----:B------:R-:W-:Y:S06]  /*6a550*/  @!UPT UIADD3 URZ, URZ, URZ, URZ ;  /* 0x0000003f3f3ff290 */ /* 0x000fec000fffe03f */
        /* <DEDUP_REMOVED lines=12> */
[----:B------:R1:W-:Y:S04]  /*6a620*/  STL.64 [R1+0x780], R156 ;  /* 0x0007809c01007387 */ /* 0x0003e80000100a00 */
[----:B------:R1:W-:Y:S04]  /*6a630*/  STL.64 [R1+0x788], R158 ;  /* 0x0007889e01007387 */ /* 0x0003e80000100a00 */
[----:B-1----:R-:W4:Y:S01]  /*6a640*/  LDL.LU.64 R156, [R1+0x14e0] ;  /* 0x0014e000019c7983 */ /* 0x002f220000300a00 */
[----:B------:R-:W-:Y:S03]  /*6a650*/  HMMA.1688.F32.TF32 R144, R228, R12, R144 ;  /* 0x0000000ce490723c */ /* 0x000fe60000081090 */
[----:B------:R-:W4:Y:S11]  /*6a660*/  LDL.LU.64 R158, [R1+0x14e8] ;  /* 0x0014e800019e7983 */ /* 0x000f360000300a00 */
[----:B------:R-:W-:Y:S09]  /*6a670*/  @!UPT UIADD3 URZ, URZ, URZ, URZ ;  /* 0x0000003f3f3ff290 */ /* 0x000ff2000fffe03f */
[----:B------:R-:W-:Y:S04]  /*6a680*/  STL.64 [R1+0x10], R144 ;  /* 0x0000109001007387 */ /* 0x000fe80000100a00 */
[----:B------:R3:W-:Y:S02]  /*6a690*/  STL.64 [R1+0x18], R146 ;  /* 0x0000189201007387 */ /* 0x0007e40000100a00 */
[C---:B---3--:R-:W-:Y:S02]  /*6a6a0*/  HMMA.1688.F32.TF32 R144, R8.reuse, R96, R4 ;  /* 0x000000600890723c */ /* 0x048fe40000081004 */
[----:B------:R-:W3:Y:S04]  /*6a6b0*/  LDL.LU.64 R4, [R1+0x1500] ;  /* 0x0015000001047983 */ /* 0x000ee80000300a00 */
[----:B------:R-:W3:Y:S11]  /*6a6c0*/  LDL.LU.64 R6, [R1+0x1508] ;  /* 0x0015080001067983 */ /* 0x000ef60000300a00 */
[----:B------:R-:W-:Y:S06]  /*6a6d0*/  @!UPT UIADD3 URZ, URZ, URZ, URZ ;  /* 0x0000003f3f3ff290 */ /* 0x000fec000fffe03f */
[----:B------:R-:W-:Y:S04]  /*6a6e0*/  STL.64 [R1], R144 ;  /* 0x0000009001007387 */ /* 0x000fe80000100a00 */
[----:B------:R-:W-:Y:S04]  /*6a6f0*/  STL.64 [R1+0x8], R146 ;  /* 0x0000089201007387 */ /* 0x000fe80000100a00 */
[----:B------:R-:W-:Y:S04]  /*6a700*/  LDS R144, [R98+0x40300] ;  /* 0x0403000062907984 */ /* 0x000fe80000000800 */
[----:B------:R-:W-:Y:S04]  /*6a710*/  LDS R146, [R98+0x41300] ;  /* 0x0413000062927984 */ /* 0x000fe80000000800 */
[----:B------:R-:W-:Y:S04]  /*6a720*/  LDS R145, [R252+0x40300] ;  /* 0x04030000fc917984 */ /* 0x000fe80000000800 */
[----:B------:R-:W1:Y:S01]  /*6a730*/  LDS R147, [R252+0x41300] ;  /* 0x04130000fc937984 */ /* 0x000e620000000800 */
[C---:B--2---:R-:W-:Y:S08]  /*6a740*/  HMMA.1688.F32.TF32 R164, R8.reuse, R92, R160 ;  /* 0x0000005c08a4723c */ /* 0x044ff000000810a0 */
[C---:B------:R-:W-:Y:S01]  /*6a750*/  HMMA.1688.F32.TF32 R160, R8.reuse, R88, R152 ;  /* 0x0000005808a0723c */ /* 0x040fe20000081098 */
[----:B------:R-:W2:Y:S11]  /*6a760*/  LDL.LU.64 R152, [R1+0x1520] ;  /* 0x0015200001987983 */ /* 0x000eb60000300a00 */
[----:B------:R-:W-:Y:S03]  /*6a770*/  @!UPT UIADD3 URZ, URZ, URZ, URZ ;  /* 0x0000003f3f3ff290 */ /* 0x000fe6000fffe03f */
[----:B------:R-:W-:Y:S04]  /*6a780*/  STL.64 [R1+0x770], R164 ;  /* 0x000770a401007387 */ /* 0x000fe80000100a00 */
[----:B------:R-:W-:Y:S04]  /*6a790*/  STL.64 [R1+0x778], R166 ;  /* 0x000778a601007387 */ /* 0x000fe80000100a00 */
[----:B------:R-:W2:Y:S04]  /*6a7a0*/  LDL.LU.64 R154, [R1+0x1528] ;  /* 0x00152800019a7983 */ /* 0x000ea80000300a00 */
        /* <DEDUP_REMOVED lines=10> */
[----:B------:R-:W4:Y:S02]  /*6a850*/  LDL.LU.64 R142, [R1+0x1568] ;  /* 0x00156800018e7983 */ /* 0x000f240000300a00 */
[C---:B------:R-:W-:Y:S11]  /*6a860*/  HMMA.1688.F32.TF32 R156, R8.reuse, R76, R156 ;  /* 0x0000004c089c723c */ /* 0x040ff6000008109c */
[----:B------:R-:W-:Y:S04]  /*6a870*/  @!UPT UIADD3 URZ, URZ, URZ, URZ ;  /* 0x0000003f3f3ff290 */ /* 0x000fe8000fffe03f */
[----:B------:R-:W-:Y:S04]  /*6a880*/  STL.64 [R1+0x740], R160 ;  /* 0x000740a001007387 */ /* 0x000fe80000100a00 */
[----:B------:R-:W-:Y:S04]  /*6a890*/  STL.64 [R1+0x748], R162 ;  /* 0x000748a201007387 */ /* 0x000fe80000100a00 */
[----:B------:R-:W4:Y:S04]  /*6a8a0*/  LDL.LU.64 R172, [R1+0x1570] ;  /* 0x0015700001ac7983 */ /* 0x000f280000300a00 */
[----:B------:R-:W4:Y:S04]  /*6a8b0*/  LDL.LU.64 R174, [R1+0x1578] ;  /* 0x0015780001ae7983 */ /* 0x000f280000300a00 */
[----:B------:R-:W-:Y:S04]  /*6a8c0*/  STL.64 [R1+0x730], R156 ;  /* 0x0007309c01007387 */ /* 0x000fe80000100a00 */
[----:B------:R3:W-:Y:S04]  /*6a8d0*/  STL.64 [R1+0x738], R158 ;  /* 0x0007389e01007387 */ /* 0x0007e80000100a00 */
[----:B------:R-:W4:Y:S04]  /*6a8e0*/  LDL.LU.64 R168, [R1+0x15a0] ;  /* 0x0015a00001a87983 */ /* 0x000f280000300a00 */
[----:B------:R-:W4:Y:S01]  /*6a8f0*/  LDL.LU.64 R170, [R1+0x15a8] ;  /* 0x0015a80001aa7983 */ /* 0x000f220000300a00 */
[C---:B---3--:R-:W-:Y:S03]  /*6a900*/  HMMA.1688.F32.TF32 R156, R8.reuse, R72, R4 ;  /* 0x00000048089c723c */ /* 0x048fe60000081004 */
[----:B------:R-:W3:Y:S04]  /*6a910*/  LDL.LU.64 R4, [R1+0x15c0] ;  /* 0x0015c00001047983 */ /* 0x000ee80000300a00 */
[----:B------:R-:W3:Y:S11]  /*6a920*/  LDL.LU.64 R6, [R1+0x15c8] ;  /* 0x0015c80001067983 */ /* 0x000ef60000300a00 */
[----:B------:R-:W-:Y:S05]  /*6a930*/  @!UPT UIADD3 URZ, URZ, URZ, URZ ;  /* 0x0000003f3f3ff290 */ /* 0x000fea000fffe03f */
[----:B------:R1:W-:Y:S04]  /*6a940*/  STL.64 [R1+0x720], R156 ;  /* 0x0007209c01007387 */ /* 0x0003e80000100a00 */
[----:B------:R1:W-:Y:S04]  /*6a950*/  STL.64 [R1+0x728], R158 ;  /* 0x0007289e01007387 */ /* 0x0003e80000100a00 */
[----:B------:R-:W3:Y:S04]  /*6a960*/  LDL.LU.64 R164, [R1+0x15e0] ;  /* 0x0015e00001a47983 */ /* 0x000ee80000300a00 */
[----:B------:R-:W3:Y:S04]  /*6a970*/  LDL.LU.64 R166, [R1+0x15e8] ;  /* 0x0015e80001a67983 */ /* 0x000ee80000300a00 */
[----:B------:R-:W3:Y:S04]  /*6a980*/  LDL.LU.64 R160, [R1+0x1610] ;  /* 0x0016100001a07983 */ /* 0x000ee80000300a00 */
[----:B------:R-:W3:Y:S04]  /*6a990*/  LDL.LU.64 R162, [R1+0x1618] ;  /* 0x0016180001a27983 */ /* 0x000ee80000300a00 */
[----:B-1----:R-:W3:Y:S04]  /*6a9a0*/  LDL.LU.64 R156, [R1+0x1620] ;  /* 0x00162000019c7983 */ /* 0x002ee80000300a00 */
[----:B------:R-:W3:Y:S01]  /*6a9b0*/  LDL.LU.64 R158, [R1+0x1628] ;  /* 0x00162800019e7983 */ /* 0x000ee20000300a00 */
[C---:B--2---:R-:W-:Y:S03]  /*6a9c0*/  HMMA.1688.F32.TF32 R176, R8.reuse, R136, R152 ;  /* 0x0000008808b0723c */ /* 0x044fe60000081098 */
        /* <DEDUP_REMOVED lines=17> */
[C---:B-1----:R-:W-:Y:S08]  /*6aae0*/  HMMA.1688.F32.TF32 R176, R8.reuse, R124, R172 ;  /* 0x0000007c08b0723c */ /* 0x042ff000000810ac */
[C---:B------:R-:W-:Y:S11]  /*6aaf0*/  HMMA.1688.F32.TF32 R172, R8.reuse, R120, R168 ;  /* 0x0000007808ac723c */ /* 0x040ff600000810a8 */
[----:B------:R-:W-:Y:S04]  /*6ab00*/  @!UPT UIADD3 URZ, URZ, URZ, URZ ;  /* 0x0000003f3f3ff290 */ /* 0x000fe8000fffe03f */
[----:B------:R1:W-:Y:S04]  /*6ab10*/  STL.64 [R1+0x190], R176 ;  /* 0x000190b001007387 */ /* 0x0003e80000100a00 */
[----:B------:R1:W-:Y:S01]  /*6ab20*/  STL.64 [R1+0x198], R178 ;  /* 0x000198b201007387 */ /* 0x0003e20000100a00 */
[C---:B---3--:R-:W-:Y:S03]  /*6ab30*/  HMMA.1688.F32.TF32 R168, R8.reuse, R116, R4 ;  /* 0x0000007408a8723c */ /* 0x048fe60000081004 */
[----:B------:R-:W3:Y:S04]  /*6ab40*/  LDL.LU.64 R4, [R1+0x16b0] ;  /* 0x0016b00001047983 */ /* 0x000ee80000300a00 */
[----:B------:R-:W-:Y:S04]  /*6ab50*/  STL.64 [R1+0x170], R172 ;  /* 0x000170ac01007387 */ /* 0x000fe80000100a00 */
[----:B------:R-:W-:Y:S04]  /*6ab60*/  STL.64 [R1+0x178], R174 ;  /* 0x000178ae01007387 */ /* 0x000fe80000100a00 */
[----:B------:R-:W3:Y:S01]  /*6ab70*/  LDL.LU.64 R6, [R1+0x16b8] ;  /* 0x0016b80001067983 */ /* 0x000ee20000300a00 */
[C---:B------:R-:W-:Y:S08]  /*6ab80*/  HMMA.1688.F32.TF32 R164, R8.reuse, R112, R164 ;  /* 0x0000007008a4723c */ /* 0x040ff000000810a4 */
[C---:B------:R-:W-:Y:S08]  /*6ab90*/  HMMA.1688.F32.TF32 R160, R8.reuse, R108, R160 ;  /* 0x0000006c08a0723c */ /* 0x040ff000000810a0 */
[C---:B------:R-:W-:Y:S01]  /*6aba0*/  HMMA.1688.F32.TF32 R156, R8.reuse, R104, R156 ;  /* 0x00000068089c723c */ /* 0x040fe2000008109c */
        /* <DEDUP_REMOVED lines=9> */
[----:B------:R-:W-:Y:S04]  /*6ac40*/  STL.64 [R1+0x108], R158 ;  /* 0x0001089e01007387 */ /* 0x000fe80000100a00 */
[----:B-1----:R-:W3:Y:S04]  /*6ac50*/  LDL.LU.64 R176, [R1+0x16e0] ;  /* 0x0016e00001b07983 */ /* 0x002ee80000300a00 */
[----:B------:R-:W3:Y:S01]  /*6ac60*/  LDL.LU.64 R178, [R1+0x16e8] ;  /* 0x0016e80001b27983 */ /* 0x000ee20000300a00 */
[C---:B--2---:R-:W-:Y:S11]  /*6ac70*/  HMMA.1688.F32.TF32 R152, R8.reuse, R100, R152 ;  /* 0x000000640898723c */ /* 0x044ff60000081098 */
[----:B------:R-:W-:Y:S11]  /*6ac80*/  @!UPT UIADD3 URZ, URZ, URZ, URZ ;  /* 0x0000003f3f3ff290 */ /* 0x000ff6000fffe03f */
[----:B------:R-:W-:Y:S01]  /*6ac90*/  @!UPT UIADD3 URZ, URZ, URZ, URZ ;  /* 0x0000003f3f3ff290 */ /* 0x000fe2000fffe03f */
[----:B------:R-:W-:Y:S04]  /*6aca0*/  STL.64 [R1+0xf0], R152 ;  /* 0x0000f09801007387 */ /* 0x000fe80000100a00 */
[----:B------:R4:W-:Y:S02]  /*6acb0*/  STL.64 [R1+0xf8], R154 ;  /* 0x0000f89a01007387 */ /* 0x0009e40000100a00 */
[C---:B----4-:R-:W-:Y:S02]  /*6acc0*/  HMMA.1688.F32.TF32 R152, R8.reuse, R68, R148 ;  /* 0x000000440898723c */ /* 0x050fe40000081094 */
[----:B------:R-:W2:Y:S04]  /*6acd0*/  LDL.LU.64 R148, [R1+0x16f0] ;  /* 0x0016f00001947983 */ /* 0x000ea80000300a00 */
[----:B------:R-:W2:Y:S11]  /*6ace0*/  LDL.LU.64 R150, [R1+0x16f8] ;  /* 0x0016f80001967983 */ /* 0x000eb60000300a00 */
[----:B------:R-:W-:Y:S06]  /*6acf0*/  @!UPT UIADD3 URZ, URZ, URZ, URZ ;  /* 0x0000003f3f3ff290 */ /* 0x000fec000fffe03f */
[----:B------:R-:W-:Y:S04]  /*6ad00*/  STL.64 [R1+0xe0], R152 ;  /* 0x0000e09801007387 */ /* 0x000fe80000100a00 */
[----:B------:R-:W-:Y:S04]  /*6ad10*/  STL.64 [R1+0xe8], R154 ;  /* 0x0000e89a01007387 */ /* 0x000fe80000100a00 */
[----:B------:R-:W2:Y:S04]  /*6ad20*/  LDL.LU.64 R172, [R1+0x1720] ;  /* 0x0017200001ac7983 */ /* 0x000ea80000300a00 */
[----:B------:R-:W2:Y:S01]  /*6ad30*/  LDL.LU.64 R174, [R1+0x1728] ;  /* 0x0017280001ae7983 */ /* 0x000ea20000300a00 */
[C---:B------:R-:W-:Y:S11]  /*6ad40*/  HMMA.1688.F32.TF32 R140, R8.reuse, R64, R140 ;  /* 0x00000040088c723c */ /* 0x040ff6000008108c */
[----:B------:R-:W-:Y:S11]  /*6ad50*/  @!UPT UIADD3 URZ, URZ, URZ, URZ ;  /* 0x0000003f3f3ff290 */ /* 0x000ff6000fffe03f */
[----:B------:R-:W-:Y:S01]  /*6ad60*/  @!UPT UIADD3 URZ, URZ, URZ, URZ ;  /* 0x0000003f3f3ff290 */ /* 0x000fe2000fffe03f */
[----:B------:R1:W-:Y:S04]  /*6ad70*/  STL.64 [R1+0xd0], R140 ;  /* 0x0000d08c01007387 */ /* 0x0003e80000100a00 */
[----:B------:R1:W-:Y:S04]  /*6ad80*/  STL.64 [R1+0xd8], R142 ;  /* 0x0000d88e01007387 */ /* 0x0003e80000100a00 */
[----:B-1----:R-:W2:Y:S04]  /*6ad90*/  LDL.LU.64 R140, [R1+0x1730] ;  /* 0x00173000018c7983 */ /* 0x002ea80000300a00 */
[----:B------:R-:W2:Y:S04]  /*6ada0*/  LDL.LU.64 R142, [R1+0x1738] ;  /* 0x00173800018e7983 */ /* 0x000ea80000300a00 */
[----:B------:R-:W2:Y:S04]  /*6adb0*/  LDL.LU.64 R156, [R1+0x1760] ;  /* 0x00176000019c7983 */ /* 0x000ea80000300a00 */
[----:B------:R-:W2:Y:S01]  /*6adc0*/  LDL.LU.64 R158, [R1+0x1768] ;  /* 0x00176800019e7983 */ /* 0x000ea20000300a00 */
[C---:B---3--:R-:W-:Y:S11]  /*6add0*/  HMMA.1688.F32.TF32 R4, R8.reuse, R60, R4 ;  /* 0x0000003c0804723c */ /* 0x048ff60000081004 */
        /* <DEDUP_REMOVED lines=12> */
[C---:B------:R-:W-:Y:S03]  /*6aea0*/  HMMA.1688.F32.TF32 R184, R8.reuse, R56, R180 ;  /* 0x0000003808b8723c */ /* 0x040fe600000810b4 */
[----:B-1----:R-:W4:Y:S04]  /*6aeb0*/  LDL.LU.64 R4, [R1+0x17f0] ;  /* 0x0017f00001047983 */ /* 0x002f280000300a00 */
[----:B---3--:R-:W3:Y:S01]  /*6aec0*/  LDL.LU.64 R6, [R1+0x17f8] ;  /* 0x0017f80001067983 */ /* 0x008ee20000300a00 */
[C---:B------:R-:W-:Y:S11]  /*6aed0*/  HMMA.1688.F32.TF32 R180, R8.reuse, R52, R176 ;  /* 0x0000003408b4723c */ /* 0x040ff600000810b0 */
[----:B------:R-:W-:Y:S04]  /*6aee0*/  @!UPT UIADD3 URZ, URZ, URZ, URZ ;  /* 0x0000003f3f3ff290 */ /* 0x000fe8000fffe03f */
[----:B------:R-:W-:Y:S04]  /*6aef0*/  STL.64 [R1+0xb0], R184 ;  /* 0x0000b0b801007387 */ /* 0x000fe80000100a00 */
[----:B------:R-:W-:Y:S01]  /*6af00*/  STL.64 [R1+0xb8], R186 ;  /* 0x0000b8ba01007387 */ /* 0x000fe20000100a00 */
[C---:B--2---:R-:W-:Y:S03]  /*6af10*/  HMMA.1688.F32.TF32 R176, R8.reuse, R48, R148 ;  /* 0x0000003008b0723c */ /* 0x044fe60000081094 */
[----:B------:R-:W4:Y:S04]  /*6af20*/  LDL.LU.64 R148, [R1+0x17e0] ;  /* 0x0017e00001947983 */ /* 0x000f280000300a00 */
[----:B------:R-:W-:Y:S04]  /*6af30*/  STL.64 [R1+0xa0], R180 ;  /* 0x0000a0b401007387 */ /* 0x000fe80000100a00 */
[----:B------:R-:W-:Y:S04]  /*6af40*/  STL.64 [R1+0xa8], R182 ;  /* 0x0000a8b601007387 */ /* 0x000fe80000100a00 */
[----:B------:R-:W4:Y:S08]  /*6af50*/  LDL.LU.64 R150, [R1+0x17e8] ;  /* 0x0017e80001967983 */ /* 0x000f300000300a00 */
[----:B------:R-:W-:Y:S04]  /*6af60*/  STL.64 [R1+0x90], R176 ;  /* 0x000090b001007387 */ /* 0x000fe80000100a00 */
[----:B------:R1:W-:Y:S02]  /*6af70*/  STL.64 [R1+0x98], R178 ;  /* 0x000098b201007387 */ /* 0x0003e40000100a00 */
[C---:B-1----:R-:W-:Y:S08]  /*6af80*/  HMMA.1688.F32.TF32 R176, R8.reuse, R44, R172 ;  /* 0x0000002c08b0723c */ /* 0x042ff000000810ac */
[C---:B------:R-:W-:Y:S01]  /*6af90*/  HMMA.1688.F32.TF32 R172, R8.reuse, R40, R140 ;  /* 0x0000002808ac723c */ /* 0x040fe2000008108c */
[----:B------:R-:W4:Y:S11]  /*6afa0*/  LDL.LU.64 R140, [R1+0x2790] ;  /* 0x00279000018c7983 */ /* 0x000f360000300a00 */
[----:B------:R-:W-:Y:S03]  /*6afb0*/  @!UPT UIADD3 URZ, URZ, URZ, URZ ;  /* 0x0000003f3f3ff290 */ /* 0x000fe6000fffe03f */
[----:B------:R-:W-:Y:S04]  /*6afc0*/  STL.64 [R1+0x80], R176 ;  /* 0x000080b001007387 */ /* 0x000fe80000100a00 */
[----:B------:R-:W-:Y:S04]  /*6afd0*/  STL.64 [R1+0x88], R178 ;  /* 0x000088b201007387 */ /* 0x000fe80000100a00 */
[----:B------:R-:W4:Y:S04]  /*6afe0*/  LDL.LU.64 R142, [R1+0x2798] ;  /* 0x00279800018e7983 */ /* 0x000f280000300a00 */
[----:B------:R-:W-:Y:S04]  /*6aff0*/  STL.64 [R1+0x70], R172 ;  /* 0x000070ac01007387 */ /* 0x000fe80000100a00 */
[----:B------:R1:W-:Y:S02]  /*6b000*/  STL.64 [R1+0x78], R174 ;  /* 0x000078ae01007387 */ /* 0x0003e40000100a00 */
[C---:B-1----:R-:W-:Y:S02]  /*6b010*/  HMMA.1688.F32.TF32 R172, R8.reuse, R36, R156 ;  /* 0x0000002408ac723c */ /* 0x042fe4000008109c */
[----:B------:R-:W4:Y:S04]  /*6b020*/  LDL.LU.64 R156, [R1+0x2920] ;  /* 0x00292000019c7983 */ /* 0x000f280000300a00 */
[----:B------:R-:W4:Y:S11]  /*6b030*/  LDL.LU.64 R158, [R1+0x2928] ;  /* 0x00292800019e7983 */ /* 0x000f360000300a00 */
[----:B------:R-:W-:Y:S06]  /*6b040*/  @!UPT UIADD3 URZ, URZ, URZ, URZ ;  /* 0x0000003f3f3ff290 */ /* 0x000fec000fffe03f */
[----:B------:R-:W-:Y:S04]  /*6b050*/  STL.64 [R1+0x60], R172 ;  /* 0x000060ac01007387 */ /* 0x000fe80000100a00 */
[----:B------:R-:W-:Y:S01]  /*6b060*/  STL.64 [R1+0x68], R174 ;  /* 0x000068ae01007387 */ /* 0x000fe20000100a00 */
[C---:B----4-:R-:W-:Y:S08]  /*6b070*/  HMMA.1688.F32.TF32 R168, R8.reuse, R32, R168 ;  /* 0x0000002008a8723c */ /* 0x050ff000000810a8 */
[C---:B------:R-:W-:Y:S08]  /*6b080*/  HMMA.1688.F32.TF32 R164, R8.reuse, R28, R164 ;  /* 0x0000001c08a4723c */ /* 0x040ff000000810a4 */
[C---:B------:R-:W-:Y:S08]  /*6b090*/  HMMA.1688.F32.TF32 R160, R8.reuse, R24, R160 ;  /* 0x0000001808a0723c */ /* 0x040ff000000810a0 */
[C---:B------:R-:W-:Y:S08]  /*6b0a0*/  HMMA.1688.F32.TF32 R152, R8.reuse, R20, R152 ;  /* 0x000000140898723c */ /* 0x040ff00000081098 */
[C---:B---3--:R-:W-:Y:S01]  /*6b0b0*/  HMMA.1688.F32.TF32 R4, R8.reuse, R16, R4 ;  /* 0x000000100804723c */ /* 0x048fe20000081004 */
[----:B------:R-:W-:Y:S04]  /*6b0c0*/  STL.64 [R1+0x50], R168 ;  /* 0x000050a801007387 */ /* 0x000fe80000100a00 */
[----:B------:R-:W-:Y:S04]  /*6b0d0*/  STL.64 [R1+0x58], R170 ;  /* 0x000058aa01007387 */ /* 0x000fe80000100a00 */
[----:B------:R-:W-:Y:S04]  /*6b0e0*/  STL.64 [R1+0x40], R164 ;  /* 0x000040a401007387 */ /* 0x000fe80000100a00 */
[----:B------:R-:W-:Y:S04]  /*6b0f0*/  STL.64 [R1+0x48], R166 ;  /* 0x000048a601007387 */ /* 0x000fe80000100a00 */
[----:B------:R-:W-:Y:S04]  /*6b100*/  STL.64 [R1+0x30], R160 ;  /* 0x000030a001007387 */ /* 0x000fe80000100a00 */
[----:B------:R-:W-:Y:S04]  /*6b110*/  STL.64 [R1+0x38], R162 ;  /* 0x000038a201007387 */ /* 0x000fe80000100a00 */
[----:B------:R-:W-:Y:S04]  /*6b120*/  STL [R1+0x6078], R4 ;  /* 0x0060780401007387 */ /* 0x000fe80000100800 */
[----:B------:R1:W-:Y:S04]  /*6b130*/  STL.64 [R1+0x20], R152 ;  /* 0x0000209801007387 */ /* 0x0003e80000100a00 */
[----:B------:R3:W-:Y:S04]  /*6b140*/  STL.64 [R1+0x28], R154 ;  /* 0x0000289a01007387 */ /* 0x0007e80000100a00 */
[----:B------:R4:W-:Y:S04]  /*6b150*/  STL [R1+0x6074], R5 ;  /* 0x0060740501007387 */ /* 0x0009e80000100800 */
[----:B------:R-:W-:Y:S04]  /*6b160*/  STL [R1+0x6070], R6 ;  /* 0x0060700601007387 */ /* 0x000fe80000100800 */
[----:B------:R4:W-:Y:S04]  /*6b170*/  STL [R1+0x606c], R7 ;  /* 0x00606c0701007387 */ /* 0x0009e80000100800 */
[----:B-1----:R-:W2:Y:S04]  /*6b180*/  LDL.LU.64 R152, [R1+0x2910] ;  /* 0x0029100001987983 */ /* 0x002ea80000300a00 */
[----:B---3--:R-:W2:Y:S01]  /*6b190*/  LDL.LU.64 R154, [R1+0x2918] ;  /* 0x00291800019a7983 */ /* 0x008ea20000300a00 */
[----:B----4-:R-:W-:Y:S03]  /*6b1a0*/  HMMA.1688.F32.TF32 R8, R8, R12, R148 ;  /* 0x0000000c0808723c */ /* 0x010fe60000081094 */
[----:B------:R-:W-:Y:S04]  /*6b1b0*/  LDS R148, [R0+0x40300] ;  /* 0x0403000000947984 */ /* 0x000fe80000000800 */
[----:B------:R-:W-:Y:S04]  /*6b1c0*/  LDS R150, [R0+0x41300] ;  /* 0x0413000000967984 */ /* 0x000fe80000000800 */
[----:B------:R-:W-:Y:S04]  /*6b1d0*/  LDS R149, [R99+0x40300] ;  /* 0x0403000063957984 */ /* 0x000fe80000000800 */
[----:B------:R-:W1:Y:S08]  /*6b1e0*/  LDS R151, [R99+0x41300] ;  /* 0x0413000063977984 */ /* 0x000e700000000800 */
[----:B------:R-:W-:Y:S04]  /*6b1f0*/  STL [R1+0x6088], R8 ;  /* 0x0060880801007387 */ /* 0x000fe80000100800 */
[----:B------:R-:W-:Y:S04]  /*6b200*/  STL [R1+0x6084], R9 ;  /* 0x0060840901007387 */ /* 0x000fe80000100800 */
[----:B------:R-:W-:Y:S04]  /*6b210*/  STL [R1+0x6080], R10 ;  /* 0x0060800a01007387 */ /* 0x000fe80000100800 */
[----:B------:R-:W-:Y:S04]  /*6b220*/  STL [R1+0x607c], R11 ;  /* 0x00607c0b01007387 */ /* 0x000fe80000100800 */
[----:B------:R-:W3:Y:S04]  /*6b230*/  LDL.LU.64 R4, [R1+0x2900] ;  /* 0x0029000001047983 */ /* 0x000ee80000300a00 */
[----:B------:R-:W3:Y:S01]  /*6b240*/  LDL.LU.64 R6, [R1+0x2908] ;  /* 0x0029080001067983 */ /* 0x000ee20000300a00 */
[C---:B------:R-:W-:Y:S11]  /*6b250*/  HMMA.1688.F32.TF32 R140, R144.reuse, R96, R140 ;  /* 0x00000060908c723c */ /* 0x040ff6000008108c */
[----:B------:R-:W-:Y:S11]  /*6b260*/  @!UPT UIADD3 URZ, URZ, URZ, URZ ;  /* 0x0000003f3f3ff290 */ /* 0x000ff6000fffe03f */
[----:B------:R-:W-:Y:S01]  /*6b270*/  @!UPT UIADD3 URZ, URZ, URZ, URZ ;  /* 0x0000003f3f3ff290 */ /* 0x000fe2000fffe03f */
[----:B------:R-:W-:Y:S04]  /*6b280*/  STL [R1+0x6098], R140 ;  /* 0x0060988c01007387 */ /* 0x000fe80000100800 */
[----:B------:R-:W-:Y:S04]  /*6b290*/  STL [R1+0x6094], R141 ;  /* 0x0060948d01007387 */ /* 0x000fe80000100800 */
[----:B------:R-:W-:Y:S04]  /*6b2a0*/  STL [R1+0x6090], R142 ;  /* 0x0060908e01007387 */ /* 0x000fe80000100800 */
[----:B------:R4:W-:Y:S04]  /*6b2b0*/  STL [R1+0x608c], R143 ;  /* 0x00608c8f01007387 */ /* 0x0009e80000100800 */
[----:B------:R-:W3:Y:S04]  /*6b2c0*/  LDL.LU.64 R164, [R1+0x28f0] ;  /* 0x0028f00001a47983 */ /* 0x000ee80000300a00 */
[----:B------:R-:W3:Y:S04]  /*6b2d0*/  LDL.LU.64 R166, [R1+0x28f8] ;  /* 0x0028f80001a67983 */ /* 0x000ee80000300a00 */
[----:B------:R-:W3:Y:S04]  /*6b2e0*/  LDL.LU.64 R160, [R1+0x28e0] ;  /* 0x0028e00001a07983 */ /* 0x000ee80000300a00 */
[----:B------:R-:W3:Y:S01]  /*6b2f0*/  LDL.LU.64 R162, [R1+0x28e8] ;  /* 0x0028e80001a27983 */ /* 0x000ee20000300a00 */
[----:B----4-:R-:W-:Y:S03]  /*6b300*/  HMMA.1688.F32.TF32 R140, R144, R92, R156 ;  /* 0x0000005c908c723c */ /* 0x010fe6000008109c */
[----:B------:R-:W4:Y:S04]  /*6b310*/  LDL.LU.64 R156, [R1+0x28d0] ;  /* 0x0028d000019c7983 */ /* 0x000f280000300a00 */
[----:B------:R-:W4:Y:S04]  /*6b320*/  LDL.LU.64 R158, [R1+0x28d8] ;  /* 0x0028d800019e7983 */ /* 0x000f280000300a00 */
[----:B------:R-:W4:Y:S04]  /*6b330*/  LDL.LU.64 R172, [R1+0x28c0] ;  /* 0x0028c00001ac7983 */ /* 0x000f280000300a00 */
[----:B------:R-:W4:Y:S04]  /*6b340*/  LDL.LU.64 R174, [R1+0x28c8] ;  /* 0x0028c80001ae7983 */ /* 0x000f280000300a00 */
[----:B------:R-:W4:Y:S04]  /*6b350*/  LDL.LU.64 R168, [R1+0x28b0] ;  /* 0x0028b00001a87983 */ /* 0x000f280000300a00 */
[----:B------:R-:W4:Y:S01]  /*6b360*/  LDL.LU.64 R170, [R1+0x28b8] ;  /* 0x0028b80001aa7983 */ /* 0x000f220000300a00 */
[----:B------:R-:W-:-:S02]  /*6b370*/  IMAD.MOV.U32 R10, RZ, RZ, R142 ;  /* 0x000000ffff0a7224 */ /* 0x000fc400078e008e */
[----:B------:R-:W-:Y:S02]  /*6b380*/  IMAD.MOV.U32 R11, RZ, RZ, R143 ;  /* 0x000000ffff0b7224 */ /* 0x000fe400078e008f */
[----:B------:R-:W-:Y:S02]  /*6b390*/  IMAD.MOV.U32 R8, RZ, RZ, R140 ;  /* 0x000000ffff087224 */ /* 0x000fe400078e008c */
[----:B------:R-:W-:Y:S01]  /*6b3a0*/  IMAD.MOV.U32 R9, RZ, RZ, R141 ;  /* 0x000000ffff097224 */ /* 0x000fe200078e008d */
[----:B------:R-:W-:Y:S04]  /*6b3b0*/  STL.64 [R1+0x60a8], R10 ;  /* 0x0060a80a01007387 */ /* 0x000fe80000100a00 */
[----:B------:R3:W-:Y:S01]  /*6b3c0*/  STL.64 [R1+0x60a0], R8 ;  /* 0x0060a00801007387 */ /* 0x0007e20000100a00 */
[----:B--2---:R-:W-:Y:S11]  /*6b3d0*/  HMMA.1688.F32.TF32 R152, R144, R88, R152 ;  /* 0x000000589098723c */ /* 0x004ff60000081098 */
[----:B------:R-:W-:Y:S11]  /*6b3e0*/  @!UPT UIADD3 URZ, URZ, URZ, URZ ;  /* 0x0000003f3f3ff290 */ /* 0x000ff6000fffe03f */
[----:B------:R-:W-:Y:S02]  /*6b3f0*/  @!UPT UIADD3 URZ, URZ, URZ, URZ ;  /* 0x0000003f3f3ff290 */ /* 0x000fe4000fffe03f */
[----:B------:R-:W-:Y:S02]  /*6b400*/  IMAD.MOV.U32 R140, RZ, RZ, R152 ;  /* 0x000000ffff8c7224 */ /* 0x000fe400078e0098 */
[----:B------:R-:W-:Y:S02]  /*6b410*/  IMAD.MOV.U32 R141, RZ, RZ, R153 ;  /* 0x000000ffff8d7224 */ /* 0x000fe400078e0099 */
[----:B------:R-:W-:Y:S01]  /*6b420*/  IMAD.MOV.U32 R142, RZ, RZ, R154 ;  /* 0x000000ffff8e7224 */ /* 0x000fe200078e009a */
[----:B------:R-:W2:Y:S01]  /*6b430*/  LDL.LU.64 R152, [R1+0x28a0] ;  /* 0x0028a00001987983 */ /* 0x000ea20000300a00 */
[----:B------:R-:W-:-:S03]  /*6b440*/  IMAD.MOV.U32 R143, RZ, RZ, R155 ;  /* 0x000000ffff8f7224 */ /* 0x000fc600078e009b */
[----:B------:R-:W2:Y:S04]  /*6b450*/  LDL.LU.64 R154, [R1+0x28a8] ;  /* 0x0028a800019a7983 */ /* 0x000ea80000300a00 */
[----:B------:R-:W-:Y:S04]  /*6b460*/  STL.64 [R1+0x60b8], R142 ;  /* 0x0060b88e01007387 */ /* 0x000fe80000100a00 */
[----:B------:R-:W-:Y:S01]  /*6b470*/  STL.64 [R1+0x60b0], R140 ;  /* 0x0060b08c01007387 */ /* 0x000fe20000100a00 */
[----:B---3--:R-:W-:Y:S11]  /*6b480*/  HMMA.1688.F32.TF32 R8, R144, R84, R4 ;  /* 0x000000549008723c */ /* 0x008ff60000081004 */
[----:B------:R-:W-:Y:S11]  /*6b490*/  @!UPT UIADD3 URZ, URZ, URZ, URZ ;  /* 0x0000003f3f3ff290 */ /* 0x000ff6000fffe03f */
[----:B------:R-:W-:Y:S02]  /*6b4a0*/  @!UPT UIADD3 URZ, URZ, URZ, URZ ;  /* 0x0000003f3f3ff290 */ /* 0x000fe4000fffe03f */
[----:B------:R-:W-:Y:S01]  /*6b4b0*/  IMAD.MOV.U32 R6, RZ, RZ, R10 ;  /* 0x000000ffff067224 */ /* 0x000fe200078e000a */
[----:B------:R-:W-:Y:S01]  /*6b4c0*/  MOV R5, R9 ;  /* 0x0000000900057202 */ /* 0x000fe20000000f00 */
[----:B------:R-:W-:Y:S02]  /*6b4d0*/  IMAD.MOV.U32 R7, RZ, RZ, R11 ;  /* 0x000000ffff077224 */ /* 0x000fe400078e000b */
[----:B------:R-:W-:-:S03]  /*6b4e0*/  IMAD.MOV.U32 R4, RZ, RZ, R8 ;  /* 0x000000ffff047224 */ /* 0x000fc600078e0008 */
[----:B------:R-:W-:Y:S04]  /*6b4f0*/  STL.64 [R1+0x60c8], R6 ;  /* 0x0060c80601007387 */ /* 0x000fe80000100a00 */
[----:B------:R3:W-:Y:S02]  /*6b500*/  STL.64 [R1+0x60c0], R4 ;  /* 0x0060c00401007387 */ /* 0x0007e40000100a00 */
[C---:B---3--:R-:W-:Y:S02]  /*6b510*/  HMMA.1688.F32.TF32 R4, R144.reuse, R80, R164 ;  /* 0x000000509004723c */ /* 0x048fe400000810a4 */
[----:B------:R-:W3:Y:S04]  /*6b520*/  LDL.LU.64 R164, [R1+0x2890] ;  /* 0x0028900001a47983 */ /* 0x000ee80000300a00 */
[----:B------:R-:W3:Y:S11]  /*6b530*/  LDL.LU.64 R166, [R1+0x2898] ;  /* 0x0028980001a67983 */ /* 0x000ef60000300a00 */
[----:B------:R-:W-:Y:S06]  /*6b540*/  @!UPT UIADD3 URZ, URZ, URZ, URZ ;  /* 0x0000003f3f3ff290 */ /* 0x000fec000fffe03f */
[----:B------:R1:W-:Y:S04]  /*6b550*/  STL.64 [R1+0x6c0], R4 ;  /* 0x0006c00401007387 */ /* 0x0003e80000100a00 */
[----:B------:R4:W-:Y:S04]  /*6b560*/  STL.64 [R1+0x6c8], R6 ;  /* 0x0006c80601007387 */ /* 0x0009e80000100a00 */
[----:B-1----:R-:W3:Y:S04]  /*6b570*/  LDL.LU.64 R4, [R1+0x2880] ;  /* 0x0028800001047983 */ /* 0x002ee80000300a00 */
[----:B----4-:R-:W4:Y:S01]  /*6b580*/  LDL.LU.64 R6, [R1+0x2888] ;  /* 0x0028880001067983 */ /* 0x010f220000300a00 */
[C---:B------:R-:W-:Y:S03]  /*6b590*/  HMMA.1688.F32.TF32 R8, R144.reuse, R76, R160 ;  /* 0x0000004c9008723c */ /* 0x040fe600000810a0 */
[----:B------:R-:W4:Y:S04]  /*6b5a0*/  LDL.LU.64 R160, [R1+0x2870] ;  /* 0x0028700001a07983 */ /* 0x000f280000300a00 */
[----:B------:R-:W4:Y:S11]  /*6b5b0*/  LDL.LU.64 R162, [R1+0x2878] ;  /* 0x0028780001a27983 */ /* 0x000f360000300a00 */
[----:B------:R-:W-:Y:S05]  /*6b5c0*/  @!UPT UIADD3 URZ, URZ, URZ, URZ ;  /* 0x0000003f3f3ff290 */ /* 0x000fea000fffe03f */
[----:B------:R-:W-:Y:S04]  /*6b5d0*/  STL.64 [R1+0x6b0], R8 ;  /* 0x0006b00801007387 */ /* 0x000fe80000100a00 */
[----:B------:R1:W-:Y:S02]  /*6b5e0*/  STL.64 [R1+0x6b8], R10 ;  /* 0x0006b80a01007387 */ /* 0x0003e40000100a00 */
[C---:B-1----:R-:W-:Y:S02]  /*6b5f0*/  HMMA.1688.F32.TF32 R8, R144.reuse, R72, R156 ;  /* 0x000000489008723c */ /* 0x042fe4000008109c */
[----:B------:R-:W4:Y:S04]  /*6b600*/  LDL.LU.64 R156, [R1+0x2860] ;  /* 0x00286000019c7983 */ /* 0x000f280000300a00 */
[----:B------:R-:W4:Y:S11]  /*6b610*/  LDL.LU.64 R158, [R1+0x2868] ;  /* 0x00286800019e7983 */ /* 0x000f360000300a00 */
[----:B------:R-:W-:Y:S06]  /*6b620*/  @!UPT UIADD3 URZ, URZ, URZ, URZ ;  /* 0x0000003f3f3ff290 */ /* 0x000fec000fffe03f */
[----:B------:R-:W-:Y:S04]  /*6b630*/  STL.64 [R1+0x6a0], R8 ;  /* 0x0006a00801007387 */ /* 0x000fe80000100a00 */
[----:B------:R1:W-:Y:S04]  /*6b640*/  STL.64 [R1+0x6a8], R10 ;  /* 0x0006a80a01007387 */ /* 0x0003e80000100a00 */
[----:B------:R-:W4:Y:S04]  /*6b650*/  LDL.LU.64 R140, [R1+0x2850] ;  /* 0x00285000018c7983 */ /* 0x000f280000300a00 */
[----:B------:R-:W4:Y:S01]  /*6b660*/  LDL.LU.64 R142, [R1+0x2858] ;  /* 0x00285800018e7983 */ /* 0x000f220000300a00 */
[C---:B-1----:R-:W-:Y:S11]  /*6b670*/  HMMA.1688.F32.TF32 R8, R144.reuse, R136, R172 ;  /* 0x000000889008723c */ /* 0x042ff600000810ac */
[----:B------:R-:W-:Y:S11]  /*6b680*/  @!UPT UIADD3 URZ, URZ, URZ, URZ ;  /* 0x0000003f3f3ff290 */ /* 0x000ff6000fffe03f */
[----:B------:R-:W-:Y:S01]  /*6b690*/  @!UPT UIADD3 URZ, URZ, URZ, URZ ;  /* 0x0000003f3f3ff290 */ /* 0x000fe2000fffe03f */
[----:B------:R1:W-:Y:S04]  /*6b6a0*/  STL.64 [R1+0x690], R8 ;  /* 0x0006900801007387 */ /* 0x0003e80000100a00 */
[----:B------:R1:W-:Y:S04]  /*6b6b0*/  STL.64 [R1+0x698], R10 ;  /* 0x0006980a01007387 */ /* 0x0003e80000100a00 */
[----:B-1----:R-:W4:Y:S04]  /*6b6c0*/  LDL.LU.64 R8, [R1+0x2840] ;  /* 0x0028400001087983 */ /* 0x002f280000300a00 */
[----:B------:R-:W4:Y:S01]  /*6b6d0*/  LDL.LU.64 R10, [R1+0x2848] ;  /* 0x00284800010a7983 */ /* 0x000f220000300a00 */
[C---:B------:R-:W-:Y:S11]  /*6b6e0*/  HMMA.1688.F32.TF32 R168, R144.reuse, R132, R168 ;  /* 0x0000008490a8723c */ /* 0x040ff600000810a8 */
[----:B------:R-:W-:Y:S11]  /*6b6f0*/  @!UPT UIADD3 URZ, URZ, URZ, URZ ;  /* 0x0000003f3f3ff290 */ /* 0x000ff6000fffe03f */
[----:B------:R-:W-:Y:S01]  /*6b700*/  @!UPT UIADD3 URZ, URZ, URZ, URZ ;  /* 0x0000003f3f3ff290 */ /* 0x000fe2000fffe03f */
[----:B------:R-:W-:Y:S04]  /*6b710*/  STL.64 [R1+0x680], R168 ;  /* 0x000680a801007387 */ /* 0x000fe80000100a00 */
[----:B------:R2:W-:Y:S02]  /*6b720*/  STL.64 [R1+0x688], R170 ;  /* 0x000688aa01007387 */ /* 0x0005e40000100a00 */
[C---:B--2---:R-:W-:Y:S02]  /*6b730*/  HMMA.1688.F32.TF32 R168, R144.reuse, R128, R152 ;  /* 0x0000008090a8723c */ /* 0x044fe40000081098 */
[----:B------:R-:W2:Y:S04]  /*6b740*/  LDL.LU.64 R152, [R1+0x2830] ;  /* 0x0028300001987983 */ /* 0x000ea80000300a00 */
[----:B------:R-:W2:Y:S11]  /*6b750*/  LDL.LU.64 R154, [R1+0x2838] ;  /* 0x00283800019a7983 */ /* 0x000eb60000300a00 */
[----:B------:R-:W-:Y:S06]  /*6b760*/  @!UPT UIADD3 URZ, URZ, URZ, URZ ;  /* 0x0000003f3f3ff290 */ /* 0x000fec000fffe03f */
[----:B------:R-:W-:Y:S04]  /*6b770*/  STL.64 [R1+0x670], R168 ;  /* 0x000670a801007387 */ /* 0x000fe80000100a00 */
[----:B------:R3:W-:Y:S02]  /*6b780*/  STL.64 [R1+0x678], R170 ;  /* 0x000678aa01007387 */ /* 0x0007e40000100a00 */
[C---:B---3--:R-:W-:Y:S08]  /*6b790*/  HMMA.1688.F32.TF32 R168, R144.reuse, R124, R164 ;  /* 0x0000007c90a8723c */ /* 0x048ff000000810a4 */
[C---:B----4-:R-:W-:Y:S01]  /*6b7a0*/  HMMA.1688.F32.TF32 R164, R144.reuse, R120, R4 ;  /* 0x0000007890a4723c */ /* 0x050fe20000081004 */
[----:B------:R-:W3:Y:S11]  /*6b7b0*/  LDL.LU.64 R4, [R1+0x2820] ;  /* 0x0028200001047983 */ /* 0x000ef60000300a00 */
[----:B------:R-:W-:Y:S03]  /*6b7c0*/  @!UPT UIADD3 URZ, URZ, URZ, URZ ;  /* 0x0000003f3f3ff290 */ /* 0x000fe6000fffe03f */
[----:B------:R-:W-:Y:S04]  /*6b7d0*/  STL.64 [R1+0x660], R168 ;  /* 0x000660a801007387 */ /* 0x000fe80000100a00 */
[----:B------:R-:W-:Y:S04]  /*6b7e0*/  STL.64 [R1+0x668], R170 ;  /* 0x000668aa01007387 */ /* 0x000fe80000100a00 */
[----:B------:R-:W3:Y:S04]  /*6b7f0*/  LDL.LU.64 R6, [R1+0x2828] ;  /* 0x0028280001067983 */ /* 0x000ee80000300a00 */
        /* <DEDUP_REMOVED lines=23> */
[C---:B--2---:R-:W-:Y:S11]  /*6b970*/  HMMA.1688.F32.TF32 R152, R144.reuse, R100, R152 ;  /* 0x000000649098723c */ /* 0x044ff60000081098 */
[----:B------:R-:W-:Y:S04]  /*6b980*/  @!UPT UIADD3 URZ, URZ, URZ, URZ ;  /* 0x0000003f3f3ff290 */ /* 0x000fe8000fffe03f */
[----:B------:R1:W-:Y:S04]  /*6b990*/  STL.64 [R1+0x610], R164 ;  /* 0x000610a401007387 */ /* 0x0003e80000100a00 */
[----:B------:R2:W-:Y:S04]  /*6b9a0*/  STL.64 [R1+0x618], R166 ;  /* 0x000618a601007387 */ /* 0x0005e80000100a00 */
[----:B-1----:R-:W4:Y:S04]  /*6b9b0*/  LDL.LU.64 R164, [R1+0x27d0] ;  /* 0x0027d00001a47983 */ /* 0x002f280000300a00 */
[----:B--2---:R-:W2:Y:S04]  /*6b9c0*/  LDL.LU.64 R166, [R1+0x27d8] ;  /* 0x0027d80001a67983 */ /* 0x004ea80000300a00 */
[----:B------:R1:W-:Y:S04]  /*6b9d0*/  STL.64 [R1+0x600], R152 ;  /* 0x0006009801007387 */ /* 0x0003e80000100a00 */
[----:B------:R1:W-:Y:S04]  /*6b9e0*/  STL.64 [R1+0x608], R154 ;  /* 0x0006089a01007387 */ /* 0x0003e80000100a00 */
[----:B-1----:R-:W2:Y:S04]  /*6b9f0*/  LDL.LU.64 R152, [R1+0x27c0] ;  /* 0x0027c00001987983 */ /* 0x002ea80000300a00 */
[----:B------:R-:W2:Y:S01]  /*6ba00*/  LDL.LU.64 R154, [R1+0x27c8] ;  /* 0x0027c800019a7983 */ /* 0x000ea20000300a00 */
[C---:B---3--:R-:W-:Y:S03]  /*6ba10*/  HMMA.1688.F32.TF32 R168, R144.reuse, R68, R4 ;  /* 0x0000004490a8723c */ /* 0x048fe60000081004 */
[----:B------:R-:W3:Y:S04]  /*6ba20*/  LDL.LU.64 R4, [R1+0x27b0] ;  /* 0x0027b00001047983 */ /* 0x000ee80000300a00 */
[----:B------:R-:W3:Y:S11]  /*6ba30*/  LDL.LU.64 R6, [R1+0x27b8] ;  /* 0x0027b80001067983 */ /* 0x000ef60000300a00 */
        /* <DEDUP_REMOVED lines=36> */
[C---:B---3--:R-:W-:Y:S02]  /*6bc80*/  HMMA.1688.F32.TF32 R164, R144.reuse, R40, R4 ;  /* 0x0000002890a4723c */ /* 0x048fe40000081004 */
[----:B------:R-:W3:Y:S04]  /*6bc90*/  LDL.LU.64 R4, [R1+0x2960] ;  /* 0x0029600001047983 */ /* 0x000ee80000300a00 */
[----:B------:R-:W3:Y:S11]  /*6bca0*/  LDL.LU.64 R6, [R1+0x2968] ;  /* 0x0029680001067983 */ /* 0x000ef60000300a00 */
[----:B------:R-:W-:Y:S06]  /*6bcb0*/  @!UPT UIADD3 URZ, URZ, URZ, URZ ;  /* 0x0000003f3f3ff290 */ /* 0x000fec000fffe03f */
[----:B------:R1:W-:Y:S01]  /*6bcc0*/  STL.64 [R1+0x580], R164 ;  /* 0x000580a401007387 */ /* 0x0003e20000100a00 */
[C---:B----4-:R-:W-:Y:S03]  /*6bcd0*/  HMMA.1688.F32.TF32 R160, R144.reuse, R36, R160 ;  /* 0x0000002490a0723c */ /* 0x050fe600000810a0 */
[----:B------:R4:W-:Y:S04]  /*6bce0*/  STL.64 [R1+0x588], R166 ;  /* 0x000588a601007387 */ /* 0x0009e80000100a00 */
[----:B------:R-:W3:Y:S04]  /*6bcf0*/  LDL.LU.64 R168, [R1+0x2950] ;  /* 0x0029500001a87983 */ /* 0x000ee80000300a00 */
[----:B------:R-:W3:Y:S11]  /*6bd00*/  LDL.LU.64 R170, [R1+0x2958] ;  /* 0x0029580001aa7983 */ /* 0x000ef60000300a00 */
[----:B------:R-:W-:Y:S01]  /*6bd10*/  @!UPT UIADD3 URZ, URZ, URZ, URZ ;  /* 0x0000003f3f3ff290 */ /* 0x000fe2000fffe03f */
[----:B------:R-:W-:Y:S04]  /*6bd20*/  STL.64 [R1+0x570], R160 ;  /* 0x000570a001007387 */ /* 0x000fe80000100a00 */
[----:B------:R-:W-:Y:S04]  /*6bd30*/  STL.64 [R1+0x578], R162 ;  /* 0x000578a201007387 */ /* 0x000fe80000100a00 */
[----:B-1----:R-:W3:Y:S04]  /*6bd40*/  LDL.LU.64 R164, [R1+0x1d10] ;  /* 0x001d100001a47983 */ /* 0x002ee80000300a00 */
[----:B----4-:R-:W4:Y:S01]  /*6bd50*/  LDL.LU.64 R166, [R1+0x1d18] ;  /* 0x001d180001a67983 */ /* 0x010f220000300a00 */
[C---:B------:R-:W-:Y:S11]  /*6bd60*/  HMMA.1688.F32.TF32 R156, R144.reuse, R32, R156 ;  /* 0x00000020909c723c */ /* 0x040ff6000008109c */
[----:B------:R-:W-:Y:S11]  /*6bd70*/  @!UPT UIADD3 URZ, URZ, URZ, URZ ;  /* 0x0000003f3f3ff290 */ /* 0x000ff6000fffe03f */
[----:B------:R-:W-:Y:S01]  /*6bd80*/  @!UPT UIADD3 URZ, URZ, URZ, URZ ;  /* 0x0000003f3f3ff290 */ /* 0x000fe2000fffe03f */
        /* <DEDUP_REMOVED lines=8> */
[----:B-1----:R-:W4:Y:S04]  /*6be10*/  LDL.LU.64 R156, [R1+0x1f00] ;  /* 0x001f0000019c7983 */ /* 0x002f280000300a00 */
[----:B------:R-:W4:Y:S01]  /*6be20*/  LDL.LU.64 R158, [R1+0x1f08] ;  /* 0x001f0800019e7983 */ /* 0x000f220000300a00 */
[C---:B------:R-:W-:Y:S11]  /*6be30*/  HMMA.1688.F32.TF32 R8, R144.reuse, R24, R8 ;  /* 0x000000189008723c */ /* 0x040ff60000081008 */
[----:B------:R-:W-:Y:S11]  /*6be40*/  @!UPT UIADD3 URZ, URZ, URZ, URZ ;  /* 0x0000003f3f3ff290 */ /* 0x000ff6000fffe03f */
[----:B------:R-:W-:Y:S01]  /*6be50*/  @!UPT UIADD3 URZ, URZ, URZ, URZ ;  /* 0x0000003f3f3ff290 */ /* 0x000fe2000fffe03f */
[----:B------:R1:W-:Y:S04]  /*6be60*/  STL.64 [R1+0x540], R8 ;  /* 0x0005400801007387 */ /* 0x0003e80000100a00 */
[----:B------:R1:W-:Y:S04]  /*6be70*/  STL.64 [R1+0x548], R10 ;  /* 0x0005480a01007387 */ /* 0x0003e80000100a00 */
[----:B------:R-:W4:Y:S04]  /*6be80*/  LDL.LU.64 R160, [R1+0x1ef0] ;  /* 0x001ef00001a07983 */ /* 0x000f280000300a00 */
[----:B------:R-:W4:Y:S04]  /*6be90*/  LDL.LU.64 R162, [R1+0x1ef8] ;  /* 0x001ef80001a27983 */ /* 0x000f280000300a00 */
[----:B-1----:R-:W4:Y:S04]  /*6bea0*/  LDL.LU.64 R8, [R1+0x1ee0] ;  /* 0x001ee00001087983 */ /* 0x002f280000300a00 */
[----:B------:R-:W4:Y:S01]  /*6beb0*/  LDL.LU.64 R10, [R1+0x1ee8] ;  /* 0x001ee800010a7983 */ /* 0x000f220000300a00 */
[C---:B--2---:R-:W-:Y:S11]  /*6bec0*/  HMMA.1688.F32.TF32 R152, R144.reuse, R20, R152 ;  /* 0x000000149098723c */ /* 0x044ff60000081098 */
[----:B------:R-:W-:Y:S11]  /*6bed0*/  @!UPT UIADD3 URZ, URZ, URZ, URZ ;  /* 0x0000003f3f3ff290 */ /* 0x000ff6000fffe03f */
[----:B------:R-:W-:Y:S02]  /*6bee0*/  @!UPT UIADD3 URZ, URZ, URZ, URZ ;  /* 0x0000003f3f3ff290 */ /* 0x000fe4000fffe03f */
[----:B------:R-:W-:Y:S02]  /*6bef0*/  IMAD.MOV.U32 R0, RZ, RZ, R155 ;  /* 0x000000ffff007224 */ /* 0x000fe400078e009b */
[----:B------:R-:W-:Y:S01]  /*6bf00*/  IMAD.MOV.U32 R2, RZ, RZ, R154 ;  /* 0x000000ffff027224 */ /* 0x000fe200078e009a */
[----:B------:R1:W-:Y:S04]  /*6bf10*/  STL.64 [R1+0x530], R152 ;  /* 0x0005309801007387 */ /* 0x0003e80000100a00 */
[----:B------:R-:W-:Y:S04]  /*6bf20*/  STL [R1+0x6064], R0 ;  /* 0x0060640001007387 */ /* 0x000fe80000100800 */
[----:B------:R-:W-:Y:S04]  /*6bf30*/  STL [R1+0x6060], R2 ;  /* 0x0060600201007387 */ /* 0x000fe80000100800 */
[----:B-1----:R-:W2:Y:S04]  /*6bf40*/  LDL.LU.64 R152, [R1+0x1ed0] ;  /* 0x001ed00001987983 */ /* 0x002ea80000300a00 */
[----:B------:R-:W2:Y:S01]  /*6bf50*/  LDL.LU.64 R154, [R1+0x1ed8] ;  /* 0x001ed800019a7983 */ /* 0x000ea20000300a00 */
[C---:B---3--:R-:W-:Y:S11]  /*6bf60*/  HMMA.1688.F32.TF32 R4, R144.reuse, R16, R4 ;  /* 0x000000109004723c */ /* 0x048ff60000081004 */
[----:B------:R-:W-:Y:S11]  /*6bf70*/  @!UPT UIADD3 URZ, URZ, URZ, URZ ;  /* 0x0000003f3f3ff290 */ /* 0x000ff6000fffe03f */
[----:B------:R-:W-:Y:S01]  /*6bf80*/  @!UPT UIADD3 URZ, URZ, URZ, URZ ;  /* 0x0000003f3f3ff290 */ /* 0x000fe2000fffe03f */
[----:B------:R1:W-:Y:S04]  /*6bf90*/  STL.64 [R1+0x520], R4 ;  /* 0x0005200401007387 */ /* 0x0003e80000100a00 */
[----:B------:R3:W-:Y:S04]  /*6bfa0*/  STL.64 [R1+0x528], R6 ;  /* 0x0005280601007387 */ /* 0x0007e80000100a00 */
[----:B-1----:R-:W2:Y:S04]  /*6bfb0*/  LDL.LU.64 R4, [R1+0x1ec0] ;  /* 0x001ec00001047983 */ /* 0x002ea80000300a00 */
[----:B---3--:R-:W3:Y:S01]  /*6bfc0*/  LDL.LU.64 R6, [R1+0x1ec8] ;  /* 0x001ec80001067983 */ /* 0x008ee20000300a00 */
[----:B------:R-:W-:Y:S08]  /*6bfd0*/  HMMA.1688.F32.TF32 R168, R144, R12, R168 ;  /* 0x0000000c90a8723c */ /* 0x000ff000000810a8 */
[C---:B----4-:R-:W-:Y:S11]  /*6bfe0*/  HMMA.1688.F32.TF32 R144, R148.reuse, R96, R164 ;  /* 0x000000609490723c */ /* 0x050ff600000810a4 */
[----:B------:R-:W-:Y:S05]  /*6bff0*/  @!UPT UIADD3 URZ, URZ, URZ, URZ ;  /* 0x0000003f3f3ff290 */ /* 0x000fea000fffe03f */
[----:B------:R-:W-:Y:S01]  /*6c000*/  IMAD.MOV.U32 R0, RZ, RZ, R170 ;  /* 0x000000ffff007224 */ /* 0x000fe200078e00aa */
[----:B------:R-:W-:Y:S04]  /*6c010*/  STL.64 [R1+0x180], R168 ;  /* 0x000180a801007387 */ /* 0x000fe80000100a00 */
[----:B------:R-:W-:Y:S01]  /*6c020*/  STL [R1+0x6068], R0 ;  /* 0x0060680001007387 */ /* 0x000fe20000100800 */
[----:B------:R-:W-:Y:S03]  /*6c030*/  HMMA.1688.F32.TF32 R160, R148, R84, R160 ;  /* 0x0000005494a0723c */ /* 0x000fe600000810a0 */
[----:B------:R-:W-:Y:S04]  /*6c040*/  STL.64 [R1+0x6128], R146 ;  /* 0x0061289201007387 */ /* 0x000fe80000100a00 */
[----:B------:R1:W-:Y:S01]  /*6c050*/  STL.64 [R1+0x6120], R144 ;  /* 0x0061209001007387 */ /* 0x0003e20000100a00 */
[----:B------:R-:W-:-:S03]  /*6c060*/  IMAD.MOV.U32 R2, RZ, RZ, R171 ;  /* 0x000000ffff027224 */ /* 0x000fc600078e00ab */
[----:B------:R-:W-:Y:S04]  /*6c070*/  LDS R164, [R98+0x40380] ;  /* 0x0403800062a47984 */ /* 0x000fe80000000800 */
[----:B------:R-:W-:Y:S01]  /*6c080*/  LDS R166, [R98+0x41380] ;  /* 0x0413800062a67984 */ /* 0x000fe20000000800 */
[C---:B-1----:R-:W-:Y:S03]  /*6c090*/  HMMA.1688.F32.TF32 R144, R148.reuse, R92, R140 ;  /* 0x0000005c9490723c */ /* 0x042fe6000008108c */
[----:B------:R-:W4:Y:S04]  /*6c0a0*/  LDL.LU.64 R140, [R1+0x1eb0] ;  /* 0x001eb000018c7983 */ /* 0x000f280000300a00 */
[----:B------:R-:W4:Y:S04]  /*6c0b0*/  LDL.LU.64 R142, [R1+0x1eb8] ;  /* 0x001eb800018e7983 */ /* 0x000f280000300a00 */
[----:B------:R-:W-:Y:S04]  /*6c0c0*/  LDS R165, [R252+0x40380] ;  /* 0x04038000fca57984 */ /* 0x000fe80000000800 */
[----:B------:R-:W1:Y:S08]  /*6c0d0*/  LDS R167, [R252+0x41380] ;  /* 0x04138000fca77984 */ /* 0x000e700000000800 */
        /* <DEDUP_REMOVED lines=9> */
[----:B------:R-:W4:Y:S04]  /*6c170*/  LDL.LU.64 R146, [R1+0x1e98] ;  /* 0x001e980001927983 */ /* 0x000f280000300a00 */
        /* <DEDUP_REMOVED lines=11> */
[----:B------:R1:W-:Y:S01]  /*6c230*/  STL.64 [R1+0x4d0], R152 ;  /* 0x0004d09801007387 */ /* 0x0003e20000100a00 */
[C---:B---3--:R-:W-:Y:S03]  /*6c240*/  HMMA.1688.F32.TF32 R4, R148.reuse, R72, R4 ;  /* 0x000000489404723c */ /* 0x048fe60000081004 */
[----:B------:R3:W-:Y:S04]  /*6c250*/  STL.64 [R1+0x4d8], R154 ;  /* 0x0004d89a01007387 */ /* 0x0007e80000100a00 */
[----:B-1----:R-:W2:Y:S04]  /*6c260*/  LDL.LU.64 R152, [R1+0x1e60] ;  /* 0x001e600001987983 */ /* 0x002ea80000300a00 */
[----:B---3--:R-:W3:Y:S11]  /*6c270*/  LDL.LU.64 R154, [R1+0x1e68] ;  /* 0x001e6800019a7983 */ /* 0x008ef60000300a00 */
[----:B------:R-:W-:Y:S01]  /*6c280*/  @!UPT UIADD3 URZ, URZ, URZ, URZ ;  /* 0x0000003f3f3ff290 */ /* 0x000fe2000fffe03f */
[----:B------:R1:W-:Y:S04]  /*6c290*/  STL.64 [R1+0x4c0], R4 ;  /* 0x0004c00401007387 */ /* 0x0003e80000100a00 */
[----:B------:R1:W-:Y:S04]  /*6c2a0*/  STL.64 [R1+0x4c8], R6 ;  /* 0x0004c80601007387 */ /* 0x0003e80000100a00 */
[----:B-1----:R-:W3:Y:S04]  /*6c2b0*/  LDL.LU.64 R4, [R1+0x1e50] ;  /* 0x001e500001047983 */ /* 0x002ee80000300a00 */
[----:B------:R-:W3:Y:S04]  /*6c2c0*/  LDL.LU.64 R6, [R1+0x1e58] ;  /* 0x001e580001067983 */ /* 0x000ee80000300a00 */
[----:B------:R-:W3:Y:S01]  /*6c2d0*/  LDL R0, [R1+0xfb4] ;  /* 0x000fb40001007983 */ /* 0x000ee20000100800 */
[C---:B----4-:R-:W-:Y:S03]  /*6c2e0*/  HMMA.1688.F32.TF32 R168, R148.reuse, R136, R140 ;  /* 0x0000008894a8723c */ /* 0x050fe6000008108c */
[----:B------:R-:W4:Y:S04]  /*6c2f0*/  LDL.LU.64 R140, [R1+0x1e40] ;  /* 0x001e4000018c7983 */ /* 0x000f280000300a00 */
[----:B------:R-:W4:Y:S11]  /*6c300*/  LDL.LU.64 R142, [R1+0x1e48] ;  /* 0x001e4800018e7983 */ /* 0x000f360000300a00 */
[----:B------:R-:W-:Y:S05]  /*6c310*/  @!UPT UIADD3 URZ, URZ, URZ, URZ ;  /* 0x0000003f3f3ff290 */ /* 0x000fea000fffe03f */
[----:B------:R-:W-:Y:S04]  /*6c320*/  STL.64 [R1+0x4b0], R168 ;  /* 0x0004b0a801007387 */ /* 0x000fe80000100a00 */
[----:B------:R1:W-:Y:S02]  /*6c330*/  STL.64 [R1+0x4b8], R170 ;  /* 0x0004b8aa01007387 */ /* 0x0003e40000100a00 */
[C---:B-1----:R-:W-:Y:S02]  /*6c340*/  HMMA.1688.F32.TF32 R168, R148.reuse, R132, R156 ;  /* 0x0000008494a8723c */ /* 0x042fe4000008109c */
[----:B------:R-:W4:Y:S11]  /*6c350*/  LDL.LU.64 R156, [R1+0x1e30] ;  /* 0x001e3000019c7983 */ /* 0x000f360000300a00 */
[----:B------:R-:W-:Y:S10]  /*6c360*/  @!UPT UIADD3 URZ, URZ, URZ, URZ ;  /* 0x0000003f3f3ff290 */ /* 0x000ff4000fffe03f */
[----:B------:R-:W-:Y:S04]  /*6c370*/  STL.64 [R1+0x4a0], R168 ;  /* 0x0004a0a801007387 */ /* 0x000fe80000100a00 */
[----:B------:R-:W-:Y:S04]  /*6c380*/  STL.64 [R1+0x4a8], R170 ;  /* 0x0004a8aa01007387 */ /* 0x000fe80000100a00 */
[----:B------:R-:W4:Y:S01]  /*6c390*/  LDL.LU.64 R158, [R1+0x1e38] ;  /* 0x001e3800019e7983 */ /* 0x000f220000300a00 */
[C---:B------:R-:W-:Y:S11]  /*6c3a0*/  HMMA.1688.F32.TF32 R144, R148.reuse, R128, R144 ;  /* 0x000000809490723c */ /* 0x040ff60000081090 */
[----:B------:R-:W-:Y:S11]  /*6c3b0*/  @!UPT UIADD3 URZ, URZ, URZ, URZ ;  /* 0x0000003f3f3ff290 */ /* 0x000ff6000fffe03f */
[----:B------:R-:W-:Y:S01]  /*6c3c0*/  @!UPT UIADD3 URZ, URZ, URZ, URZ ;  /* 0x0000003f3f3ff290 */ /* 0x000fe2000fffe03f */
[----:B------:R1:W-:Y:S04]  /*6c3d0*/  STL.64 [R1+0x490], R144 ;  /* 0x0004909001007387 */ /* 0x0003e80000100a00 */
[----:B------:R1:W-:Y:S04]  /*6c3e0*/  STL.64 [R1+0x498], R146 ;  /* 0x0004989201007387 */ /* 0x0003e80000100a00 */
[----:B-1----:R-:W4:Y:S04]  /*6c3f0*/  LDL.LU.64 R144, [R1+0x1e20] ;  /* 0x001e200001907983 */ /* 0x002f280000300a00 */
[----:B------:R-:W4:Y:S01]  /*6c400*/  LDL.LU.64 R146, [R1+0x1e28] ;  /* 0x001e280001927983 */ /* 0x000f220000300a00 */
[C---:B------:R-:W-:Y:S03]  /*6c410*/  HMMA.1688.F32.TF32 R168, R148.reuse, R124, R8 ;  /* 0x0000007c94a8723c */ /* 0x040fe60000081008 */
[----:B------:R-:W4:Y:S04]  /*6c420*/  LDL.LU.64 R8, [R1+0x1e10] ;  /* 0x001e100001087983 */ /* 0x000f280000300a00 */
[----:B------:R-:W4:Y:S11]  /*6c430*/  LDL.LU.64 R10, [R1+0x1e18] ;  /* 0x001e1800010a7983 */ /* 0x000f360000300a00 */
[----:B------:R-:W-:Y:S05]  /*6c440*/  @!UPT UIADD3 URZ, URZ, URZ, URZ ;  /* 0x0000003f3f3ff290 */ /* 0x000fea000fffe03f */
[----:B------:R-:W-:Y:S04]  /*6c450*/  STL.64 [R1+0x480], R168 ;  /* 0x000480a801007387 */ /* 0x000fe80000100a00 */
[----:B------:R2:W-:Y:S02]  /*6c460*/  STL.64 [R1+0x488], R170 ;  /* 0x000488aa01007387 */ /* 0x0005e40000100a00 */
[C---:B--2---:R-:W-:Y:S08]  /*6c470*/  HMMA.1688.F32.TF32 R168, R148.reuse, R120, R160 ;  /* 0x0000007894a8723c */ /* 0x044ff000000810a0 */
[C---:B---3--:R-:W-:Y:S01]  /*6c480*/  HMMA.1688.F32.TF32 R160, R148.reuse, R116, R152 ;  /* 0x0000007494a0723c */ /* 0x048fe20000081098 */
[----:B------:R-:W2:Y:S11]  /*6c490*/  LDL.LU.64 R152, [R1+0x1e00] ;  /* 0x001e000001987983 */ /* 0x000eb60000300a00 */
[----:B------:R-:W-:Y:S03]  /*6c4a0*/  @!UPT UIADD3 URZ, URZ, URZ, URZ ;  /* 0x0000003f3f3ff290 */ /* 0x000fe6000fffe03f */
[----:B------:R-:W-:Y:S04]  /*6c4b0*/  STL.64 [R1+0x470], R168 ;  /* 0x000470a801007387 */ /* 0x000fe80000100a00 */
[----:B------:R-:W-:Y:S04]  /*6c4c0*/  STL.64 [R1+0x478], R170 ;  /* 0x000478aa01007387 */ /* 0x000fe80000100a00 */
[----:B------:R-:W2:Y:S04]  /*6c4d0*/  LDL.LU.64 R154, [R1+0x1e08] ;  /* 0x001e0800019a7983 */ /* 0x000ea80000300a00 */
[----:B------:R-:W-:Y:S04]  /*6c4e0*/  STL.64 [R1+0x460], R160 ;  /* 0x000460a001007387 */ /* 0x000fe80000100a00 */
[----:B------:R1:W-:Y:S04]  /*6c4f0*/  STL.64 [R1+0x468], R162 ;  /* 0x000468a201007387 */ /* 0x0003e80000100a00 */
[----:B------:R-:W-:Y:S04]  /*6c500*/  LDS R240, [R0+0x40380] ;  /* 0x0403800000f07984 */ /* 0x000fe80000000800 */
[----:B------:R-:W3:Y:S01]  /*6c510*/  LDS R242, [R0+0x41380] ;  /* 0x0413800000f27984 */ /* 0x000ee20000000800 */
[C---:B-1----:R-:W-:Y:S03]  /*6c520*/  HMMA.1688.F32.TF32 R160, R148.reuse, R112, R4 ;  /* 0x0000007094a0723c */ /* 0x042fe60000081004 */
[----:B------:R-:W3:Y:S04]  /*6c530*/  LDL.LU.64 R4, [R1+0x1df0] ;  /* 0x001df00001047983 */ /* 0x000ee80000300a00 */
[----:B------:R-:W3:Y:S11]  /*6c540*/  LDL.LU.64 R6, [R1+0x1df8] ;  /* 0x001df80001067983 */ /* 0x000ef60000300a00 */
[----:B------:R-:W-:Y:S05]  /*6c550*/  @!UPT UIADD3 URZ, URZ, URZ, URZ ;  /* 0x0000003f3f3ff290 */ /* 0x000fea000fffe03f */
[----:B------:R1:W-:Y:S04]  /*6c560*/  STL.64 [R1+0x450], R160 ;  /* 0x000450a001007387 */ /* 0x0003e80000100a00 */
[----:B------:R1:W-:Y:S04]  /*6c570*/  STL.64 [R1+0x458], R162 ;  /* 0x000458a201007387 */ /* 0x0003e80000100a00 */
[----:B-1----:R-:W3:Y:S04]  /*6c580*/  LDL.LU.64 R160, [R1+0x1de0] ;  /* 0x001de00001a07983 */ /* 0x002ee80000300a00 */
[----:B------:R-:W3:Y:S01]  /*6c590*/  LDL.LU.64 R162, [R1+0x1de8] ;  /* 0x001de80001a27983 */ /* 0x000ee20000300a00 */
[C---:B----4-:R-:W-:Y:S11]  /*6c5a0*/  HMMA.1688.F32.TF32 R140, R148.reuse, R108, R140 ;  /* 0x0000006c948c723c */ /* 0x050ff6000008108c */
[----:B------:R-:W-:Y:S11]  /*6c5b0*/  @!UPT UIADD3 URZ, URZ, URZ, URZ ;  /* 0x0000003f3f3ff290 */ /* 0x000ff6000fffe03f */
[----:B------:R-:W-:Y:S01]  /*6c5c0*/  @!UPT UIADD3 URZ, URZ, URZ, URZ ;  /* 0x0000003f3f3ff290 */ /* 0x000fe2000fffe03f */
[----:B------:R1:W-:Y:S04]  /*6c5d0*/  STL.64 [R1+0x440], R140 ;  /* 0x0004408c01007387 */ /* 0x0003e80000100a00 */
[----:B------:R4:W-:Y:S04]  /*6c5e0*/  STL.64 [R1+0x448], R142 ;  /* 0x0004488e01007387 */ /* 0x0009e80000100a00 */
[----:B-1----:R-:W3:Y:S04]  /*6c5f0*/  LDL.LU.64 R140, [R1+0x1dd0] ;  /* 0x001dd000018c7983 */ /* 0x002ee80000300a00 */
[----:B----4-:R-:W4:Y:S01]  /*6c600*/  LDL.LU.64 R142, [R1+0x1dd8] ;  /* 0x001dd800018e7983 */ /* 0x010f220000300a00 */
[C---:B------:R-:W-:Y:S08]  /*6c610*/  HMMA.1688.F32.TF32 R168, R148.reuse, R104, R156 ;  /* 0x0000006894a8723c */ /* 0x040ff0000008109c */
[C---:B------:R-:W-:Y:S01]  /*6c620*/  HMMA.1688.F32.TF32 R156, R148.reuse, R100, R144 ;  /* 0x00000064949c723c */ /* 0x040fe20000081090 */
[----:B------:R-:W4:Y:S11]  /*6c630*/  LDL.LU.64 R144, [R1+0x1dc0] ;  /* 0x001dc00001907983 */ /* 0x000f360000300a00 */
[----:B------:R-:W-:Y:S03]  /*6c640*/  @!UPT UIADD3 URZ, URZ, URZ, URZ ;  /* 0x0000003f3f3ff290 */ /* 0x000fe6000fffe03f */
[----:B------:R-:W-:Y:S04]  /*6c650*/  STL.64 [R1+0x430], R168 ;  /* 0x000430a801007387 */ /* 0x000fe80000100a00 */
[----:B------:R-:W-:Y:S04]  /*6c660*/  STL.64 [R1+0x438], R170 ;  /* 0x000438aa01007387 */ /* 0x000fe80000100a00 */
[----:B------:R-:W4:Y:S01]  /*6c670*/  LDL.LU.64 R146, [R1+0x1dc8] ;  /* 0x001dc80001927983 */ /* 0x000f220000300a00 */
[C---:B------:R-:W-:Y:S03]  /*6c680*/  HMMA.1688.F32.TF32 R8, R148.reuse, R68, R8 ;  /* 0x000000449408723c */ /* 0x040fe60000081008 */
[----:B------:R1:W-:Y:S04]  /*6c690*/  STL.64 [R1+0x420], R156 ;  /* 0x0004209c01007387 */ /* 0x0003e80000100a00 */
[----:B------:R1:W-:Y:S04]  /*6c6a0*/  STL.64 [R1+0x428], R158 ;  /* 0x0004289e01007387 */ /* 0x0003e80000100a00 */
[----:B-1----:R-:W4:Y:S04]  /*6c6b0*/  LDL.LU.64 R156, [R1+0x1db0] ;  /* 0x001db000019c7983 */ /* 0x002f280000300a00 */
[----:B------:R-:W4:Y:S08]  /*6c6c0*/  LDL.LU.64 R158, [R1+0x1db8] ;  /* 0x001db800019e7983 */ /* 0x000f300000300a00 */
[----:B------:R1:W-:Y:S04]  /*6c6d0*/  STL.64 [R1+0x410], R8 ;  /* 0x0004100801007387 */ /* 0x0003e80000100a00 */
[----:B------:R1:W-:Y:S04]  /*6c6e0*/  STL.64 [R1+0x418], R10 ;  /* 0x0004180a01007387 */ /* 0x0003e80000100a00 */
[----:B-1----:R-:W4:Y:S04]  /*6c6f0*/  LDL.LU.64 R8, [R1+0x1da0] ;  /* 0x001da00001087983 */ /* 0x002f280000300a00 */
[----:B------:R-:W4:Y:S01]  /*6c700*/  LDL.LU.64 R10, [R1+0x1da8] ;  /* 0x001da800010a7983 */ /* 0x000f220000300a00 */
[C---:B--2---:R-:W-:Y:S03]  /*6c710*/  HMMA.1688.F32.TF32 R168, R148.reuse, R64, R152 ;  /* 0x0000004094a8723c */ /* 0x044fe60000081098 */
[----:B------:R-:W2:Y:S04]  /*6c720*/  LDL.LU.64 R152, [R1+0x1d90] ;  /* 0x001d900001987983 */ /* 0x000ea80000300a00 */
[----:B------:R-:W2:Y:S11]  /*6c730*/  LDL.LU.64 R154, [R1+0x1d98] ;  /* 0x001d9800019a7983 */ /* 0x000eb60000300a00 */
[----:B------:R-:W-:Y:S05]  /*6c740*/  @!UPT UIADD3 URZ, URZ, URZ, URZ ;  /* 0x0000003f3f3ff290 */ /* 0x000fea000fffe03f */
        /* <DEDUP_REMOVED lines=9> */
[----:B------:R-:W3:Y:S11]  /*6c7e0*/  LDL.LU.64 R160, [R1+0x1d70] ;  /* 0x001d700001a07983 */ /* 0x000ef60000300a00 */
[----:B------:R-:W-:Y:S10]  /*6c7f0*/  @!UPT UIADD3 URZ, URZ, URZ, URZ ;  /* 0x0000003f3f3ff290 */ /* 0x000ff4000fffe03f */
[----:B------:R-:W-:Y:S04]  /*6c800*/  STL.64 [R1+0x3e0], R168 ;  /* 0x0003e0a801007387 */ /* 0x000fe80000100a00 */
[----:B------:R-:W-:Y:S04]  /*6c810*/  STL.64 [R1+0x3e8], R170 ;  /* 0x0003e8aa01007387 */ /* 0x000fe80000100a00 */
        /* <DEDUP_REMOVED lines=20> */
[----:B------:R-:W4:Y:S01]  /*6c960*/  LDL.LU.64 R10, [R1+0x1d48] ;  /* 0x001d4800010a7983 */ /* 0x000f220000300a00 */
[C---:B--2---:R-:W-:Y:S03]  /*6c970*/  HMMA.1688.F32.TF32 R152, R148.reuse, R36, R152 ;  /* 0x000000249498723c */ /* 0x044fe60000081098 */
[----:B------:R1:W-:Y:S04]  /*6c980*/  STL.64 [R1+0x3a0], R156 ;  /* 0x0003a09c01007387 */ /* 0x0003e80000100a00 */
[----:B------:R2:W-:Y:S04]  /*6c990*/  STL.64 [R1+0x3a8], R158 ;  /* 0x0003a89e01007387 */ /* 0x0005e80000100a00 */
[----:B-1----:R-:W4:Y:S04]  /*6c9a0*/  LDL.LU.64 R156, [R1+0x1d20] ;  /* 0x001d2000019c7983 */ /* 0x002f280000300a00 */
[----:B--2---:R-:W2:Y:S08]  /*6c9b0*/  LDL.LU.64 R158, [R1+0x1d28] ;  /* 0x001d2800019e7983 */ /* 0x004eb00000300a00 */
[----:B------:R1:W-:Y:S04]  /*6c9c0*/  STL.64 [R1+0x390], R152 ;  /* 0x0003909801007387 */ /* 0x0003e80000100a00 */
[----:B------:R3:W-:Y:S02]  /*6c9d0*/  STL.64 [R1+0x398], R154 ;  /* 0x0003989a01007387 */ /* 0x0007e40000100a00 */
[C---:B---3--:R-:W-:Y:S02]  /*6c9e0*/  HMMA.1688.F32.TF32 R4, R148.reuse, R32, R4 ;  /* 0x000000209404723c */ /* 0x048fe40000081004 */
[----:B-1----:R-:W3:Y:S04]  /*6c9f0*/  LDL.LU.64 R152, [R1+0x2990] ;  /* 0x0029900001987983 */ /* 0x002ee80000300a00 */
[----:B------:R-:W3:Y:S11]  /*6ca00*/  LDL.LU.64 R154, [R1+0x2998] ;  /* 0x00299800019a7983 */ /* 0x000ef60000300a00 */
[----:B------:R-:W-:Y:S06]  /*6ca10*/  @!UPT UIADD3 URZ, URZ, URZ, URZ ;  /* 0x0000003f3f3ff290 */ /* 0x000fec000fffe03f */
[----:B------:R1:W-:Y:S04]  /*6ca20*/  STL.64 [R1+0x380], R4 ;  /* 0x0003800401007387 */ /* 0x0003e80000100a00 */
[----:B------:R1:W-:Y:S04]  /*6ca30*/  STL.64 [R1+0x388], R6 ;  /* 0x0003880601007387 */ /* 0x0003e80000100a00 */
[----:B-1----:R-:W3:Y:S04]  /*6ca40*/  LDL.LU.64 R4, [R1+0x2b20] ;  /* 0x002b200001047983 */ /* 0x002ee80000300a00 */
[----:B------:R-:W3:Y:S01]  /*6ca50*/  LDL.LU.64 R6, [R1+0x2b28] ;  /* 0x002b280001067983 */ /* 0x000ee20000300a00 */
[C---:B------:R-:W-:Y:S08]  /*6ca60*/  HMMA.1688.F32.TF32 R168, R148.reuse, R28, R160 ;  /* 0x0000001c94a8723c */ /* 0x040ff000000810a0 */
[C---:B----4-:R-:W-:Y:S01]  /*6ca70*/  HMMA.1688.F32.TF32 R160, R148.reuse, R24, R140 ;  /* 0x0000001894a0723c */ /* 0x050fe2000008108c */
[----:B------:R-:W4:Y:S11]  /*6ca80*/  LDL.LU.64 R140, [R1+0x2b10] ;  /* 0x002b1000018c7983 */ /* 0x000f360000300a00 */
[----:B------:R-:W-:Y:S03]  /*6ca90*/  @!UPT UIADD3 URZ, URZ, URZ, URZ ;  /* 0x0000003f3f3ff290 */ /* 0x000fe6000fffe03f */
[----:B------:R1:W-:Y:S04]  /*6caa0*/  STL.64 [R1+0x370], R168 ;  /* 0x000370a801007387 */ /* 0x0003e80000100a00 */
[----:B------:R1:W-:Y:S04]  /*6cab0*/  STL.64 [R1+0x378], R170 ;  /* 0x000378aa01007387 */ /* 0x0003e80000100a00 */
[----:B------:R-:W4:Y:S04]  /*6cac0*/  LDL.LU.64 R142, [R1+0x2b18] ;  /* 0x002b1800018e7983 */ /* 0x000f280000300a00 */
        /* <DEDUP_REMOVED lines=13> */
[C---:B------:R-:W-:Y:S11]  /*6cba0*/  HMMA.1688.F32.TF32 R8, R148.reuse, R16, R8 ;  /* 0x000000109408723c */ /* 0x040ff60000081008 */
[----:B------:R-:W-:Y:S11]  /*6cbb0*/  @!UPT UIADD3 URZ, URZ, URZ, URZ ;  /* 0x0000003f3f3ff290 */ /* 0x000ff6000fffe03f */
[----:B------:R-:W-:Y:S01]  /*6cbc0*/  @!UPT UIADD3 URZ, URZ, URZ, URZ ;  /* 0x0000003f3f3ff290 */ /* 0x000fe2000fffe03f */
[----:B------:R1:W-:Y:S04]  /*6cbd0*/  STL.64 [R1+0x340], R8 ;  /* 0x0003400801007387 */ /* 0x0003e80000100a00 */
[----:B------:R2:W-:Y:S04]  /*6cbe0*/  STL.64 [R1+0x348], R10 ;  /* 0x0003480a01007387 */ /* 0x0005e80000100a00 */
[----:B-1----:R-:W4:Y:S04]  /*6cbf0*/  LDL.LU.64 R8, [R1+0x2ad0] ;  /* 0x002ad00001087983 */ /* 0x002f280000300a00 */
[----:B--2---:R-:W2:Y:S01]  /*6cc00*/  LDL.LU.64 R10, [R1+0x2ad8] ;  /* 0x002ad800010a7983 */ /* 0x004ea20000300a00 */
[----:B------:R-:W-:Y:S08]  /*6cc10*/  HMMA.1688.F32.TF32 R148, R148, R12, R156 ;  /* 0x0000000c9494723c */ /* 0x000ff0000008109c */
[C---:B---3--:R-:W-:Y:S11]  /*6cc20*/  HMMA.1688.F32.TF32 R152, R164.reuse, R96, R152 ;  /* 0x00000060a498723c */ /* 0x048ff60000081098 */
[----:B------:R-:W-:Y:S04]  /*6cc30*/  @!UPT UIADD3 URZ, URZ, URZ, URZ ;  /* 0x0000003f3f3ff290 */ /* 0x000fe8000fffe03f */
[----:B------:R-:W-:Y:S04]  /*6cc40*/  STL.64 [R1+0x6028], R150 ;  /* 0x0060289601007387 */ /* 0x000fe80000100a00 */
[----:B------:R-:W-:Y:S01]  /*6cc50*/  STL.64 [R1+0x6020], R148 ;  /* 0x0060209401007387 */ /* 0x000fe20000100a00 */
[C---:B------:R-:W-:Y:S03]  /*6cc60*/  HMMA.1688.F32.TF32 R4, R164.reuse, R92, R4 ;  /* 0x0000005ca404723c */ /* 0x040fe60000081004 */
[----:B------:R-:W-:Y:S04]  /*6cc70*/  STL.64 [R1+0x6038], R154 ;  /* 0x0060389a01007387 */ /* 0x000fe80000100a00 */
[----:B------:R-:W-:Y:S04]  /*6cc80*/  STL.64 [R1+0x6030], R152 ;  /* 0x0060309801007387 */ /* 0x000fe80000100a00 */
[----:B------:R-:W3:Y:S04]  /*6cc90*/  LDL.LU R99, [R1+0x6344] ;  /* 0x0063440001637983 */ /* 0x000ee80000300800 */
[----:B------:R-:W3:Y:S04]  /*6cca0*/  LDL.LU.64 R156, [R1+0x2ac0] ;  /* 0x002ac000019c7983 */ /* 0x000ee80000300a00 */
[----:B------:R-:W3:Y:S04]  /*6ccb0*/  LDL.LU.64 R158, [R1+0x2ac8] ;  /* 0x002ac800019e7983 */ /* 0x000ee80000300a00 */
[----:B------:R1:W-:Y:S04]  /*6ccc0*/  STL.64 [R1+0x330], R4 ;  /* 0x0003300401007387 */ /* 0x0003e80000100a00 */
[----:B------:R1:W-:Y:S04]  /*6ccd0*/  STL.64 [R1+0x338], R6 ;  /* 0x0003380601007387 */ /* 0x0003e80000100a00 */
[----:B-1----:R-:W3:Y:S04]  /*6cce0*/  LDL.LU.64 R4, [R1+0x2ab0] ;  /* 0x002ab00001047983 */ /* 0x002ee80000300a00 */
[----:B------:R-:W3:Y:S01]  /*6ccf0*/  LDL.LU.64 R6, [R1+0x2ab8] ;  /* 0x002ab80001067983 */ /* 0x000ee20000300a00 */
[C---:B----4-:R-:W-:Y:S03]  /*6cd00*/  HMMA.1688.F32.TF32 R148, R164.reuse, R88, R140 ;  /* 0x00000058a494723c */ /* 0x050fe6000008108c */
[----:B------:R-:W4:Y:S04]  /*6cd10*/  LDL.LU.64 R140, [R1+0x2aa0] ;  /* 0x002aa000018c7983 */ /* 0x000f280000300a00 */
[----:B------:R-:W4:Y:S11]  /*6cd20*/  LDL.LU.64 R142, [R1+0x2aa8] ;  /* 0x002aa800018e7983 */ /* 0x000f360000300a00 */
[----:B------:R-:W-:Y:S05]  /*6cd30*/  @!UPT UIADD3 URZ, URZ, URZ, URZ ;  /* 0x0000003f3f3ff290 */ /* 0x000fea000fffe03f */
[----:B------:R1:W-:Y:S04]  /*6cd40*/  STL.64 [R1+0x320], R148 ;  /* 0x0003209401007387 */ /* 0x0003e80000100a00 */
[----:B------:R1:W-:Y:S01]  /*6cd50*/  STL.64 [R1+0x328], R150 ;  /* 0x0003289601007387 */ /* 0x0003e20000100a00 */
[C---:B------:R-:W-:Y:S03]  /*6cd60*/  HMMA.1688.F32.TF32 R172, R164.reuse, R84, R168 ;  /* 0x00000054a4ac723c */ /* 0x040fe600000810a8 */
[----:B------:R-:W4:Y:S04]  /*6cd70*/  LDL.LU.64 R152, [R1+0x2a90] ;  /* 0x002a900001987983 */ /* 0x000f280000300a00 */
[----:B------:R-:W4:Y:S04]  /*6cd80*/  LDL.LU.64 R154, [R1+0x2a98] ;  /* 0x002a9800019a7983 */ /* 0x000f280000300a00 */
[----:B-1----:R-:W4:Y:S04]  /*6cd90*/  LDL.LU.64 R148, [R1+0x2a80] ;  /* 0x002a800001947983 */ /* 0x002f280000300a00 */
[----:B------:R-:W4:Y:S01]  /*6cda0*/  LDL.LU.64 R150, [R1+0x2a88] ;  /* 0x002a880001967983 */ /* 0x000f220000300a00 */
[C---:B------:R-:W-:Y:S07]  /*6cdb0*/  HMMA.1688.F32.TF32 R168, R164.reuse, R80, R160 ;  /* 0x00000050a4a8723c */ /* 0x040fee00000810a0 */
[----:B------:R-:W-:Y:S04]  /*6cdc0*/  STL.64 [R1+0x310], R172 ;  /* 0x000310ac01007387 */ /* 0x000fe80000100a00 */
[----:B------:R-:W-:Y:S01]  /*6cdd0*/  STL.64 [R1+0x318], R174 ;  /* 0x000318ae01007387 */ /* 0x000fe20000100a00 */
[C---:B------:R-:W-:Y:S03]  /*6cde0*/  HMMA.1688.F32.TF32 R160, R164.reuse, R76, R144 ;  /* 0x0000004ca4a0723c */ /* 0x040fe60000081090 */
[----:B------:R-:W4:Y:S08]  /*6cdf0*/  LDL.LU.64 R144, [R1+0x2a70] ;  /* 0x002a700001907983 */ /* 0x000f300000300a00 */
[----:B------:R-:W-:Y:S04]  /*6ce00*/  STL.64 [R1+0x300], R168 ;  /* 0x000300a801007387 */ /* 0x000fe80000100a00 */
[----:B------:R-:W-:Y:S04]  /*6ce10*/  STL.64 [R1+0x308], R170 ;  /* 0x000308aa01007387 */ /* 0x000fe80000100a00 */
[----:B------:R-:W4:Y:S04]  /*6ce20*/  LDL.LU.64 R146, [R1+0x2a78] ;  /* 0x002a780001927983 */ /* 0x000f280000300a00 */
        /* <DEDUP_REMOVED lines=9> */
[C---:B------:R-:W-:Y:S01]  /*6cec0*/  HMMA.1688.F32.TF32 R156, R164.reuse, R132, R4 ;  /* 0x00000084a49c723c */ /* 0x040fe20000081004 */
[----:B------:R-:W3:Y:S11]  /*6ced0*/  LDL.LU.64 R4, [R1+0x2a50] ;  /* 0x002a500001047983 */ /* 0x000ef60000300a00 */
[----:B------:R-:W-:Y:S03]  /*6cee0*/  @!UPT UIADD3 URZ, URZ, URZ, URZ ;  /* 0x0000003f3f3ff290 */ /* 0x000fe6000fffe03f */
[----:B------:R-:W-:Y:S04]  /*6cef0*/  STL.64 [R1+0x2d0], R160 ;  /* 0x0002d0a001007387 */ /* 0x000fe80000100a00 */
[----:B------:R-:W-:Y:S04]  /*6cf00*/  STL.64 [R1+0x2d8], R162 ;  /* 0x0002d8a201007387 */ /* 0x000fe80000100a00 */
[----:B------:R-:W3:Y:S04]  /*6cf10*/  LDL.LU.64 R6, [R1+0x2a58] ;  /* 0x002a580001067983 */ /* 0x000ee80000300a00 */
[----:B------:R-:W-:Y:S04]  /*6cf20*/  STL.64 [R1+0x2c0], R156 ;  /* 0x0002c09c01007387 */ /* 0x000fe80000100a00 */
[----:B------:R4:W-:Y:S02]  /*6cf30*/  STL.64 [R1+0x2c8], R158 ;  /* 0x0002c89e01007387 */ /* 0x0009e40000100a00 */
[C---:B----4-:R-:W-:Y:S02]  /*6cf40*/  HMMA.1688.F32.TF32 R156, R164.reuse, R128, R140 ;  /* 0x00000080a49c723c */ /* 0x050fe4000008108c */
[----:B------:R-:W4:Y:S04]  /*6cf50*/  LDL.LU.64 R140, [R1+0x2a40] ;  /* 0x002a4000018c7983 */ /* 0x000f280000300a00 */
[----:B------:R-:W4:Y:S02]  /*6cf60*/  LDL.LU.64 R142, [R1+0x2a48] ;  /* 0x002a4800018e7983 */ /* 0x000f240000300a00 */
[C---:B------:R-:W-:Y:S08]  /*6cf70*/  HMMA.1688.F32.TF32 R152, R164.reuse, R124, R152 ;  /* 0x0000007ca498723c */ /* 0x040ff00000081098 */
[C---:B------:R-:W-:Y:S07]  /*6cf80*/  HMMA.1688.F32.TF32 R148, R164.reuse, R120, R148 ;  /* 0x00000078a494723c */ /* 0x040fee0000081094 */
[----:B------:R-:W-:Y:S04]  /*6cf90*/  STL.64 [R1+0x2b0], R156 ;  /* 0x0002b09c01007387 */ /* 0x000fe80000100a00 */
[----:B------:R-:W-:Y:S04]  /*6cfa0*/  STL.64 [R1+0x2b8], R158 ;  /* 0x0002b89e01007387 */ /* 0x000fe80000100a00 */
[----:B------:R-:W4:Y:S04]  /*6cfb0*/  LDL.LU.64 R168, [R1+0x2a30] ;  /* 0x002a300001a87983 */ /* 0x000f280000300a00 */
[----:B------:R-:W-:Y:S04]  /*6cfc0*/  STL.64 [R1+0x2a0], R152 ;  /* 0x0002a09801007387 */ /* 0x000fe80000100a00 */
[----:B------:R-:W-:Y:S04]  /*6cfd0*/  STL.64 [R1+0x2a8], R154 ;  /* 0x0002a89a01007387 */ /* 0x000fe80000100a00 */
[----:B------:R-:W4:Y:S04]  /*6cfe0*/  LDL.LU.64 R170, [R1+0x2a38] ;  /* 0x002a380001aa7983 */ /* 0x000f280000300a00 */
[----:B------:R-:W-:Y:S04]  /*6cff0*/  STL.64 [R1+0x290], R148 ;  /* 0x0002909401007387 */ /* 0x000fe80000100a00 */
[----:B------:R1:W-:Y:S04]  /*6d000*/  STL.64 [R1+0x298], R150 ;  /* 0x0002989601007387 */ /* 0x0003e80000100a00 */
[----:B------:R-:W4:Y:S04]  /*6d010*/  LDL.LU.64 R160, [R1+0x2a20] ;  /* 0x002a200001a07983 */ /* 0x000f280000300a00 */
[----:B------:R-:W4:Y:S01]  /*6d020*/  LDL.LU.64 R162, [R1+0x2a28] ;  /* 0x002a280001a27983 */ /* 0x000f220000300a00 */
[C---:B-1----:R-:W-:Y:S03]  /*6d030*/  HMMA.1688.F32.TF32 R148, R164.reuse, R116, R144 ;  /* 0x00000074a494723c */ /* 0x042fe60000081090 */
[----:B------:R-:W4:Y:S04]  /*6d040*/  LDL.LU.64 R144, [R1+0x2a10] ;  /* 0x002a100001907983 */ /* 0x000f280000300a00 */
[----:B------:R-:W4:Y:S11]  /*6d050*/  LDL.LU.64 R146, [R1+0x2a18] ;  /* 0x002a180001927983 */ /* 0x000f360000300a00 */
[----:B------:R-:W-:Y:S05]  /*6d060*/  @!UPT UIADD3 URZ, URZ, URZ, URZ ;  /* 0x0000003f3f3ff290 */ /* 0x000fea000fffe03f */
[----:B------:R-:W-:Y:S04]  /*6d070*/  STL.64 [R1+0x280], R148 ;  /* 0x0002809401007387 */ /* 0x000fe80000100a00 */
[----:B------:R-:W-:Y:S04]  /*6d080*/  STL.64 [R1+0x288], R150 ;  /* 0x0002889601007387 */ /* 0x000fe80000100a00 */
[----:B------:R-:W4:Y:S04]  /*6d090*/  LDL.LU.64 R156, [R1+0x2a00] ;  /* 0x002a0000019c7983 */ /* 0x000f280000300a00 */
[----:B------:R-:W4:Y:S01]  /*6d0a0*/  LDL.LU.64 R158, [R1+0x2a08] ;  /* 0x002a0800019e7983 */ /* 0x000f220000300a00 */
[C---:B--2---:R-:W-:Y:S11]  /*6d0b0*/  HMMA.1688.F32.TF32 R8, R164.reuse, R112, R8 ;  /* 0x00000070a408723c */ /* 0x044ff60000081008 */
[----:B------:R-:W-:Y:S11]  /*6d0c0*/  @!UPT UIADD3 URZ, URZ, URZ, URZ ;  /* 0x0000003f3f3ff290 */ /* 0x000ff6000fffe03f */
[----:B------:R-:W-:Y:S01]  /*6d0d0*/  @!UPT UIADD3 URZ, URZ, URZ, URZ ;  /* 0x0000003f3f3ff290 */ /* 0x000fe2000fffe03f */
[----:B------:R1:W-:Y:S04]  /*6d0e0*/  STL.64 [R1+0x270], R8 ;  /* 0x0002700801007387 */ /* 0x0003e80000100a00 */
[----:B------:R2:W-:Y:S04]  /*6d0f0*/  STL.64 [R1+0x278], R10 ;  /* 0x0002780a01007387 */ /* 0x0005e80000100a00 */
[----:B-1----:R-:W4:Y:S04]  /*6d100*/  LDL.LU.64 R8, [R1+0x29f0] ;  /* 0x0029f00001087983 */ /* 0x002f280000300a00 */
[----:B--2---:R-:W2:Y:S01]  /*6d110*/  LDL.LU.64 R10, [R1+0x29f8] ;  /* 0x0029f800010a7983 */ /* 0x004ea20000300a00 */
        /* <DEDUP_REMOVED lines=10> */
[----:B------:R1:W-:Y:S04]  /*6d1c0*/  STL.64 [R1+0x250], R148 ;  /* 0x0002509401007387 */ /* 0x0003e80000100a00 */
[----:B------:R1:W-:Y:S04]  /*6d1d0*/  STL.64 [R1+0x258], R150 ;  /* 0x0002589601007387 */ /* 0x0003e80000100a00 */
[----:B------:R-:W4:Y:S04]  /*6d1e0*/  LDL.LU.64 R152, [R1+0x29c0] ;  /* 0x0029c00001987983 */ /* 0x000f280000300a00 */
[----:B------:R-:W4:Y:S04]  /*6d1f0*/  LDL.LU.64 R154, [R1+0x29c8] ;  /* 0x0029c800019a7983 */ /* 0x000f280000300a00 */
[----:B-1----:R-:W4:Y:S04]  /*6d200*/  LDL.LU.64 R148, [R1+0x29b0] ;  /* 0x0029b00001947983 */ /* 0x002f280000300a00 */
[----:B------:R-:W4:Y:S01]  /*6d210*/  LDL.LU.64 R150, [R1+0x29b8] ;  /* 0x0029b80001967983 */ /* 0x000f220000300a00 */
[C---:B------:R-:W-:Y:S08]  /*6d220*/  HMMA.1688.F32.TF32 R172, R164.reuse, R100, R168 ;  /* 0x00000064a4ac723c */ /* 0x040ff000000810a8 */
        /* <DEDUP_REMOVED lines=9> */
[----:B------:R1:W-:Y:S02]  /*6d2c0*/  STL.64 [R1+0x228], R162 ;  /* 0x000228a201007387 */ /* 0x0003e40000100a00 */
[C---:B-1----:R-:W-:Y:S08]  /*6d2d0*/  HMMA.1688.F32.TF32 R160, R164.reuse, R60, R156 ;  /* 0x0000003ca4a0723c */ /* 0x042ff0000008109c */
[C---:B--2---:R-:W-:Y:S01]  /*6d2e0*/  HMMA.1688.F32.TF32 R156, R164.reuse, R56, R8 ;  /* 0x00000038a49c723c */ /* 0x044fe20000081008 */
        /* <DEDUP_REMOVED lines=13> */
[C---:B----4-:R-:W-:Y:S02]  /*6d3c0*/  HMMA.1688.F32.TF32 R156, R164.reuse, R48, R140 ;  /* 0x00000030a49c723c */ /* 0x050fe4000008108c */
[----:B------:R-:W4:Y:S04]  /*6d3d0*/  LDL.LU.64 R140, [R1+0x2b80] ;  /* 0x002b8000018c7983 */ /* 0x000f280000300a00 */
[----:B------:R-:W4:Y:S02]  /*6d3e0*/  LDL.LU.64 R142, [R1+0x2b88] ;  /* 0x002b8800018e7983 */ /* 0x000f240000300a00 */
[C---:B------:R-:W-:Y:S08]  /*6d3f0*/  HMMA.1688.F32.TF32 R152, R164.reuse, R44, R152 ;  /* 0x0000002ca498723c */ /* 0x040ff00000081098 */
[C---:B------:R-:W-:Y:S07]  /*6d400*/  HMMA.1688.F32.TF32 R148, R164.reuse, R40, R148 ;  /* 0x00000028a494723c */ /* 0x040fee0000081094 */
[----:B------:R1:W-:Y:S04]  /*6d410*/  STL.64 [R1+0x1e0], R156 ;  /* 0x0001e09c01007387 */ /* 0x0003e80000100a00 */
[----:B------:R1:W-:Y:S04]  /*6d420*/  STL.64 [R1+0x1e8], R158 ;  /* 0x0001e89e01007387 */ /* 0x0003e80000100a00 */
[----:B-1----:R-:W4:Y:S04]  /*6d430*/  LDL.LU.64 R156, [R1+0x2b70] ;  /* 0x002b7000019c7983 */ /* 0x002f280000300a00 */
[----:B------:R-:W-:Y:S04]  /*6d440*/  STL.64 [R1+0x1d0], R152 ;  /* 0x0001d09801007387 */ /* 0x000fe80000100a00 */
[----:B------:R-:W-:Y:S04]  /*6d450*/  STL.64 [R1+0x1d8], R154 ;  /* 0x0001d89a01007387 */ /* 0x000fe80000100a00 */
[----:B------:R-:W4:Y:S04]  /*6d460*/  LDL.LU.64 R158, [R1+0x2b78] ;  /* 0x002b7800019e7983 */ /* 0x000f280000300a00 */
[----:B------:R1:W-:Y:S04]  /*6d470*/  STL.64 [R1+0x1c0], R148 ;  /* 0x0001c09401007387 */ /* 0x0003e80000100a00 */
[----:B------:R1:W-:Y:S04]  /*6d480*/  STL.64 [R1+0x1c8], R150 ;  /* 0x0001c89601007387 */ /* 0x0003e80000100a00 */
[----:B------:R-:W4:Y:S04]  /*6d490*/  LDL.LU.64 R160, [R1+0x2b60] ;  /* 0x002b600001a07983 */ /* 0x000f280000300a00 */
[----:B------:R-:W4:Y:S04]  /*6d4a0*/  LDL.LU.64 R162, [R1+0x2b68] ;  /* 0x002b680001a27983 */ /* 0x000f280000300a00 */
[----:B------:R-:W4:Y:S04]  /*6d4b0*/  LDL.LU.64 R168, [R1+0x2b50] ;  /* 0x002b500001a87983 */ /* 0x000f280000300a00 */
[----:B------:R-:W4:Y:S01]  /*6d4c0*/  LDL.LU.64 R170, [R1+0x2b58] ;  /* 0x002b580001aa7983 */ /* 0x000f220000300a00 */
[C---:B------:R-:W-:Y:S11]  /*6d4d0*/  HMMA.1688.F32.TF32 R144, R164.reuse, R36, R144 ;  /* 0x00000024a490723c */ /* 0x040ff60000081090 */
[----:B------:R-:W-:Y:S11]  /*6d4e0*/  @!UPT UIADD3 URZ, URZ, URZ, URZ ;  /* 0x0000003f3f3ff290 */ /* 0x000ff6000fffe03f */
[----:B------:R-:W-:Y:S01]  /*6d4f0*/  @!UPT UIADD3 URZ, URZ, URZ, URZ ;  /* 0x0000003f3f3ff290 */ /* 0x000fe2000fffe03f */
[----:B------:R-:W-:Y:S04]  /*6d500*/  STL.64 [R1+0x1b0], R144 ;  /* 0x0001b09001007387 */ /* 0x000fe80000100a00 */
[----:B------:R-:W-:Y:S04]  /*6d510*/  STL.64 [R1+0x1b8], R146 ;  /* 0x0001b89201007387 */ /* 0x000fe80000100a00 */
[----:B-1----:R-:W4:Y:S04]  /*6d520*/  LDL.LU.64 R148, [R1+0x2280] ;  /* 0x0022800001947983 */ /* 0x002f280000300a00 */
[----:B------:R-:W4:Y:S04]  /*6d530*/  LDL.LU.64 R150, [R1+0x2288] ;  /* 0x0022880001967983 */ /* 0x000f280000300a00 */
        /* <DEDUP_REMOVED lines=23> */
[----:B----4-:R-:W3:Y:S01]  /*6d6b0*/  LDL.LU.64 R142, [R1+0x21f8] ;  /* 0x0021f800018e7983 */ /* 0x010ee20000300a00 */
[C---:B------:R-:W-:Y:S08]  /*6d6c0*/  HMMA.1688.F32.TF32 R156, R164.reuse, R20, R156 ;  /* 0x00000014a49c723c */ /* 0x040ff0000008109c */
[C---:B------:R-:W-:Y:S08]  /*6d6d0*/  HMMA.1688.F32.TF32 R160, R164.reuse, R16, R160 ;  /* 0x00000010a4a0723c */ /* 0x040ff000000810a0 */
[----:B------:R-:W-:Y:S07]  /*6d6e0*/  HMMA.1688.F32.TF32 R164, R164, R12, R168 ;  /* 0x0000000ca4a4723c */ /* 0x000fee00000810a8 */
[----:B------:R-:W-:Y:S04]  /*6d6f0*/  STL.64 [R1+0x5ee0], R158 ;  /* 0x005ee09e01007387 */ /* 0x000fe80000100a00 */
[----:B------:R-:W-:Y:S04]  /*6d700*/  STL.64 [R1+0x5ed8], R156 ;  /* 0x005ed89c01007387 */ /* 0x000fe80000100a00 */
[----:B------:R-:W-:Y:S04]  /*6d710*/  STL.64 [R1+0x5ef0], R162 ;  /* 0x005ef0a201007387 */ /* 0x000fe80000100a00 */
[----:B------:R-:W-:Y:S04]  /*6d720*/  STL.64 [R1+0x5ee8], R160 ;  /* 0x005ee8a001007387 */ /* 0x000fe80000100a00 */
[----:B------:R-:W-:Y:S04]  /*6d730*/  STL.64 [R1+0x5f00], R166 ;  /* 0x005f00a601007387 */ /* 0x000fe80000100a00 */
[----:B------:R1:W-:Y:S01]  /*6d740*/  STL.64 [R1+0x5ef8], R164 ;  /* 0x005ef8a401007387 */ /* 0x0003e20000100a00 */
[C---:B------:R-:W-:Y:S03]  /*6d750*/  HMMA.1688.F32.TF32 R168, R240.reuse, R96, R148 ;  /* 0x00000060f0a8723c */ /* 0x040fe60000081094 */
[----:B------:R-:W4:Y:S04]  /*6d760*/  LDL.LU.64 R148, [R1+0x21e0] ;  /* 0x0021e00001947983 */ /* 0x000f280000300a00 */
[----:B------:R-:W4:Y:S01]  /*6d770*/  LDL.LU.64 R150, [R1+0x21e8] ;  /* 0x0021e80001967983 */ /* 0x000f220000300a00 */
[C---:B------:R-:W-:Y:S11]  /*6d780*/  HMMA.1688.F32.TF32 R172, R240.reuse, R92, R152 ;  /* 0x0000005cf0ac723c */ /* 0x040ff60000081098 */
[----:B------:R-:W-:Y:S04]  /*6d790*/  @!UPT UIADD3 URZ, URZ, URZ, URZ ;  /* 0x0000003f3f3ff290 */ /* 0x000fe8000fffe03f */
[----:B------:R-:W-:Y:S04]  /*6d7a0*/  STL.64 [R1+0x5f10], R170 ;  /* 0x005f10aa01007387 */ /* 0x000fe80000100a00 */
[----:B------:R1:W-:Y:S04]  /*6d7b0*/  STL.64 [R1+0x5f08], R168 ;  /* 0x005f08a801007387 */ /* 0x0003e80000100a00 */
[----:B------:R-:W-:Y:S04]  /*6d7c0*/  STL.64 [R1+0x5f20], R174 ;  /* 0x005f20ae01007387 */ /* 0x000fe80000100a00 */
[----:B------:R-:W-:Y:S01]  /*6d7d0*/  STL.64 [R1+0x5f18], R172 ;  /* 0x005f18ac01007387 */ /* 0x000fe20000100a00 */
[C---:B--2---:R-:W-:Y:S03]  /*6d7e0*/  HMMA.1688.F32.TF32 R176, R240.reuse, R88, R8 ;  /* 0x00000058f0b0723c */ /* 0x044fe60000081008 */
[----:B------:R-:W2:Y:S04]  /*6d7f0*/  LDL.LU.64 R8, [R1+0x21c0] ;  /* 0x0021c00001087983 */ /* 0x000ea80000300a00 */
[----:B------:R-:W2:Y:S01]  /*6d800*/  LDL.LU.64 R10, [R1+0x21c8] ;  /* 0x0021c800010a7983 */ /* 0x000ea20000300a00 */
[C---:B---3--:R-:W-:Y:S11]  /*6d810*/  HMMA.1688.F32.TF32 R180, R240.reuse, R84, R4 ;  /* 0x00000054f0b4723c */ /* 0x048ff60000081004 */
[----:B------:R-:W-:Y:S04]  /*6d820*/  @!UPT UIADD3 URZ, URZ, URZ, URZ ;  /* 0x0000003f3f3ff290 */ /* 0x000fe8000fffe03f */
[----:B------:R-:W-:Y:S01]  /*6d830*/  STL.64 [R1+0x5f30], R178 ;  /* 0x005f30b201007387 */ /* 0x000fe20000100a00 */
[C---:B------:R-:W-:Y:S03]  /*6d840*/  HMMA.1688.F32.TF32 R184, R240.reuse, R80, R144 ;  /* 0x00000050f0b8723c */ /* 0x040fe60000081090 */
[----:B------:R-:W-:Y:S04]  /*6d850*/  STL.64 [R1+0x5f28], R176 ;  /* 0x005f28b001007387 */ /* 0x000fe80000100a00 */
[----:B------:R-:W3:Y:S04]  /*6d860*/  LDL.LU.64 R4, [R1+0x21b0] ;  /* 0x0021b00001047983 */ /* 0x000ee80000300a00 */
[----:B------:R-:W3:Y:S04]  /*6d870*/  LDL.LU.64 R6, [R1+0x21b8] ;  /* 0x0021b80001067983 */ /* 0x000ee80000300a00 */
[----:B------:R-:W-:Y:S04]  /*6d880*/  STL.64 [R1+0x5f40], R182 ;  /* 0x005f40b601007387 */ /* 0x000fe80000100a00 */
[----:B------:R-:W-:Y:S04]  /*6d890*/  STL.64 [R1+0x5f38], R180 ;  /* 0x005f38b401007387 */ /* 0x000fe80000100a00 */
[----:B------:R-:W-:Y:S04]  /*6d8a0*/  STL.64 [R1+0x5f50], R186 ;  /* 0x005f50ba01007387 */ /* 0x000fe80000100a00 */
[----:B------:R-:W-:Y:S04]  /*6d8b0*/  STL.64 [R1+0x5f48], R184 ;  /* 0x005f48b801007387 */ /* 0x000fe80000100a00 */
[----:B-1----:R-:W3:Y:S04]  /*6d8c0*/  LDL.LU.64 R164, [R1+0x2190] ;  /* 0x0021900001a47983 */ /* 0x002ee80000300a00 */
[----:B------:R-:W3:Y:S04]  /*6d8d0*/  LDL.LU.64 R166, [R1+0x2198] ;  /* 0x0021980001a67983 */ /* 0x000ee80000300a00 */
[----:B------:R-:W3:Y:S04]  /*6d8e0*/  LDL.LU.64 R144, [R1+0x2180] ;  /* 0x0021800001907983 */ /* 0x000ee80000300a00 */
[----:B------:R-:W3:Y:S01]  /*6d8f0*/  LDL.LU.64 R146, [R1+0x2188] ;  /* 0x0021880001927983 */ /* 0x000ee20000300a00 */
[C---:B------:R-:W-:Y:S03]  /*6d900*/  HMMA.1688.F32.TF32 R188, R240.reuse, R76, R140 ;  /* 0x0000004cf0bc723c */ /* 0x040fe6000008108c */
[----:B------:R-:W3:Y:S04]  /*6d910*/  LDL.LU.64 R140, [R1+0x2160] ;  /* 0x00216000018c7983 */ /* 0x000ee80000300a00 */
[----:B------:R-:W3:Y:S11]  /*6d920*/  LDL.LU.64 R142, [R1+0x2168] ;  /* 0x00216800018e7983 */ /* 0x000ef60000300a00 */
[----:B------:R-:W-:Y:S05]  /*6d930*/  @!UPT UIADD3 URZ, URZ, URZ, URZ ;  /* 0x0000003f3f3ff290 */ /* 0x000fea000fffe03f */
[----:B------:R-:W-:Y:S04]  /*6d940*/  STL.64 [R1+0x5f60], R190 ;  /* 0x005f60be01007387 */ /* 0x000fe80000100a00 */
[----:B------:R-:W-:Y:S04]  /*6d950*/  STL.64 [R1+0x5f58], R188 ;  /* 0x005f58bc01007387 */ /* 0x000fe80000100a00 */
[----:B------:R-:W3:Y:S04]  /*6d960*/  LDL.LU R98, [R1+0x6340] ;  /* 0x0063400001627983 */ /* 0x000ee80000300800 */
[----:B------:R-:W3:Y:S04]  /*6d970*/  LDL.LU.64 R160, [R1+0x2150] ;  /* 0x0021500001a07983 */ /* 0x000ee80000300a00 */
[----:B------:R-:W3:Y:S04]  /*6d980*/  LDL.LU.64 R162, [R1+0x2158] ;  /* 0x0021580001a27983 */ /* 0x000ee80000300a00 */
[----:B------:R-:W3:Y:S04]  /*6d990*/  LDL.LU.64 R156, [R1+0x2120] ;  /* 0x00212000019c7983 */ /* 0x000ee80000300a00 */
[----:B------:R-:W3:Y:S01]  /*6d9a0*/  LDL.LU.64 R158, [R1+0x2128] ;  /* 0x00212800019e7983 */ /* 0x000ee20000300a00 */
[C---:B----4-:R-:W-:Y:S11]  /*6d9b0*/  HMMA.1688.F32.TF32 R192, R240.reuse, R72, R148 ;  /* 0x00000048f0c0723c */ /* 0x050ff60000081094 */
[----:B------:R-:W-:Y:S11]  /*6d9c0*/  @!UPT UIADD3 URZ, URZ, URZ, URZ ;  /* 0x0000003f3f3ff290 */ /* 0x000ff6000fffe03f */
[----:B------:R-:W-:Y:S01]  /*6d9d0*/  @!UPT UIADD3 URZ, URZ, URZ, URZ ;  /* 0x0000003f3f3ff290 */ /* 0x000fe2000fffe03f */
[----:B------:R-:W-:Y:S04]  /*6d9e0*/  STL.64 [R1+0x5f70], R194 ;  /* 0x005f70c201007387 */ /* 0x000fe80000100a00 */
[----:B------:R-:W-:Y:S01]  /*6d9f0*/  STL.64 [R1+0x5f68], R192 ;  /* 0x005f68c001007387 */ /* 0x000fe20000100a00 */
[C---:B--2---:R-:W-:Y:S03]  /*6da00*/  HMMA.1688.F32.TF32 R228, R240.reuse, R136, R8 ;  /* 0x00000088f0e4723c */ /* 0x044fe60000081008 */
[----:B------:R-:W2:Y:S04]  /*6da10*/  LDL.LU.64 R8, [R1+0x2110] ;  /* 0x0021100001087983 */ /* 0x000ea80000300a00 */
[----:B------:R-:W2:Y:S11]  /*6da20*/  LDL.LU.64 R10, [R1+0x2118] ;  /* 0x00211800010a7983 */ /* 0x000eb60000300a00 */
[----:B------:R-:W-:Y:S05]  /*6da30*/  @!UPT UIADD3 URZ, URZ, URZ, URZ ;  /* 0x0000003f3f3ff290 */ /* 0x000fea000fffe03f */
[----:B------:R-:W-:Y:S04]  /*6da40*/  STL.64 [R1+0x5f80], R230 ;  /* 0x005f80e601007387 */ /* 0x000fe80000100a00 */
[----:B------:R-:W-:Y:S04]  /*6da50*/  STL.64 [R1+0x5f78], R228 ;  /* 0x005f78e401007387 */ /* 0x000fe80000100a00 */
[----:B------:R-:W4:Y:S04]  /*6da60*/  LDL.LU.64 R152, [R1+0x20e0] ;  /* 0x0020e00001987983 */ /* 0x000f280000300a00 */
[----:B------:R-:W4:Y:S04]  /*6da70*/  LDL.LU.64 R154, [R1+0x20e8] ;  /* 0x0020e800019a7983 */ /* 0x000f280000300a00 */
[----:B------:R-:W4:Y:S04]  /*6da80*/  LDL.LU.64 R148, [R1+0x20d0] ;  /* 0x0020d00001947983 */ /* 0x000f280000300a00 */
[----:B------:R-:W4:Y:S01]  /*6da90*/  LDL.LU.64 R150, [R1+0x20d8] ;  /* 0x0020d80001967983 */ /* 0x000f220000300a00 */
[C---:B---3--:R-:W-:Y:S03]  /*6daa0*/  HMMA.1688.F32.TF32 R196, R240.reuse, R132, R4 ;  /* 0x00000084f0c4723c */ /* 0x048fe60000081004 */
[----:B------:R-:W3:Y:S04]  /*6dab0*/  LDL.LU.64 R4, [R1+0x20b0] ;  /* 0x0020b00001047983 */ /* 0x000ee80000300a00 */
[----:B------:R-:W3:Y:S01]  /*6dac0*/  LDL.LU.64 R6, [R1+0x20b8] ;  /* 0x0020b80001067983 */ /* 0x000ee20000300a00 */
[C---:B------:R-:W-:Y:S08]  /*6dad0*/  HMMA.1688.F32.TF32 R232, R240.reuse, R128, R164 ;  /* 0x00000080f0e8723c */ /* 0x040ff000000810a4 */
[C---:B------:R-:W-:Y:S07]  /*6dae0*/  HMMA.1688.F32.TF32 R200, R240.reuse, R124, R144 ;  /* 0x0000007cf0c8723c */ /* 0x040fee0000081090 */
[----:B------:R-:W-:Y:S04]  /*6daf0*/  STL.64 [R1+0x5f90], R198 ;  /* 0x005f90c601007387 */ /* 0x000fe80000100a00 */
[----:B------:R-:W-:Y:S04]  /*6db00*/  STL.64 [R1+0x5f88], R196 ;  /* 0x005f88c401007387 */ /* 0x000fe80000100a00 */
[----:B------:R-:W-:Y:S04]  /*6db10*/  STL.64 [R1+0x5fa0], R234 ;  /* 0x005fa0ea01007387 */ /* 0x000fe80000100a00 */
[----:B------:R-:W-:Y:S04]  /*6db20*/  STL.64 [R1+0x5f98], R232 ;  /* 0x005f98e801007387 */ /* 0x000fe80000100a00 */
[----:B------:R-:W-:Y:S04]  /*6db30*/  STL.64 [R1+0x5fb0], R202 ;  /* 0x005fb0ca01007387 */ /* 0x000fe80000100a00 */
[----:B------:R-:W-:Y:S04]  /*6db40*/  STL.64 [R1+0x5fa8], R200 ;  /* 0x005fa8c801007387 */ /* 0x000fe80000100a00 */
[----:B------:R-:W3:Y:S04]  /*6db50*/  LDL.LU.64 R144, [R1+0x20a0] ;  /* 0x0020a00001907983 */ /* 0x000ee80000300a00 */
[----:B------:R-:W3:Y:S01]  /*6db60*/  LDL.LU.64 R146, [R1+0x20a8] ;  /* 0x0020a80001927983 */ /* 0x000ee20000300a00 */
[C---:B------:R-:W-:Y:S03]  /*6db70*/  HMMA.1688.F32.TF32 R204, R240.reuse, R120, R140 ;  /* 0x00000078f0cc723c */ /* 0x040fe6000008108c */
        /* <DEDUP_REMOVED lines=9> */
[----:B------:R-:W-:Y:S01]  /*6dc10*/  STL.64 [R1+0x5fd8], R212 ;  /* 0x005fd8d401007387 */ /* 0x000fe20000100a00 */
[C---:B--2---:R-:W-:Y:S03]  /*6dc20*/  HMMA.1688.F32.TF32 R216, R240.reuse, R108, R8 ;  /* 0x0000006cf0d8723c */ /* 0x044fe60000081008 */
[----:B------:R-:W2:Y:S04]  /*6dc30*/  LDL.LU.64 R8, [R1+0x2070] ;  /* 0x0020700001087983 */ /* 0x000ea80000300a00 */
[----:B------:R-:W2:Y:S01]  /*6dc40*/  LDL.LU.64 R10, [R1+0x2078] ;  /* 0x00207800010a7983 */ /* 0x000ea20000300a00 */
[C---:B----4-:R-:W-:Y:S08]  /*6dc50*/  HMMA.1688.F32.TF32 R220, R240.reuse, R104, R152 ;  /* 0x00000068f0dc723c */ /* 0x050ff00000081098 */
[C---:B------:R-:W-:Y:S08]  /*6dc60*/  HMMA.1688.F32.TF32 R224, R240.reuse, R100, R148 ;  /* 0x00000064f0e0723c */ /* 0x040ff00000081094 */
[----:B---3--:R-:W-:Y:S01]  /*6dc70*/  HMMA.1688.F32.TF32 R4, R240, R68, R4 ;  /* 0x00000044f004723c */ /* 0x008fe20000081004 */
[----:B------:R-:W-:Y:S04]  /*6dc80*/  STL.64 [R1+0x5ff0], R218 ;  /* 0x005ff0da01007387 */ /* 0x000fe80000100a00 */
[----:B------:R-:W-:Y:S04]  /*6dc90*/  STL.64 [R1+0x5fe8], R216 ;  /* 0x005fe8d801007387 */ /* 0x000fe80000100a00 */
[----:B------:R-:W-:Y:S04]  /*6dca0*/  STL.64 [R1+0x6000], R222 ;  /* 0x006000de01007387 */ /* 0x000fe80000100a00 */
[----:B------:R-:W-:Y:S04]  /*6dcb0*/  STL.64 [R1+0x5ff8], R220 ;  /* 0x005ff8dc01007387 */ /* 0x000fe80000100a00 */
[----:B------:R-:W-:Y:S04]  /*6dcc0*/  STL.64 [R1+0x6010], R226 ;  /* 0x006010e201007387 */ /* 0x000fe80000100a00 */
[----:B------:R-:W-:Y:S03]  /*6dcd0*/  STL.64 [R1+0x6008], R224 ;  /* 0x006008e001007387 */ /* 0x000fe60000100a00 */
[----:B------:R-:W-:Y:S01]  /*6dce0*/  MOV R124, R7 ;  /* 0x00000007007c7202 */ /* 0x000fe20000000f00 */
[----:B------:R-:W-:-:S02]  /*6dcf0*/  IMAD.MOV.U32 R128, RZ, RZ, R5 ;  /* 0x000000ffff807224 */ /* 0x000fc400078e0005 */
[----:B------:R-:W-:Y:S02]  /*6dd00*/  IMAD.MOV.U32 R136, RZ, RZ, R4 ;  /* 0x000000ffff887224 */ /* 0x000fe400078e0004 */
[----:B------:R-:W-:Y:S01]  /*6dd10*/  IMAD.MOV.U32 R125, RZ, RZ, R6 ;  /* 0x000000ffff7d7224 */ /* 0x000fe200078e0006 */
[----:B------:R-:W2:Y:S04]  /*6dd20*/  LDL.LU.64 R4, [R1+0x2040] ;  /* 0x0020400001047983 */ /* 0x000ea80000300a00 */
[----:B------:R-:W2:Y:S04]  /*6dd30*/  LDL.LU.64 R6, [R1+0x2048] ;  /* 0x0020480001067983 */ /* 0x000ea80000300a00 */
[----:B------:R-:W-:Y:S04]  /*6dd40*/  STL [R1+0x5ec4], R124 ;  /* 0x005ec47c01007387 */ /* 0x000fe80000100800 */
[----:B------:R-:W-:Y:S01]  /*6dd50*/  STL [R1+0x5ec0], R128 ;  /* 0x005ec08001007387 */ /* 0x000fe20000100800 */
[C---:B------:R-:W-:Y:S08]  /*6dd60*/  HMMA.1688.F32.TF32 R144, R240.reuse, R64, R144 ;  /* 0x00000040f090723c */ /* 0x040ff00000081090 */
[----:B------:R-:W-:Y:S01]  /*6dd70*/  HMMA.1688.F32.TF32 R140, R240, R60, R140 ;  /* 0x0000003cf08c723c */ /* 0x000fe2000008108c */
[----:B------:R-:W-:Y:S04]  /*6dd80*/  STL [R1+0x5ebc], R136 ;  /* 0x005ebc8801007387 */ /* 0x000fe80000100800 */
[----:B------:R1:W-:Y:S10]  /*6dd90*/  STL [R1+0x5eb8], R125 ;  /* 0x005eb87d01007387 */ /* 0x0003f40000100800 */
[----:B------:R4:W-:Y:S04]  /*6dda0*/  STL.64 [R1+0x9d0], R144 ;  /* 0x0009d09001007387 */ /* 0x0009e80000100a00 */
[----:B------:R2:W-:Y:S04]  /*6ddb0*/  STL.64 [R1+0x9d8], R146 ;  /* 0x0009d89201007387 */ /* 0x0005e80000100a00 */
[----:B------:R-:W2:Y:S04]  /*6ddc0*/  LDL.LU.64 R168, [R1+0x2030] ;  /* 0x0020300001a87983 */ /* 0x000ea80000300a00 */
[----:B------:R-:W2:Y:S01]  /*6ddd0*/  LDL.LU.64 R170, [R1+0x2038] ;  /* 0x0020380001aa7983 */ /* 0x000ea20000300a00 */
[----:B-1----:R-:W-:-:S02]  /*6dde0*/  IMAD.MOV.U32 R125, RZ, RZ, R143 ;  /* 0x000000ffff7d7224 */ /* 0x002fc400078e008f */
[----:B------:R-:W-:Y:S02]  /*6ddf0*/  IMAD.MOV.U32 R136, RZ, RZ, R142 ;  /* 0x000000ffff887224 */ /* 0x000fe400078e008e */
[----:B------:R-:W-:Y:S02]  /*6de00*/  IMAD.MOV.U32 R124, RZ, RZ, R140 ;  /* 0x000000ffff7c7224 */ /* 0x000fe400078e008c */
[----:B------:R-:W-:Y:S01]  /*6de10*/  IMAD.MOV.U32 R128, RZ, RZ, R141 ;  /* 0x000000ffff807224 */ /* 0x000fe200078e008d */
[----:B------:R-:W-:Y:S04]  /*6de20*/  STL [R1+0x5ed4], R125 ;  /* 0x005ed47d01007387 */ /* 0x000fe80000100800 */
[----:B------:R-:W-:Y:S04]  /*6de30*/  STL [R1+0x5ed0], R136 ;  /* 0x005ed08801007387 */ /* 0x000fe80000100800 */
[----:B------:R-:W-:Y:S04]  /*6de40*/  STL [R1+0x5ecc], R124 ;  /* 0x005ecc7c01007387 */ /* 0x000fe80000100800 */
[----:B------:R-:W-:Y:S04]  /*6de50*/  STL [R1+0x5ec8], R128 ;  /* 0x005ec88001007387 */ /* 0x000fe80000100800 */
[----:B------:R-:W2:Y:S04]  /*6de60*/  LDL.LU.64 R164, [R1+0x2020] ;  /* 0x0020200001a47983 */ /* 0x000ea80000300a00 */
[----:B------:R-:W2:Y:S02]  /*6de70*/  LDL.LU.64 R166, [R1+0x2028] ;  /* 0x0020280001a67983 */ /* 0x000ea40000300a00 */
[C---:B--2---:R-:W-:Y:S11]  /*6de80*/  HMMA.1688.F32.TF32 R8, R240.reuse, R56, R8 ;  /* 0x00000038f008723c */ /* 0x044ff60000081008 */
[----:B------:R-:W-:Y:S11]  /*6de90*/  @!UPT UIADD3 URZ, URZ, URZ, URZ ;  /* 0x0000003f3f3ff290 */ /* 0x000ff6000fffe03f */
[----:B------:R-:W-:Y:S01]  /*6dea0*/  @!UPT UIADD3 URZ, URZ, URZ, URZ ;  /* 0x0000003f3f3ff290 */ /* 0x000fe2000fffe03f */
        /* <DEDUP_REMOVED lines=10> */
[----:B----4-:R-:W4:Y:S04]  /*6df50*/  LDL.LU.64 R144, [R1+0x1f90] ;  /* 0x001f900001907983 */ /* 0x010f280000300a00 */
[----:B------:R-:W4:Y:S04]  /*6df60*/  LDL.LU.64 R146, [R1+0x1f98] ;  /* 0x001f980001927983 */ /* 0x000f280000300a00 */
[----:B------:R-:W4:Y:S04]  /*6df70*/  LDL.LU.64 R140, [R1+0x1f60] ;  /* 0x001f6000018c7983 */ /* 0x000f280000300a00 */
[----:B------:R-:W4:Y:S01]  /*6df80*/  LDL.LU.64 R142, [R1+0x1f68] ;  /* 0x001f6800018e7983 */ /* 0x000f220000300a00 */
[----:B--2---:R-:W-:Y:S03]  /*6df90*/  HMMA.1688.F32.TF32 R4, R240, R52, R4 ;  /* 0x00000034f004723c */ /* 0x004fe60000081004 */
[----:B-1----:R-:W2:Y:S04]  /*6dfa0*/  LDL.LU.64 R8, [R1+0x1f50] ;  /* 0x001f500001087983 */ /* 0x002ea80000300a00 */
[----:B------:R-:W2:Y:S11]  /*6dfb0*/  LDL.LU.64 R10, [R1+0x1f58] ;  /* 0x001f5800010a7983 */ /* 0x000eb60000300a00 */
[----:B------:R-:W-:Y:S06]  /*6dfc0*/  @!UPT UIADD3 URZ, URZ, URZ, URZ ;  /* 0x0000003f3f3ff290 */ /* 0x000fec000fffe03f */
[----:B------:R-:W-:Y:S02]  /*6dfd0*/  IMAD.MOV.U32 R121, RZ, RZ, R4 ;  /* 0x000000ffff797224 */ /* 0x000fe400078e0004 */
[----:B------:R-:W-:Y:S02]  /*6dfe0*/  IMAD.MOV.U32 R120, RZ, RZ, R5 ;  /* 0x000000ffff787224 */ /* 0x000fe400078e0005 */
[----:B------:R-:W-:Y:S01]  /*6dff0*/  IMAD.MOV.U32 R117, RZ, RZ, R6 ;  /* 0x000000ffff757224 */ /* 0x000fe200078e0006 */
[----:B------:R-:W2:Y:S01]  /*6e000*/  LDL.LU.64 R4, [R1+0x1d30] ;  /* 0x001d300001047983 */ /* 0x000ea20000300a00 */
[----:B------:R-:W-:-:S03]  /*6e010*/  IMAD.MOV.U32 R116, RZ, RZ, R7 ;  /* 0x000000ffff747224 */ /* 0x000fc600078e0007 */
[----:B------:R-:W2:Y:S04]  /*6e020*/  LDL.LU.64 R6, [R1+0x1d38] ;  /* 0x001d380001067983 */ /* 0x000ea80000300a00 */
[----:B------:R1:W-:Y:S04]  /*6e030*/  STL [R1+0x6018], R121 ;  /* 0x0060187901007387 */ /* 0x0003e80000100800 */
[----:B------:R-:W2:Y:S04]  /*6e040*/  LDL.LU R244, [R1+0x2720] ;  /* 0x0027200001f47983 */ /* 0x000ea80000300800 */
[----:B------:R-:W2:Y:S04]  /*6e050*/  LDL.LU R245, [R1+0x2724] ;  /* 0x0027240001f57983 */ /* 0x000ea80000300800 */
[----:B------:R-:W2:Y:S04]  /*6e060*/  LDL.LU R246, [R1+0x2728] ;  /* 0x0027280001f67983 */ /* 0x000ea80000300800 */
[----:B------:R-:W2:Y:S04]  /*6e070*/  LDL.LU R247, [R1+0x272c] ;  /* 0x00272c0001f77983 */ /* 0x000ea80000300800 */
[----:B-1----:R-:W2:Y:S01]  /*6e080*/  LDL R121, [R1+0xfb8] ;  /* 0x000fb80001797983 */ /* 0x002ea20000100800 */
[C---:B---3--:R-:W-:Y:S08]  /*6e090*/  HMMA.1688.F32.TF32 R160, R240.reuse, R40, R160 ;  /* 0x00000028f0a0723c */ /* 0x048ff000000810a0 */
[C---:B------:R-:W-:Y:S08]  /*6e0a0*/  HMMA.1688.F32.TF32 R156, R240.reuse, R36, R156 ;  /* 0x00000024f09c723c */ /* 0x040ff0000008109c */
[C---:B------:R-:W-:Y:S08]  /*6e0b0*/  HMMA.1688.F32.TF32 R152, R240.reuse, R32, R152 ;  /* 0x00000020f098723c */ /* 0x040ff00000081098 */
[C---:B------:R-:W-:Y:S08]  /*6e0c0*/  HMMA.1688.F32.TF32 R148, R240.reuse, R28, R148 ;  /* 0x0000001cf094723c */ /* 0x040ff00000081094 */
[C---:B----4-:R-:W-:Y:S08]  /*6e0d0*/  HMMA.1688.F32.TF32 R144, R240.reuse, R24, R144 ;  /* 0x00000018f090723c */ /* 0x050ff00000081090 */
[----:B------:R-:W-:Y:S01]  /*6e0e0*/  HMMA.1688.F32.TF32 R140, R240, R20, R140 ;  /* 0x00000014f08c723c */ /* 0x000fe2000008108c */
[----:B------:R-:W-:Y:S04]  /*6e0f0*/  STL.64 [R1+0xa90], R160 ;  /* 0x000a90a001007387 */ /* 0x000fe80000100a00 */
[----:B------:R-:W-:Y:S04]  /*6e100*/  STL.64 [R1+0xa98], R162 ;  /* 0x000a98a201007387 */ /* 0x000fe80000100a00 */
[----:B------:R-:W-:Y:S04]  /*6e110*/  STL.64 [R1+0xac0], R156 ;  /* 0x000ac09c01007387 */ /* 0x000fe80000100a00 */
[----:B------:R-:W-:Y:S04]  /*6e120*/  STL.64 [R1+0xac8], R158 ;  /* 0x000ac89e01007387 */ /* 0x000fe80000100a00 */
[----:B------:R-:W-:Y:S04]  /*6e130*/  STL.64 [R1+0xae0], R152 ;  /* 0x000ae09801007387 */ /* 0x000fe80000100a00 */
[----:B------:R-:W-:Y:S04]  /*6e140*/  STL.64 [R1+0xae8], R154 ;  /* 0x000ae89a01007387 */ /* 0x000fe80000100a00 */
[----:B------:R1:W-:Y:S04]  /*6e150*/  STL.64 [R1+0xb00], R148 ;  /* 0x000b009401007387 */ /* 0x0003e80000100a00 */
[----:B------:R3:W-:Y:S04]  /*6e160*/  STL.64 [R1+0xb08], R150 ;  /* 0x000b089601007387 */ /* 0x0007e80000100a00 */
[----:B------:R4:W-:Y:S04]  /*6e170*/  STL.64 [R1+0xb30], R144 ;  /* 0x000b309001007387 */ /* 0x0009e80000100a00 */
[----:B------:R2:W-:Y:S01]  /*6e180*/  STL.64 [R1+0xb38], R146 ;  /* 0x000b389201007387 */ /* 0x0005e20000100a00 */
[----:B-1----:R-:W-:-:S03]  /*6e190*/  IMAD.MOV.U32 R149, RZ, RZ, R98 ;  /* 0x000000ffff957224 */ /* 0x002fc600078e0062 */
[----:B------:R1:W-:Y:S01]  /*6e1a0*/  STL [R1+0xb50], R140 ;  /* 0x000b508c01007387 */ /* 0x0003e20000100800 */
[----:B---3--:R-:W-:-:S03]  /*6e1b0*/  IMAD.MOV.U32 R150, RZ, RZ, R99 ;  /* 0x000000ffff967224 */ /* 0x008fc600078e0063 */
[----:B------:R-:W3:Y:S04]  /*6e1c0*/  LDL.LU R148, [R1+0x2780] ;  /* 0x0027800001947983 */ /* 0x000ee80000300800 */
[----:B------:R-:W3:Y:S04]  /*6e1d0*/  LDL.LU R98, [R1+0x633c] ;  /* 0x00633c0001627983 */ /* 0x000ee80000300800 */
[----:B------:R-:W3:Y:S01]  /*6e1e0*/  LDL.LU R99, [R1+0x6338] ;  /* 0x0063380001637983 */ /* 0x000ee20000300800 */
[----:B--2---:R-:W-:Y:S03]  /*6e1f0*/  HMMA.1688.F32.TF32 R4, R240, R12, R4 ;  /* 0x0000000cf004723c */ /* 0x004fe60000081004 */
[----:B------:R-:W2:Y:S04]  /*6e200*/  LDL.LU R151, [R1+0x278c] ;  /* 0x00278c0001977983 */ /* 0x000ea80000300800 */
[----:B----4-:R-:W4:Y:S04]  /*6e210*/  LDL.LU R144, [R1+0x2770] ;  /* 0x0027700001907983 */ /* 0x010f280000300800 */
[----:B------:R-:W4:Y:S04]  /*6e220*/  LDL.LU R145, [R1+0x2774] ;  /* 0x0027740001917983 */ /* 0x000f280000300800 */
[----:B------:R-:W4:Y:S04]  /*6e230*/  LDL.LU R146, [R1+0x2778] ;  /* 0x0027780001927983 */ /* 0x000f280000300800 */
[----:B------:R-:W4:Y:S05]  /*6e240*/  LDL.LU R147, [R1+0x277c] ;  /* 0x00277c0001937983 */ /* 0x000f2a0000300800 */
[----:B------:R-:W-:-:S02]  /*6e250*/  IMAD.MOV.U32 R105, RZ, RZ, R4 ;  /* 0x000000ffff697224 */ /* 0x000fc400078e0004 */
[----:B------:R-:W-:Y:S02]  /*6e260*/  IMAD.MOV.U32 R104, RZ, RZ, R5 ;  /* 0x000000ffff687224 */ /* 0x000fe400078e0005 */
[----:B------:R-:W-:Y:S02]  /*6e270*/  IMAD.MOV.U32 R101, RZ, RZ, R6 ;  /* 0x000000ffff657224 */ /* 0x000fe400078e0006 */
[----:B------:R-:W-:Y:S02]  /*6e280*/  IMAD.MOV.U32 R100, RZ, RZ, R7 ;  /* 0x000000ffff647224 */ /* 0x000fe400078e0007 */
[----:B---3--:R-:W-:Y:S07]  /*6e290*/  HMMA.1688.F32.TF32 R4, R236, R98, R244 ;  /* 0x00000062ec04723c */ /* 0x008fee00000810f4 */
[----:B------:R-:W-:-:S02]  /*6e2a0*/  IMAD.MOV.U32 R244, RZ, RZ, R78 ;  /* 0x000000fffff47224 */ /* 0x000fc400078e004e */
[----:B------:R-:W-:Y:S02]  /*6e2b0*/  IMAD.MOV.U32 R245, RZ, RZ, R79 ;  /* 0x000000fffff57224 */ /* 0x000fe400078e004f */
[----:B------:R-:W-:Y:S02]  /*6e2c0*/  IMAD.MOV.U32 R246, RZ, RZ, R82 ;  /* 0x000000fffff67224 */ /* 0x000fe400078e0052 */
[----:B------:R-:W-:-:S11]  /*6e2d0*/  IMAD.MOV.U32 R247, RZ, RZ, R83 ;  /* 0x000000fffff77224 */ /* 0x000fd600078e0053 */
[----:B------:R-:W-:Y:S01]  /*6e2e0*/  MOV R81, R4 ;  /* 0x0000000400517202 */ /* 0x000fe20000000f00 */
[----:B------:R-:W-:Y:S01]  /*6e2f0*/  IMAD.MOV.U32 R80, RZ, RZ, R5 ;  /* 0x000000ffff507224 */ /* 0x000fe200078e0005 */
[----:B------:R-:W3:Y:S01]  /*6e300*/  LDL.LU R4, [R1+0x2760] ;  /* 0x0027600001047983 */ /* 0x000ee20000300800 */
[----:B------:R-:W-:Y:S02]  /*6e310*/  IMAD.MOV.U32 R77, RZ, RZ, R6 ;  /* 0x000000ffff4d7224 */ /* 0x000fe400078e0006 */
[----:B------:R-:W-:Y:S01]  /*6e320*/  IMAD.MOV.U32 R76, RZ, RZ, R7 ;  /* 0x000000ffff4c7224 */ /* 0x000fe200078e0007 */
[----:B------:R-:W3:Y:S04]  /*6e330*/  LDL.LU R5, [R1+0x2764] ;  /* 0x0027640001057983 */ /* 0x000ee80000300800 */
[----:B------:R-:W3:Y:S04]  /*6e340*/  LDL.LU R6, [R1+0x2768] ;  /* 0x0027680001067983 */ /* 0x000ee80000300800 */
[----:B------:R-:W3:Y:S04]  /*6e350*/  LDL.LU R7, [R1+0x276c] ;  /* 0x00276c0001077983 */ /* 0x000ee80000300800 */
[----:B------:R-:W2:Y:S04]  /*6e360*/  LDL.LU R78, [R1+0x6334] ;  /* 0x00633400014e7983 */ /* 0x000ea80000300800 */
[----:B------:R-:W3:Y:S04]  /*6e370*/  LDL.LU R79, [R1+0x6330] ;  /* 0x00633000014f7983 */ /* 0x000ee80000300800 */
[----:B------:R-:W4:Y:S04]  /*6e380*/  LDL.LU R82, [R1+0x632c] ;  /* 0x00632c0001527983 */ /* 0x000f280000300800 */
[----:B------:R-:W4:Y:S01]  /*6e390*/  LDL.LU R83, [R1+0x6328] ;  /* 0x0063280001537983 */ /* 0x000f220000300800 */
[----:B------:R-:W-:Y:S01]  /*6e3a0*/  HMMA.1688.F32.TF32 R8, R240, R16, R8 ;  /* 0x00000010f008723c */ /* 0x000fe20000081008 */
[----:B------:R-:W-:-:S02]  /*6e3b0*/  IMAD.MOV.U32 R252, RZ, RZ, R141 ;  /* 0x000000fffffc7224 */ /* 0x000fc400078e008d */
[----:B------:R-:W-:Y:S01]  /*6e3c0*/  IMAD.MOV.U32 R133, RZ, RZ, R142 ;  /* 0x000000ffff857224 */ /* 0x000fe200078e008e */
[----:B-1----:R-:W4:Y:S01]  /*6e3d0*/  LDL.LU R140, [R1+0x2750] ;  /* 0x00275000018c7983 */ /* 0x002f220000300800 */
[----:B------:R-:W-:-:S03]  /*6e3e0*/  IMAD.MOV.U32 R132, RZ, RZ, R143 ;  /* 0x000000ffff847224 */ /* 0x000fc600078e008f */
[----:B------:R-:W4:Y:S01]  /*6e3f0*/  LDL.LU R141, [R1+0x2754] ;  /* 0x00275400018d7983 */ /* 0x000f220000300800 */
[----:B------:R-:W-:Y:S02]  /*6e400*/  IMAD.MOV.U32 R248, RZ, RZ, R95 ;  /* 0x000000fffff87224 */ /* 0x000fe400078e005f */
[----:B------:R-:W-:Y:S02]  /*6e410*/  IMAD.MOV.U32 R249, RZ, RZ, R90 ;  /* 0x000000fffff97224 */ /* 0x000fe400078e005a */
[----:B------:R-:W-:Y:S02]  /*6e420*/  IMAD.MOV.U32 R250, RZ, RZ, R91 ;  /* 0x000000fffffa7224 */ /* 0x000fe400078e005b */
[----:B------:R-:W-:-:S09]  /*6e430*/  IMAD.MOV.U32 R251, RZ, RZ, R87 ;  /* 0x000000fffffb7224 */ /* 0x000fd200078e0057 */
[----:B------:R-:W-:Y:S01]  /*6e440*/  MOV R97, R8 ;  /* 0x0000000800617202 */ /* 0x000fe20000000f00 */
[----:B------:R-:W-:Y:S02]  /*6e450*/  IMAD.MOV.U32 R96, RZ, RZ, R9 ;  /* 0x000000ffff607224 */ /* 0x000fe400078e0009 */
[----:B------:R-:W-:Y:S02]  /*6e460*/  IMAD.MOV.U32 R93, RZ, RZ, R10 ;  /* 0x000000ffff5d7224 */ /* 0x000fe400078e000a */
[----:B------:R-:W-:Y:S02]  /*6e470*/  IMAD.MOV.U32 R92, RZ, RZ, R11 ;  /* 0x000000ffff5c7224 */ /* 0x000fe400078e000b */
[----:B------:R-:W-:Y:S02]  /*6e480*/  IMAD.MOV.U32 R10, RZ, RZ, R86 ;  /* 0x000000ffff0a7224 */ /* 0x000fe400078e0056 */
[----:B------:R-:W-:Y:S02]  /*6e490*/  IMAD.MOV.U32 R11, RZ, RZ, R94 ;  /* 0x000000ffff0b7224 */ /* 0x000fe400078e005e */
[----:B--2---:R-:W-:-:S02]  /*6e4a0*/  IMAD.MOV.U32 R142, RZ, RZ, R78 ;  /* 0x000000ffff8e7224 */ /* 0x004fc400078e004e */
[----:B------:R-:W2:Y:S01]  /*6e4b0*/  LDL.LU R78, [R1+0x6324] ;  /* 0x00632400014e7983 */ /* 0x000ea20000300800 */
[----:B---3--:R-:W-:-:S03]  /*6e4c0*/  IMAD.MOV.U32 R143, RZ, RZ, R79 ;  /* 0x000000ffff8f7224 */ /* 0x008fc600078e004f */
[----:B------:R-:W2:Y:S01]  /*6e4d0*/  LDL.LU R79, [R1+0x6320] ;  /* 0x00632000014f7983 */ /* 0x000ea20000300800 */
[----:B----4-:R-:W-:-:S03]  /*6e4e0*/  MOV R8, R82 ;  /* 0x0000005200087202 */ /* 0x010fc60000000f00 */
[----:B------:R-:W3:Y:S01]  /*6e4f0*/  LDL.LU R82, [R1+0x631c] ;  /* 0x00631c0001527983 */ /* 0x000ee20000300800 */
[----:B------:R-:W-:-:S03]  /*6e500*/  IMAD.MOV.U32 R9, RZ, RZ, R83 ;  /* 0x000000ffff097224 */ /* 0x000fc600078e0053 */
[----:B------:R-:W3:Y:S04]  /*6e510*/  LDL.LU R83, [R1+0x6318] ;  /* 0x0063180001537983 */ /* 0x000ee80000300800 */
[----:B------:R-:W4:Y:S04]  /*6e520*/  LDL.LU R86, [R1+0x6314] ;  /* 0x0063140001567983 */ /* 0x000f280000300800 */
[----:B------:R-:W2:Y:S04]  /*6e530*/  LDL.LU R94, [R1+0x6310] ;  /* 0x00631000015e7983 */ /* 0x000ea80000300800 */
[----:B------:R-:W2:Y:S04]  /*6e540*/  LDL.LU R95, [R1+0x630c] ;  /* 0x00630c00015f7983 */ /* 0x000ea80000300800 */
[----:B------:R-:W2:Y:S04]  /*6e550*/  LDL.LU R90, [R1+0x6308] ;  /* 0x00630800015a7983 */ /* 0x000ea80000300800 */
[----:B------:R-:W2:Y:S04]  /*6e560*/  LDL.LU R91, [R1+0x6304] ;  /* 0x00630400015b7983 */ /* 0x000ea80000300800 */
[----:B------:R-:W4:Y:S01]  /*6e570*/  LDL.LU R87, [R1+0x6300] ;  /* 0x0063000001577983 */ /* 0x000f220000300800 */
[C---:B------:R-:W-:Y:S08]  /*6e580*/  HMMA.1688.F32.TF32 R168, R240.reuse, R48, R168 ;  /* 0x00000030f0a8723c */ /* 0x040ff000000810a8 */
[----:B------:R-:W-:Y:S01]  /*6e590*/  HMMA.1688.F32.TF32 R164, R240, R44, R164 ;  /* 0x0000002cf0a4723c */ /* 0x000fe200000810a4 */
[----:B------:R-:W-:Y:S01]  /*6e5a0*/  MOV R152, R27 ;  /* 0x0000001b00987202 */ /* 0x000fe20000000f00 */
[----:B------:R-:W-:-:S02]  /*6e5b0*/  IMAD.MOV.U32 R153, RZ, RZ, R26 ;  /* 0x000000ffff997224 */ /* 0x000fc400078e001a */
[----:B------:R-:W-:Y:S02]  /*6e5c0*/  IMAD.MOV.U32 R160, RZ, RZ, R35 ;  /* 0x000000ffffa07224 */ /* 0x000fe400078e0023 */
[----:B------:R-:W-:Y:S02]  /*6e5d0*/  IMAD.MOV.U32 R161, RZ, RZ, R34 ;  /* 0x000000ffffa17224 */ /* 0x000fe400078e0022 */
[----:B------:R-:W-:Y:S02]  /*6e5e0*/  IMAD.MOV.U32 R162, RZ, RZ, R31 ;  /* 0x000000ffffa27224 */ /* 0x000fe400078e001f */
[----:B------:R-:W-:Y:S02]  /*6e5f0*/  IMAD.MOV.U32 R163, RZ, RZ, R30 ;  /* 0x000000ffffa37224 */ /* 0x000fe400078e001e */
[----:B------:R-:W-:Y:S01]  /*6e600*/  IMAD.MOV.U32 R156, RZ, RZ, R122 ;  /* 0x000000ffff9c7224 */ /* 0x000fe200078e007a */
[----:B------:R-:W-:Y:S01]  /*6e610*/  MOV R158, R135 ;  /* 0x00000087009e7202 */ /* 0x000fe20000000f00 */
[----:B------:R-:W-:Y:S01]  /*6e620*/  IMAD.MOV.U32 R154, RZ, RZ, R23 ;  /* 0x000000ffff9a7224 */ /* 0x000fe200078e0017 */
[----:B------:R-:W-:Y:S01]  /*6e630*/  LDS R240, [R0+0x42000] ;  /* 0x0420000000f07984 */ /* 0x000fe20000000800 */
[C---:B----4-:R-:W-:Y:S08]  /*6e640*/  HMMA.1688.F32.TF32 R4, R236.reuse, R86, R4 ;  /* 0x00000056ec04723c */ /* 0x050ff00000081004 */
[C---:B--2---:R-:W-:Y:S01]  /*6e650*/  HMMA.1688.F32.TF32 R148, R236.reuse, R94, R148 ;  /* 0x0000005eec94723c */ /* 0x044fe20000081094 */
[----:B------:R-:W-:Y:S07]  /*6e660*/  STL.64 [R1+0x6168], R90 ;  /* 0x0061685a01007387 */ /* 0x000fee0000100a00 */
[----:B------:R-:W-:Y:S01]  /*6e670*/  HMMA.1688.F32.TF32 R144, R236, R90, R144 ;  /* 0x0000005aec90723c */ /* 0x000fe20000081090 */
[----:B------:R-:W-:Y:S01]  /*6e680*/  IMAD.MOV.U32 R155, RZ, RZ, R22 ;  /* 0x000000ffff9b7224 */ /* 0x000fe200078e0016 */
[----:B------:R-:W-:Y:S01]  /*6e690*/  MOV R136, R169 ;  /* 0x000000a900887202 */ /* 0x000fe20000000f00 */
[----:B------:R-:W-:Y:S01]  /*6e6a0*/  IMAD.MOV.U32 R125, RZ, RZ, R168 ;  /* 0x000000ffff7d7224 */ /* 0x000fe200078e00a8 */
[----:B------:R-:W-:Y:S04]  /*6e6b0*/  LDS R242, [R0+0x43000] ;  /* 0x0430000000f27984 */ /* 0x000fe80000000800 */
[----:B------:R-:W-:Y:S01]  /*6e6c0*/  IMAD.MOV.U32 R65, RZ, RZ, R4 ;  /* 0x000000ffff417224 */ /* 0x000fe200078e0004 */
[----:B------:R-:W-:Y:S01]  /*6e6d0*/  LDS R241, [R121+0x42000] ;  /* 0x0420000079f17984 */ /* 0x000fe20000000800 */
[----:B------:R-:W-:-:S02]  /*6e6e0*/  IMAD.MOV.U32 R64, RZ, RZ, R5 ;  /* 0x000000ffff407224 */ /* 0x000fc400078e0005 */
[----:B------:R-:W-:Y:S01]  /*6e6f0*/  IMAD.MOV.U32 R61, RZ, RZ, R6 ;  /* 0x000000ffff3d7224 */ /* 0x000fe200078e0006 */
[----:B------:R-:W1:Y:S01]  /*6e700*/  LDS R243, [R121+0x43000] ;  /* 0x0430000079f37984 */ /* 0x000e620000000800 */
[----:B------:R-:W-:Y:S02]  /*6e710*/  IMAD.MOV.U32 R60, RZ, RZ, R7 ;  /* 0x000000ffff3c7224 */ /* 0x000fe400078e0007 */
[C---:B---3--:R-:W-:Y:S11]  /*6e720*/  HMMA.1688.F32.TF32 R4, R236.reuse, R82, R140 ;  /* 0x00000052ec04723c */ /* 0x048ff6000008108c */
[----:B------:R-:W-:Y:S11]  /*6e730*/  @!UPT UIADD3 URZ, URZ, URZ, URZ ;  /* 0x0000003f3f3ff290 */ /* 0x000ff6000fffe03f */
[----:B------:R-:W-:Y:S02]  /*6e740*/  @!UPT UIADD3 URZ, URZ, URZ, URZ ;  /* 0x0000003f3f3ff290 */ /* 0x000fe4000fffe03f */
[----:B------:R-:W-:Y:S01]  /*6e750*/  MOV R57, R4 ;  /* 0x0000000400397202 */ /* 0x000fe20000000f00 */
[----:B------:R-:W-:Y:S02]  /*6e760*/  IMAD.MOV.U32 R56, RZ, RZ, R5 ;  /* 0x000000ffff387224 */ /* 0x000fe400078e0005 */
[----:B------:R-:W-:Y:S02]  /*6e770*/  IMAD.MOV.U32 R53, RZ, RZ, R6 ;  /* 0x000000ffff357224 */ /* 0x000fe400078e0006 */
[----:B------:R-:W-:Y:S02]  /*6e780*/  IMAD.MOV.U32 R52, RZ, RZ, R7 ;  /* 0x000000ffff347224 */ /* 0x000fe400078e0007 */
[C---:B------:R-:W-:Y:S01]  /*6e790*/  HMMA.1688.F32.TF32 R4, R236.reuse, R78, R8 ;  /* 0x0000004eec04723c */ /* 0x040fe20000081008 */
[----:B------:R-:W-:Y:S02]  /*6e7a0*/  IMAD.MOV.U32 R89, RZ, RZ, R148 ;  /* 0x000000ffff597224 */ /* 0x000fe400078e0094 */
[----:B------:R-:W-:Y:S11]  /*6e7b0*/  IMAD.MOV.U32 R88, RZ, RZ, R149 ;  /* 0x000000ffff587224 */ /* 0x000ff600078e0095 */
[----:B------:R-:W-:Y:S10]  /*6e7c0*/  @!UPT UIADD3 URZ, URZ, URZ, URZ ;  /* 0x0000003f3f3ff290 */ /* 0x000ff4000fffe03f */
[----:B------:R-:W-:Y:S02]  /*6e7d0*/  IMAD.MOV.U32 R49, RZ, RZ, R4 ;  /* 0x000000ffff317224 */ /* 0x000fe400078e0004 */
[----:B------:R-:W-:Y:S02]  /*6e7e0*/  IMAD.MOV.U32 R48, RZ, RZ, R5 ;  /* 0x000000ffff307224 */ /* 0x000fe400078e0005 */
[----:B------:R-:W-:Y:S02]  /*6e7f0*/  IMAD.MOV.U32 R45, RZ, RZ, R6 ;  /* 0x000000ffff2d7224 */ /* 0x000fe400078e0006 */
[----:B------:R-:W-:Y:S02]  /*6e800*/  IMAD.MOV.U32 R44, RZ, RZ, R7 ;  /* 0x000000ffff2c7224 */ /* 0x000fe400078e0007 */
[----:B------:R-:W-:Y:S01]  /*6e810*/  HMMA.1688.F32.TF32 R4, R236, R74, R248 ;  /* 0x0000004aec04723c */ /* 0x000fe200000810f8 */
[----:B------:R-:W-:Y:S01]  /*6e820*/  MOV R85, R150 ;  /* 0x0000009600557202 */ /* 0x000fe20000000f00 */
[----:B------:R-:W-:Y:S01]  /*6e830*/  IMAD.MOV.U32 R84, RZ, RZ, R151 ;  /* 0x000000ffff547224 */ /* 0x000fe200078e0097 */
[----:B------:R-:W-:Y:S04]  /*6e840*/  STL.64 [R1+0x6160], R88 ;  /* 0x0061605801007387 */ /* 0x000fe80000100a00 */
[----:B------:R-:W-:Y:S04]  /*6e850*/  STL.64 [R1+0x6158], R86 ;  /* 0x0061585601007387 */ /* 0x000fe80000100a00 */
[----:B------:R2:W-:Y:S01]  /*6e860*/  STL.64 [R1+0x6150], R84 ;  /* 0x0061505401007387 */ /* 0x0005e20000100a00 */
[----:B------:R-:W-:Y:S01]  /*6e870*/  MOV R248, R62 ;  /* 0x0000003e00f87202 */ /* 0x000fe20000000f00 */
[----:B------:R-:W-:-:S02]  /*6e880*/  IMAD.MOV.U32 R249, RZ, RZ, R63 ;  /* 0x000000fffff97224 */ /* 0x000fc400078e003f */
[----:B------:R-:W-:-:S09]  /*6e890*/  IMAD.MOV.U32 R250, RZ, RZ, R66 ;  /* 0x000000fffffa7224 */ /* 0x000fd200078e0042 */
[----:B------:R-:W-:Y:S01]  /*6e8a0*/  IMAD.MOV.U32 R17, RZ, RZ, R4 ;  /* 0x000000ffff117224 */ /* 0x000fe200078e0004 */
[----:B------:R-:W-:Y:S01]  /*6e8b0*/  MOV R13, R6 ;  /* 0x00000006000d7202 */ /* 0x000fe20000000f00 */
[----:B------:R-:W-:Y:S02]  /*6e8c0*/  IMAD.MOV.U32 R16, RZ, RZ, R5 ;  /* 0x000000ffff107224 */ /* 0x000fe400078e0005 */
[----:B------:R-:W-:Y:S02]  /*6e8d0*/  IMAD.MOV.U32 R12, RZ, RZ, R7 ;  /* 0x000000ffff0c7224 */ /* 0x000fe400078e0007 */
[----:B------:R-:W-:Y:S07]  /*6e8e0*/  HMMA.1688.F32.TF32 R4, R236, R138, R244 ;  /* 0x0000008aec04723c */ /* 0x000fee00000810f4 */
[----:B------:R-:W-:-:S02]  /*6e8f0*/  IMAD.MOV.U32 R244, RZ, RZ, R119 ;  /* 0x000000fffff47224 */ /* 0x000fc400078e0077 */
[----:B------:R-:W3:Y:S01]  /*6e900*/  LDL.LU R119, [R1+0x62fc] ;  /* 0x0062fc0001777983 */ /* 0x000ee20000300800 */
[----:B------:R-:W-:Y:S02]  /*6e910*/  IMAD.MOV.U32 R245, RZ, RZ, R118 ;  /* 0x000000fffff57224 */ /* 0x000fe400078e0076 */
[----:B------:R-:W-:Y:S01]  /*6e920*/  IMAD.MOV.U32 R246, RZ, RZ, R115 ;  /* 0x000000fffff67224 */ /* 0x000fe200078e0073 */
[----:B------:R-:W4:Y:S01]  /*6e930*/  LDL.LU R118, [R1+0x62f8] ;  /* 0x0062f80001767983 */ /* 0x000f220000300800 */
[----:B------:R-:W-:-:S03]  /*6e940*/  IMAD.MOV.U32 R247, RZ, RZ, R114 ;  /* 0x000000fffff77224 */ /* 0x000fc600078e0072 */
[----:B------:R-:W2:Y:S01]  /*6e950*/  LDL.LU R115, [R1+0x62f4] ;  /* 0x0062f40001737983 */ /* 0x000ea20000300800 */
[----:B------:R-:W-:-:S03]  /*6e960*/  IMAD.MOV.U32 R251, RZ, RZ, R67 ;  /* 0x000000fffffb7224 */ /* 0x000fc600078e0043 */
[----:B------:R-:W2:Y:S01]  /*6e970*/  LDL.LU R114, [R1+0x62f0] ;  /* 0x0062f00001727983 */ /* 0x000ea20000300800 */
[----:B------:R-:W-:-:S03]  /*6e980*/  IMAD.MOV.U32 R8, RZ, RZ, R54 ;  /* 0x000000ffff087224 */ /* 0x000fc600078e0036 */
[----:B------:R-:W2:Y:S01]  /*6e990*/  LDL.LU R62, [R1+0x62ec] ;  /* 0x0062ec00013e7983 */ /* 0x000ea20000300800 */
[----:B------:R-:W-:-:S03]  /*6e9a0*/  IMAD.MOV.U32 R9, RZ, RZ, R55 ;  /* 0x000000ffff097224 */ /* 0x000fc600078e0037 */
[----:B------:R-:W3:Y:S01]  /*6e9b0*/  LDL.LU R63, [R1+0x62e8] ;  /* 0x0062e800013f7983 */ /* 0x000ee20000300800 */
[----:B------:R-:W-:-:S03]  /*6e9c0*/  IMAD.MOV.U32 R10, RZ, RZ, R58 ;  /* 0x000000ffff0a7224 */ /* 0x000fc600078e003a */
[----:B------:R-:W4:Y:S01]  /*6e9d0*/  LDL.LU R66, [R1+0x62e4] ;  /* 0x0062e40001427983 */ /* 0x000f220000300800 */
[----:B------:R-:W-:-:S03]  /*6e9e0*/  IMAD.MOV.U32 R11, RZ, RZ, R59 ;  /* 0x000000ffff0b7224 */ /* 0x000fc600078e003b */
[----:B------:R-:W4:Y:S01]  /*6e9f0*/  LDL.LU R67, [R1+0x62e0] ;  /* 0x0062e00001437983 */ /* 0x000f220000300800 */
[----:B------:R-:W-:-:S03]  /*6ea00*/  IMAD.MOV.U32 R140, RZ, RZ, R38 ;  /* 0x000000ffff8c7224 */ /* 0x000fc600078e0026 */
[----:B------:R-:W4:Y:S01]  /*6ea10*/  LDL.LU R54, [R1+0x62dc] ;  /* 0x0062dc0001367983 */ /* 0x000f220000300800 */
[----:B------:R-:W-:-:S03]  /*6ea20*/  IMAD.MOV.U32 R141, RZ, RZ, R39 ;  /* 0x000000ffff8d7224 */ /* 0x000fc600078e0027 */
[----:B------:R-:W4:Y:S01]  /*6ea30*/  LDL.LU R55, [R1+0x62d8] ;  /* 0x0062d80001377983 */ /* 0x000f220000300800 */
[----:B------:R-:W-:-:S03]  /*6ea40*/  MOV R142, R42 ;  /* 0x0000002a008e7202 */ /* 0x000fc60000000f00 */
[----:B------:R-:W4:Y:S01]  /*6ea50*/  LDL.LU R58, [R1+0x62d4] ;  /* 0x0062d400013a7983 */ /* 0x000f220000300800 */
[----:B------:R-:W-:-:S03]  /*6ea60*/  IMAD.MOV.U32 R143, RZ, RZ, R43 ;  /* 0x000000ffff8f7224 */ /* 0x000fc600078e002b */
[----:B------:R-:W4:Y:S04]  /*6ea70*/  LDL.LU R59, [R1+0x62d0] ;  /* 0x0062d000013b7983 */ /* 0x000f280000300800 */
[----:B------:R-:W4:Y:S04]  /*6ea80*/  LDL.LU R38, [R1+0x62cc] ;  /* 0x0062cc0001267983 */ /* 0x000f280000300800 */
[----:B------:R-:W4:Y:S04]  /*6ea90*/  LDL.LU R39, [R1+0x62c8] ;  /* 0x0062c80001277983 */ /* 0x000f280000300800 */
[----:B------:R-:W4:Y:S04]  /*6eaa0*/  LDL.LU R42, [R1+0x62c4] ;  /* 0x0062c400012a7983 */ /* 0x000f280000300800 */
[----:B------:R-:W4:Y:S01]  /*6eab0*/  LDL.LU R43, [R1+0x62c0] ;  /* 0x0062c000012b7983 */ /* 0x000f220000300800 */
[----:B------:R-:W-:-:S02]  /*6eac0*/  IMAD.MOV.U32 R73, RZ, RZ, R144 ;  /* 0x000000ffff497224 */ /* 0x000fc400078e0090 */
[----:B------:R-:W-:Y:S02]  /*6ead0*/  IMAD.MOV.U32 R72, RZ, RZ, R145 ;  /* 0x000000ffff487224 */ /* 0x000fe400078e0091 */
[----:B------:R-:W-:Y:S02]  /*6eae0*/  IMAD.MOV.U32 R144, RZ, RZ, R111 ;  /* 0x000000ffff907224 */ /* 0x000fe400078e006f */
[----:B------:R-:W-:Y:S01]  /*6eaf0*/  IMAD.MOV.U32 R69, RZ, RZ, R146 ;  /* 0x000000ffff457224 */ /* 0x000fe200078e0092 */
[----:B------:R-:W4:Y:S01]  /*6eb00*/  LDL.LU R111, [R1+0x62bc] ;  /* 0x0062bc00016f7983 */ /* 0x000f220000300800 */
[----:B------:R-:W-:Y:S02]  /*6eb10*/  IMAD.MOV.U32 R145, RZ, RZ, R110 ;  /* 0x000000ffff917224 */ /* 0x000fe400078e006e */
[----:B------:R-:W-:Y:S01]  /*6eb20*/  IMAD.MOV.U32 R68, RZ, RZ, R147 ;  /* 0x000000ffff447224 */ /* 0x000fe200078e0093 */
[----:B------:R-:W4:Y:S01]  /*6eb30*/  LDL.LU R110, [R1+0x62b8] ;  /* 0x0062b800016e7983 */ /* 0x000f220000300800 */
[----:B------:R-:W-:-:S02]  /*6eb40*/  IMAD.MOV.U32 R146, RZ, RZ, R107 ;  /* 0x000000ffff927224 */ /* 0x000fc400078e006b */
[----:B------:R-:W-:Y:S01]  /*6eb50*/  IMAD.MOV.U32 R147, RZ, RZ, R106 ;  /* 0x000000ffff937224 */ /* 0x000fe200078e006a */
[----:B------:R-:W4:Y:S01]  /*6eb60*/  LDL.LU R107, [R1+0x62b4] ;  /* 0x0062b400016b7983 */ /* 0x000f220000300800 */
[----:B------:R-:W-:Y:S02]  /*6eb70*/  IMAD.MOV.U32 R148, RZ, RZ, R19 ;  /* 0x000000ffff947224 */ /* 0x000fe400078e0013 */
[----:B------:R-:W-:Y:S01]  /*6eb80*/  IMAD.MOV.U32 R149, RZ, RZ, R18 ;  /* 0x000000ffff957224 */ /* 0x000fe200078e0012 */
[----:B------:R-:W4:Y:S01]  /*6eb90*/  LDL.LU R106, [R1+0x62b0] ;  /* 0x0062b000016a7983 */ /* 0x000f220000300800 */
[----:B------:R-:W-:-:S03]  /*6eba0*/  IMAD.MOV.U32 R150, RZ, RZ, R15 ;  /* 0x000000ffff967224 */ /* 0x000fc600078e000f */
[----:B------:R-:W4:Y:S01]  /*6ebb0*/  LDL.LU R19, [R1+0x62ac] ;  /* 0x0062ac0001137983 */ /* 0x000f220000300800 */
[----:B------:R-:W-:-:S03]  /*6ebc0*/  IMAD.MOV.U32 R151, RZ, RZ, R14 ;  /* 0x000000ffff977224 */ /* 0x000fc600078e000e */
[----:B------:R-:W4:Y:S04]  /*6ebd0*/  LDL.LU R18, [R1+0x62a8] ;  /* 0x0062a80001127983 */ /* 0x000f280000300800 */
[----:B------:R-:W4:Y:S04]  /*6ebe0*/  LDL.LU R15, [R1+0x62a4] ;  /* 0x0062a400010f7983 */ /* 0x000f280000300800 */
[----:B------:R-:W4:Y:S04]  /*6ebf0*/  LDL.LU R14, [R1+0x62a0] ;  /* 0x0062a000010e7983 */ /* 0x000f280000300800 */
[----:B------:R-:W4:Y:S04]  /*6ec00*/  LDL.LU R27, [R1+0x629c] ;  /* 0x00629c00011b7983 */ /* 0x000f280000300800 */
[----:B------:R-:W4:Y:S04]  /*6ec10*/  LDL.LU R26, [R1+0x6298] ;  /* 0x00629800011a7983 */ /* 0x000f280000300800 */
[----:B------:R-:W4:Y:S01]  /*6ec20*/  LDL.LU R23, [R1+0x6294] ;  /* 0x0062940001177983 */ /* 0x000f220000300800 */
        /* <DEDUP_REMOVED lines=8> */
[----:B------:R-:W-:Y:S01]  /*6ecb0*/  IMAD.MOV.U32 R165, RZ, RZ, R102 ;  /* 0x000000ffffa57224 */ /* 0x000fe200078e0066 */
[----:B------:R-:W-:Y:S02]  /*6ecc0*/  MOV R166, R71 ;  /* 0x0000004700a67202 */ /* 0x000fe40000000f00 */
[----:B------:R-:W4:Y:S01]  /*6ecd0*/  LDL.LU R30, [R1+0x6280] ;  /* 0x00628000011e7983 */ /* 0x000f220000300800 */
[----:B------:R-:W-:-:S03]  /*6ece0*/  IMAD.MOV.U32 R108, RZ, RZ, R167 ;  /* 0x000000ffff6c7224 */ /* 0x000fc600078e00a7 */
[----:B------:R-:W4:Y:S01]  /*6ecf0*/  LDL.LU R103, [R1+0x627c] ;  /* 0x00627c0001677983 */ /* 0x000f220000300800 */
[----:B------:R-:W-:-:S03]  /*6ed00*/  IMAD.MOV.U32 R167, RZ, RZ, R70 ;  /* 0x000000ffffa77224 */ /* 0x000fc600078e0046 */
[----:B------:R-:W4:Y:S01]  /*6ed10*/  LDL.LU R102, [R1+0x6278] ;  /* 0x0062780001667983 */ /* 0x000f220000300800 */
[----:B------:R-:W-:-:S03]  /*6ed20*/  IMAD.MOV.U32 R168, RZ, RZ, R51 ;  /* 0x000000ffffa87224 */ /* 0x000fc600078e0033 */
[----:B------:R-:W4:Y:S01]  /*6ed30*/  LDL.LU R71, [R1+0x6274] ;  /* 0x0062740001477983 */ /* 0x000f220000300800 */
[----:B------:R-:W-:Y:S02]  /*6ed40*/  IMAD.MOV.U32 R124, RZ, RZ, R170 ;  /* 0x000000ffff7c7224 */ /* 0x000fe400078e00aa */
[----:B------:R-:W-:Y:S01]  /*6ed50*/  IMAD.MOV.U32 R169, RZ, RZ, R50 ;  /* 0x000000ffffa97224 */ /* 0x000fe200078e0032 */
[----:B------:R-:W4:Y:S01]  /*6ed60*/  LDL.LU R70, [R1+0x6270] ;  /* 0x0062700001467983 */ /* 0x000f220000300800 */
[----:B------:R-:W-:Y:S02]  /*6ed70*/  IMAD.MOV.U32 R128, RZ, RZ, R171 ;  /* 0x000000ffff807224 */ /* 0x000fe400078e00ab */
[----:B------:R-:W-:Y:S01]  /*6ed80*/  IMAD.MOV.U32 R170, RZ, RZ, R47 ;  /* 0x000000ffffaa7224 */ /* 0x000fe200078e002f */
[----:B------:R-:W4:Y:S01]  /*6ed90*/  LDL.LU R51, [R1+0x626c] ;  /* 0x00626c0001337983 */ /* 0x000f220000300800 */
[----:B------:R-:W-:-:S03]  /*6eda0*/  IMAD.MOV.U32 R171, RZ, RZ, R46 ;  /* 0x000000ffffab7224 */ /* 0x000fc600078e002e */
[----:B------:R-:W4:Y:S04]  /*6edb0*/  LDL.LU R50, [R1+0x6268] ;  /* 0x0062680001327983 */ /* 0x000f280000300800 */
[----:B------:R-:W4:Y:S04]  /*6edc0*/  LDL.LU R47, [R1+0x6264] ;  /* 0x00626400012f7983 */ /* 0x000f280000300800 */
[----:B------:R-:W4:Y:S01]  /*6edd0*/  LDL.LU R46, [R1+0x6260] ;  /* 0x00626000012e7983 */ /* 0x000f220000300800 */
[----:B--2---:R-:W-:Y:S02]  /*6ede0*/  IMAD.MOV.U32 R179, RZ, RZ, R62 ;  /* 0x000000ffffb37224 */ /* 0x004fe400078e003e */
[----:B---3--:R-:W-:-:S02]  /*6edf0*/  IMAD.MOV.U32 R178, RZ, RZ, R63 ;  /* 0x000000ffffb27224 */ /* 0x008fc400078e003f */
[----:B----4-:R-:W-:Y:S02]  /*6ee00*/  IMAD.MOV.U32 R177, RZ, RZ, R66 ;  /* 0x000000ffffb17224 */ /* 0x010fe400078e0042 */
[----:B------:R-:W-:Y:S02]  /*6ee10*/  IMAD.MOV.U32 R176, RZ, RZ, R67 ;  /* 0x000000ffffb07224 */ /* 0x000fe400078e0043 */
[----:B------:R-:W2:Y:S04]  /*6ee20*/  LDL.LU R67, [R1+0x625c] ;  /* 0x00625c0001437983 */ /* 0x000ea80000300800 */
[----:B------:R-:W3:Y:S04]  /*6ee30*/  LDL.LU R66, [R1+0x6258] ;  /* 0x0062580001427983 */ /* 0x000ee80000300800 */
[----:B------:R-:W4:Y:S01]  /*6ee40*/  LDL.LU R63, [R1+0x6254] ;  /* 0x00625400013f7983 */ /* 0x000f220000300800 */
[----:B------:R-:W-:-:S02]  /*6ee50*/  IMAD.MOV.U32 R182, RZ, RZ, R55 ;  /* 0x000000ffffb67224 */ /* 0x000fc400078e0037 */
[----:B------:R-:W-:Y:S01]  /*6ee60*/  IMAD.MOV.U32 R181, RZ, RZ, R58 ;  /* 0x000000ffffb57224 */ /* 0x000fe200078e003a */
[----:B------:R-:W4:Y:S01]  /*6ee70*/  LDL.LU R62, [R1+0x6250] ;  /* 0x00625000013e7983 */ /* 0x000f220000300800 */
[----:B------:R-:W-:-:S03]  /*6ee80*/  MOV R180, R59 ;  /* 0x0000003b00b47202 */ /* 0x000fc60000000f00 */
[----:B------:R-:W4:Y:S01]  /*6ee90*/  LDL.LU R59, [R1+0x624c] ;  /* 0x00624c00013b7983 */ /* 0x000f220000300800 */
[----:B------:R-:W-:-:S03]  /*6eea0*/  IMAD.MOV.U32 R183, RZ, RZ, R54 ;  /* 0x000000ffffb77224 */ /* 0x000fc600078e0036 */
[----:B------:R-:W4:Y:S04]  /*6eeb0*/  LDL.LU R58, [R1+0x6248] ;  /* 0x00624800013a7983 */ /* 0x000f280000300800 */
        /* <DEDUP_REMOVED lines=9> */
[----:B------:R-:W4:Y:S01]  /*6ef50*/  LDL.LU R38, [R1+0x6230] ;  /* 0x0062300001267983 */ /* 0x000f220000300800 */
[----:B------:R-:W-:Y:S01]  /*6ef60*/  IMAD.MOV.U32 R195, RZ, RZ, R19 ;  /* 0x000000ffffc37224 */ /* 0x000fe200078e0013 */
[----:B------:R-:W-:Y:S01]  /*6ef70*/  MOV R194, R18 ;  /* 0x0000001200c27202 */ /* 0x000fe20000000f00 */
[----:B------:R-:W-:-:S02]  /*6ef80*/  IMAD.MOV.U32 R193, RZ, RZ, R15 ;  /* 0x000000ffffc17224 */ /* 0x000fc400078e000f */
[----:B------:R-:W-:Y:S02]  /*6ef90*/  IMAD.MOV.U32 R192, RZ, RZ, R14 ;  /* 0x000000ffffc07224 */ /* 0x000fe400078e000e */
[----:B------:R-:W4:Y:S04]  /*6efa0*/  LDL.LU R14, [R1+0x622c] ;  /* 0x00622c00010e7983 */ /* 0x000f280000300800 */
[----:B------:R-:W4:Y:S04]  /*6efb0*/  LDL.LU R15, [R1+0x6228] ;  /* 0x00622800010f7983 */ /* 0x000f280000300800 */
[----:B------:R-:W4:Y:S01]  /*6efc0*/  LDL.LU R18, [R1+0x6224] ;  /* 0x0062240001127983 */ /* 0x000f220000300800 */
[----:B------:R-:W-:-:S02]  /*6efd0*/  IMAD.MOV.U32 R230, RZ, RZ, R26 ;  /* 0x000000ffffe67224 */ /* 0x000fc400078e001a */
[----:B------:R-:W-:Y:S01]  /*6efe0*/  IMAD.MOV.U32 R229, RZ, RZ, R23 ;  /* 0x000000ffffe57224 */ /* 0x000fe200078e0017 */
[----:B------:R-:W4:Y:S01]  /*6eff0*/  LDL.LU R19, [R1+0x6220] ;  /* 0x0062200001137983 */ /* 0x000f220000300800 */
[----:B------:R-:W-:-:S03]  /*6f000*/  IMAD.MOV.U32 R228, RZ, RZ, R22 ;  /* 0x000000ffffe47224 */ /* 0x000fc600078e0016 */
        /* <DEDUP_REMOVED lines=13> */
[----:B------:R-:W-:Y:S02]  /*6f0e0*/  IMAD.MOV.U32 R203, RZ, RZ, R51 ;  /* 0x000000ffffcb7224 */ /* 0x000fe400078e0033 */
[----:B------:R-:W-:-:S02]  /*6f0f0*/  IMAD.MOV.U32 R202, RZ, RZ, R50 ;  /* 0x000000ffffca7224 */ /* 0x000fc400078e0032 */
[----:B------:R-:W-:Y:S02]  /*6f100*/  IMAD.MOV.U32 R201, RZ, RZ, R47 ;  /* 0x000000ffffc97224 */ /* 0x000fe400078e002f */
[----:B------:R-:W-:Y:S02]  /*6f110*/  IMAD.MOV.U32 R200, RZ, RZ, R46 ;  /* 0x000000ffffc87224 */ /* 0x000fe400078e002e */
[----:B------:R-:W-:Y:S02]  /*6f120*/  IMAD.MOV.U32 R232, RZ, RZ, R70 ;  /* 0x000000ffffe87224 */ /* 0x000fe400078e0046 */
[----:B------:R-:W-:Y:S02]  /*6f130*/  IMAD.MOV.U32 R233, RZ, RZ, R71 ;  /* 0x000000ffffe97224 */ /* 0x000fe400078e0047 */
[----:B------:R-:W-:Y:S01]  /*6f140*/  IMAD.MOV.U32 R234, RZ, RZ, R102 ;  /* 0x000000ffffea7224 */ /* 0x000fe200078e0066 */
[----:B------:R-:W-:Y:S01]  /*6f150*/  MOV R188, R106 ;  /* 0x0000006a00bc7202 */ /* 0x000fe20000000f00 */
[----:B------:R-:W-:-:S02]  /*6f160*/  IMAD.MOV.U32 R235, RZ, RZ, R103 ;  /* 0x000000ffffeb7224 */ /* 0x000fc400078e0067 */
[----:B------:R-:W-:Y:S02]  /*6f170*/  IMAD.MOV.U32 R189, RZ, RZ, R107 ;  /* 0x000000ffffbd7224 */ /* 0x000fe400078e006b */
[----:B------:R-:W-:Y:S02]  /*6f180*/  IMAD.MOV.U32 R190, RZ, RZ, R110 ;  /* 0x000000ffffbe7224 */ /* 0x000fe400078e006e */
[----:B------:R-:W-:Y:S02]  /*6f190*/  IMAD.MOV.U32 R191, RZ, RZ, R111 ;  /* 0x000000ffffbf7224 */ /* 0x000fe400078e006f */
[----:B------:R-:W-:Y:S02]  /*6f1a0*/  IMAD.MOV.U32 R172, RZ, RZ, R114 ;  /* 0x000000ffffac7224 */ /* 0x000fe400078e0072 */
[----:B------:R-:W-:Y:S02]  /*6f1b0*/  IMAD.MOV.U32 R173, RZ, RZ, R115 ;  /* 0x000000ffffad7224 */ /* 0x000fe400078e0073 */
        /* <DEDUP_REMOVED lines=12> */
[----:B--2---:R-:W-:-:S02]  /*6f280*/  IMAD.MOV.U32 R207, RZ, RZ, R67 ;  /* 0x000000ffffcf7224 */ /* 0x004fc400078e0043 */
[----:B---3--:R-:W-:Y:S02]  /*6f290*/  IMAD.MOV.U32 R206, RZ, RZ, R66 ;  /* 0x000000ffffce7224 */ /* 0x008fe400078e0042 */
[----:B----4-:R-:W-:Y:S02]  /*6f2a0*/  IMAD.MOV.U32 R205, RZ, RZ, R63 ;  /* 0x000000ffffcd7224 */ /* 0x010fe400078e003f */
[----:B------:R-:W-:Y:S02]  /*6f2b0*/  IMAD.MOV.U32 R204, RZ, RZ, R62 ;  /* 0x000000ffffcc7224 */ /* 0x000fe400078e003e */
[----:B------:R-:W-:Y:S01]  /*6f2c0*/  IMAD.MOV.U32 R211, RZ, RZ, R59 ;  /* 0x000000ffffd37224 */ /* 0x000fe200078e003b */
[----:B------:R-:W-:Y:S01]  /*6f2d0*/  MOV R210, R58 ;  /* 0x0000003a00d27202 */ /* 0x000fe20000000f00 */
[----:B------:R-:W-:Y:S02]  /*6f2e0*/  IMAD.MOV.U32 R209, RZ, RZ, R55 ;  /* 0x000000ffffd17224 */ /* 0x000fe400078e0037 */
[----:B------:R-:W-:-:S02]  /*6f2f0*/  IMAD.MOV.U32 R215, RZ, RZ, R43 ;  /* 0x000000ffffd77224 */ /* 0x000fc400078e002b */
[----:B------:R-:W-:Y:S02]  /*6f300*/  IMAD.MOV.U32 R214, RZ, RZ, R42 ;  /* 0x000000ffffd67224 */ /* 0x000fe400078e002a */
[----:B------:R-:W-:Y:S01]  /*6f310*/  IMAD.MOV.U32 R213, RZ, RZ, R39 ;  /* 0x000000ffffd57224 */ /* 0x000fe200078e0027 */
[----:B------:R-:W-:Y:S02]  /*6f320*/  MOV R212, R38 ;  /* 0x0000002600d47202 */ /* 0x000fe40000000f00 */
[----:B------:R-:W2:Y:S04]  /*6f330*/  LDL.LU R38, [R1+0x61fc] ;  /* 0x0061fc0001267983 */ /* 0x000ea80000300800 */
[----:B------:R-:W2:Y:S04]  /*6f340*/  LDL.LU R39, [R1+0x61f8] ;  /* 0x0061f80001277983 */ /* 0x000ea80000300800 */
[----:B------:R-:W3:Y:S04]  /*6f350*/  LDL.LU R42, [R1+0x61f4] ;  /* 0x0061f400012a7983 */ /* 0x000ee80000300800 */
[----:B------:R-:W3:Y:S01]  /*6f360*/  LDL.LU R43, [R1+0x61f0] ;  /* 0x0061f000012b7983 */ /* 0x000ee20000300800 */
[----:B------:R-:W-:-:S03]  /*6f370*/  IMAD.MOV.U32 R208, RZ, RZ, R54 ;  /* 0x000000ffffd07224 */ /* 0x000fc600078e0036 */
[----:B------:R-:W4:Y:S04]  /*6f380*/  LDL.LU R46, [R1+0x61ec] ;  /* 0x0061ec00012e7983 */ /* 0x000f280000300800 */
[----:B------:R-:W4:Y:S04]  /*6f390*/  LDL.LU R47, [R1+0x61e8] ;  /* 0x0061e800012f7983 */ /* 0x000f280000300800 */
        /* <DEDUP_REMOVED lines=25> */
[----:B------:R-:W3:Y:S04]  /*6f530*/  LDL.LU R123, [R1+0x6180] ;  /* 0x00618000017b7983 */ /* 0x000ee80000300800 */
[----:B------:R-:W3:Y:S04]  /*6f540*/  LDL.LU R130, [R1+0x617c] ;  /* 0x00617c0001827983 */ /* 0x000ee80000300800 */
[----:B------:R-:W3:Y:S04]  /*6f550*/  LDL.LU R131, [R1+0x6178] ;  /* 0x0061780001837983 */ /* 0x000ee80000300800 */
[----:B------:R-:W3:Y:S04]  /*6f560*/  LDL.LU R126, [R1+0x6174] ;  /* 0x00617400017e7983 */ /* 0x000ee80000300800 */
[----:B------:R-:W3:Y:S04]  /*6f570*/  LDL.LU R127, [R1+0x6170] ;  /* 0x00617000017f7983 */ /* 0x000ee80000300800 */
[----:B------:R-:W4:Y:S04]  /*6f580*/  LDL R137, [R1+0xfbc] ;  /* 0x000fbc0001897983 */ /* 0x000f280000100800 */
[----:B------:R-:W4:Y:S01]  /*6f590*/  LDL R129, [R1+0xfb0] ;  /* 0x000fb00001817983 */ /* 0x000f220000100800 */
[C---:B------:R-:W-:Y:S08]  /*6f5a0*/  HMMA.1688.F32.TF32 R148, R236.reuse, R34, R148 ;  /* 0x00000022ec94723c */ /* 0x040ff00000081094 */
[C---:B--2---:R-:W-:Y:S08]  /*6f5b0*/  HMMA.1688.F32.TF32 R84, R236.reuse, R134, R212 ;  /* 0x00000086ec54723c */ /* 0x044ff000000810d4 */
[C---:B---3--:R-:W-:Y:S11]  /*6f5c0*/  HMMA.1688.F32.TF32 R88, R236.reuse, R126, R204 ;  /* 0x0000007eec58723c */ /* 0x048ff600000810cc */
[----:B------:R-:W-:Y:S05]  /*6f5d0*/  @!UPT UIADD3 URZ, URZ, URZ, URZ ;  /* 0x0000003f3f3ff290 */ /* 0x000fea000fffe03f */
[----:B------:R-:W-:Y:S02]  /*6f5e0*/  IMAD.MOV.U32 R33, RZ, RZ, R84 ;  /* 0x000000ffff217224 */ /* 0x000fe400078e0054 */
[----:B------:R-:W-:Y:S02]  /*6f5f0*/  IMAD.MOV.U32 R32, RZ, RZ, R85 ;  /* 0x000000ffff207224 */ /* 0x000fe400078e0055 */
[----:B------:R-:W-:Y:S02]  /*6f600*/  IMAD.MOV.U32 R29, RZ, RZ, R86 ;  /* 0x000000ffff1d7224 */ /* 0x000fe400078e0056 */
[----:B------:R-:W-:Y:S02]  /*6f610*/  IMAD.MOV.U32 R28, RZ, RZ, R87 ;  /* 0x000000ffff1c7224 */ /* 0x000fe400078e0057 */
[C---:B------:R-:W-:Y:S08]  /*6f620*/  HMMA.1688.F32.TF32 R84, R236.reuse, R130, R208 ;  /* 0x00000082ec54723c */ /* 0x040ff000000810d0 */
[----:B------:R-:W-:Y:S01]  /*6f630*/  HMMA.1688.F32.TF32 R200, R236, R122, R200 ;  /* 0x0000007aecc8723c */ /* 0x000fe200000810c8 */
[----:B------:R-:W-:Y:S04]  /*6f640*/  STL.64 [R1+0x2ba0], R88 ;  /* 0x002ba05801007387 */ /* 0x000fe80000100a00 */
[----:B------:R2:W-:Y:S11]  /*6f650*/  STL.64 [R1+0x2ba8], R90 ;  /* 0x002ba85a01007387 */ /* 0x0005f60000100a00 */
[----:B------:R-:W-:Y:S01]  /*6f660*/  MOV R41, R84 ;  /* 0x0000005400297202 */ /* 0x000fe20000000f00 */
[----:B------:R-:W-:-:S02]  /*6f670*/  IMAD.MOV.U32 R40, RZ, RZ, R85 ;  /* 0x000000ffff287224 */ /* 0x000fc400078e0055 */
[----:B------:R-:W-:Y:S02]  /*6f680*/  IMAD.MOV.U32 R37, RZ, RZ, R86 ;  /* 0x000000ffff257224 */ /* 0x000fe400078e0056 */
[----:B------:R-:W-:Y:S02]  /*6f690*/  IMAD.MOV.U32 R36, RZ, RZ, R87 ;  /* 0x000000ffff247224 */ /* 0x000fe400078e0057 */
[C---:B------:R-:W-:Y:S08]  /*6f6a0*/  HMMA.1688.F32.TF32 R84, R236.reuse, R118, R232 ;  /* 0x00000076ec54723c */ /* 0x040ff000000810e8 */
[C---:B--2---:R-:W-:Y:S01]  /*6f6b0*/  HMMA.1688.F32.TF32 R88, R236.reuse, R114, R196 ;  /* 0x00000072ec58723c */ /* 0x044fe200000810c4 */
[----:B------:R-:W-:Y:S04]  /*6f6c0*/  STL.64 [R1+0x2b90], R200 ;  /* 0x002b90c801007387 */ /* 0x000fe80000100a00 */
[----:B------:R-:W-:Y:S03]  /*6f6d0*/  STL.64 [R1+0x2b98], R202 ;  /* 0x002b98ca01007387 */ /* 0x000fe60000100a00 */
[C---:B------:R-:W-:Y:S07]  /*6f6e0*/  HMMA.1688.F32.TF32 R196, R236.reuse, R110, R228 ;  /* 0x0000006eecc4723c */ /* 0x040fee00000810e4 */
[----:B------:R-:W-:Y:S04]  /*6f6f0*/  STL.64 [R1+0x2b80], R84 ;  /* 0x002b805401007387 */ /* 0x000fe80000100a00 */
[----:B------:R2:W-:Y:S04]  /*6f700*/  STL.64 [R1+0x2b88], R86 ;  /* 0x002b885601007387 */ /* 0x0005e80000100a00 */
[----:B------:R-:W-:Y:S04]  /*6f710*/  STL.64 [R1+0x2b70], R88 ;  /* 0x002b705801007387 */ /* 0x000fe80000100a00 */
[----:B------:R3:W-:Y:S01]  /*6f720*/  STL.64 [R1+0x2b78], R90 ;  /* 0x002b785a01007387 */ /* 0x0007e20000100a00 */
[C---:B--2---:R-:W-:Y:S08]  /*6f730*/  HMMA.1688.F32.TF32 R84, R236.reuse, R106, R192 ;  /* 0x0000006aec54723c */ /* 0x044ff000000810c0 */
[C---:B---3--:R-:W-:Y:S01]  /*6f740*/  HMMA.1688.F32.TF32 R88, R236.reuse, R102, R188 ;  /* 0x00000066ec58723c */ /* 0x048fe200000810bc */
        /* <DEDUP_REMOVED lines=20> */
[C---:B----4-:R-:W-:Y:S07]  /*6f890*/  HMMA.1688.F32.TF32 R160, R236.reuse, R46, R160 ;  /* 0x0000002eeca0723c */ /* 0x050fee00000810a0 */
[----:B------:R-:W-:Y:S04]  /*6f8a0*/  STL.64 [R1+0x2af0], R84 ;  /* 0x002af05401007387 */ /* 0x000fe80000100a00 */
[----:B------:R2:W-:Y:S04]  /*6f8b0*/  STL.64 [R1+0x2af8], R86 ;  /* 0x002af85601007387 */ /* 0x0005e80000100a00 */
[----:B------:R-:W-:Y:S04]  /*6f8c0*/  STL.64 [R1+0x2ae0], R88 ;  /* 0x002ae05801007387 */ /* 0x000fe80000100a00 */
[----:B------:R3:W-:Y:S01]  /*6f8d0*/  STL.64 [R1+0x2ae8], R90 ;  /* 0x002ae85a01007387 */ /* 0x0007e20000100a00 */
[C---:B--2---:R-:W-:Y:S08]  /*6f8e0*/  HMMA.1688.F32.TF32 R84, R236.reuse, R42, R156 ;  /* 0x0000002aec54723c */ /* 0x044ff0000008109c */
[C---:B---3--:R-:W-:Y:S01]  /*6f8f0*/  HMMA.1688.F32.TF32 R88, R236.reuse, R38, R152 ;  /* 0x00000026ec58723c */ /* 0x048fe20000081098 */
[----:B------:R-:W-:Y:S04]  /*6f900*/  STL.64 [R1+0x2ad0], R160 ;  /* 0x002ad0a001007387 */ /* 0x000fe80000100a00 */
[----:B------:R-:W-:Y:S10]  /*6f910*/  STL.64 [R1+0x2ad8], R162 ;  /* 0x002ad8a201007387 */ /* 0x000ff40000100a00 */
[----:B------:R-:W-:Y:S04]  /*6f920*/  STL.64 [R1+0x2ac0], R84 ;  /* 0x002ac05401007387 */ /* 0x000fe80000100a00 */
[----:B------:R2:W-:Y:S04]  /*6f930*/  STL.64 [R1+0x2ac8], R86 ;  /* 0x002ac85601007387 */ /* 0x0005e80000100a00 */
[----:B------:R-:W-:Y:S04]  /*6f940*/  STL.64 [R1+0x2ab0], R88 ;  /* 0x002ab05801007387 */ /* 0x000fe80000100a00 */
[----:B------:R3:W-:Y:S01]  /*6f950*/  STL.64 [R1+0x2ab8], R90 ;  /* 0x002ab85a01007387 */ /* 0x0007e20000100a00 */
[C---:B--2---:R-:W-:Y:S08]  /*6f960*/  HMMA.1688.F32.TF32 R84, R236.reuse, R30, R144 ;  /* 0x0000001eec54723c */ /* 0x044ff00000081090 */
[C---:B---3--:R-:W-:Y:S08]  /*6f970*/  HMMA.1688.F32.TF32 R88, R236.reuse, R26, R4 ;  /* 0x0000001aec58723c */ /* 0x048ff00000081004 */
[C---:B------:R-:W-:Y:S01]  /*6f980*/  HMMA.1688.F32.TF32 R4, R236.reuse, R22, R140 ;  /* 0x00000016ec04723c */ /* 0x040fe2000008108c */
[----:B------:R-:W-:Y:S04]  /*6f990*/  STL.64 [R1+0x2aa0], R148 ;  /* 0x002aa09401007387 */ /* 0x000fe80000100a00 */
[----:B------:R-:W-:Y:S04]  /*6f9a0*/  STL.64 [R1+0x2aa8], R150 ;  /* 0x002aa89601007387 */ /* 0x000fe80000100a00 */
[----:B------:R-:W-:Y:S04]  /*6f9b0*/  STL.64 [R1+0x2a90], R84 ;  /* 0x002a905401007387 */ /* 0x000fe80000100a00 */
[----:B------:R2:W-:Y:S04]  /*6f9c0*/  STL.64 [R1+0x2a98], R86 ;  /* 0x002a985601007387 */ /* 0x0005e80000100a00 */
[----:B------:R-:W-:Y:S04]  /*6f9d0*/  STL.64 [R1+0x2a80], R88 ;  /* 0x002a805801007387 */ /* 0x000fe80000100a00 */
[----:B------:R-:W-:Y:S01]  /*6f9e0*/  STL.64 [R1+0x2a88], R90 ;  /* 0x002a885a01007387 */ /* 0x000fe20000100a00 */
[C---:B--2---:R-:W-:Y:S03]  /*6f9f0*/  HMMA.1688.F32.TF32 R84, R236.reuse, R18, R8 ;  /* 0x00000012ec54723c */ /* 0x044fe60000081008 */
[----:B------:R-:W-:Y:S04]  /*6fa00*/  STL.64 [R1+0x2a70], R4 ;  /* 0x002a700401007387 */ /* 0x000fe80000100a00 */
[----:B------:R1:W-:Y:S01]  /*6fa10*/  STL.64 [R1+0x2a78], R6 ;  /* 0x002a780601007387 */ /* 0x0003e20000100a00 */
[----:B------:R-:W-:Y:S03]  /*6fa20*/  HMMA.1688.F32.TF32 R8, R236, R14, R248 ;  /* 0x0000000eec08723c */ /* 0x000fe600000810f8 */
[----:B------:R-:W-:Y:S04]  /*6fa30*/  LDS R236, [R137+0x42080] ;  /* 0x0420800089ec7984 */ /* 0x000fe80000000800 */
[----:B------:R-:W-:Y:S01]  /*6fa40*/  LDS R238, [R137+0x43080] ;  /* 0x0430800089ee7984 */ /* 0x000fe20000000800 */
[C---:B-1----:R-:W-:Y:S03]  /*6fa50*/  HMMA.1688.F32.TF32 R4, R240.reuse, R98, R244 ;  /* 0x00000062f004723c */ /* 0x042fe600000810f4 */
[----:B------:R-:W-:Y:S04]  /*6fa60*/  LDS R237, [R129+0x42080] ;  /* 0x0420800081ed7984 */ /* 0x000fe80000000800 */
[----:B------:R-:W1:Y:S04]  /*6fa70*/  LDS R239, [R129+0x43080] ;  /* 0x0430800081ef7984 */ /* 0x000e680000000800 */
[----:B------:R-:W-:Y:S04]  /*6fa80*/  STL.64 [R1+0x2a60], R84 ;  /* 0x002a605401007387 */ /* 0x000fe80000100a00 */
[----:B------:R-:W-:Y:S04]  /*6fa90*/  STL.64 [R1+0x2a68], R86 ;  /* 0x002a685601007387 */ /* 0x000fe80000100a00 */
[----:B------:R-:W2:Y:S04]  /*6faa0*/  LDL.LU R244, [R1+0x2050] ;  /* 0x0020500001f47983 */ /* 0x000ea80000300800 */
[----:B------:R3:W-:Y:S04]  /*6fab0*/  STL.64 [R1+0x1d10], R8 ;  /* 0x001d100801007387 */ /* 0x0007e80000100a00 */
[----:B------:R4:W-:Y:S04]  /*6fac0*/  STL.64 [R1+0x1d18], R10 ;  /* 0x001d180a01007387 */ /* 0x0009e80000100a00 */
[----:B------:R1:W-:Y:S04]  /*6fad0*/  STL.64 [R1+0x1d20], R4 ;  /* 0x001d200401007387 */ /* 0x0003e80000100a00 */
[----:B------:R1:W-:Y:S04]  /*6fae0*/  STL.64 [R1+0x1d28], R6 ;  /* 0x001d280601007387 */ /* 0x0003e80000100a00 */
[----:B------:R-:W2:Y:S04]  /*6faf0*/  LDL.LU R245, [R1+0x2054] ;  /* 0x0020540001f57983 */ /* 0x000ea80000300800 */
[----:B------:R-:W2:Y:S04]  /*6fb00*/  LDL.LU R246, [R1+0x2058] ;  /* 0x0020580001f67983 */ /* 0x000ea80000300800 */
[----:B------:R-:W2:Y:S04]  /*6fb10*/  LDL.LU R247, [R1+0x205c] ;  /* 0x00205c0001f77983 */ /* 0x000ea80000300800 */
[----:B------:R-:W2:Y:S04]  /*6fb20*/  LDL.LU R248, [R1+0x2060] ;  /* 0x0020600001f87983 */ /* 0x000ea80000300800 */
[----:B------:R-:W2:Y:S04]  /*6fb30*/  LDL.LU R249, [R1+0x2064] ;  /* 0x0020640001f97983 */ /* 0x000ea80000300800 */
[----:B------:R-:W2:Y:S04]  /*6fb40*/  LDL.LU R250, [R1+0x2068] ;  /* 0x0020680001fa7983 */ /* 0x000ea80000300800 */
[----:B------:R-:W2:Y:S04]  /*6fb50*/  LDL.LU R251, [R1+0x206c] ;  /* 0x00206c0001fb7983 */ /* 0x000ea80000300800 */
[----:B---3--:R-:W3:Y:S04]  /*6fb60*/  LDL.LU R8, [R1+0x2090] ;  /* 0x0020900001087983 */ /* 0x008ee80000300800 */
[----:B------:R-:W3:Y:S04]  /*6fb70*/  LDL.LU R9, [R1+0x2094] ;  /* 0x0020940001097983 */ /* 0x000ee80000300800 */
[----:B----4-:R-:W3:Y:S04]  /*6fb80*/  LDL.LU R10, [R1+0x2098] ;  /* 0x00209800010a7983 */ /* 0x010ee80000300800 */
[----:B------:R-:W3:Y:S04]  /*6fb90*/  LDL.LU R11, [R1+0x209c] ;  /* 0x00209c00010b7983 */ /* 0x000ee80000300800 */
[----:B-1----:R-:W4:Y:S04]  /*6fba0*/  LDL.LU R4, [R1+0x20f0] ;  /* 0x0020f00001047983 */ /* 0x002f280000300800 */
[----:B------:R-:W4:Y:S04]  /*6fbb0*/  LDL.LU R5, [R1+0x20f4] ;  /* 0x0020f40001057983 */ /* 0x000f280000300800 */
        /* <DEDUP_REMOVED lines=106> */
[C---:B--2---:R-:W-:Y:S11]  /*70260*/  HMMA.1688.F32.TF32 R88, R240.reuse, R94, R88 ;  /* 0x0000005ef058723c */ /* 0x044ff60000081058 */
[----:B------:R-:W-:Y:S11]  /*70270*/  @!UPT UIADD3 URZ, URZ, URZ, URZ ;  /* 0x0000003f3f3ff290 */ /* 0x000ff6000fffe03f */
[----:B------:R-:W-:Y:S01]  /*70280*/  @!UPT UIADD3 URZ, URZ, URZ, URZ ;  /* 0x0000003f3f3ff290 */ /* 0x000fe2000fffe03f */
[----:B------:R-:W-:Y:S04]  /*70290*/  STL.64 [R1+0x2a50], R88 ;  /* 0x002a505801007387 */ /* 0x000fe80000100a00 */
[----:B------:R1:W-:Y:S04]  /*702a0*/  STL.64 [R1+0x2a58], R90 ;  /* 0x002a585a01007387 */ /* 0x0003e80000100a00 */
[----:B-1----:R-:W2:Y:S04]  /*702b0*/  LDL.LU.64 R90, [R1+0x6168] ;  /* 0x00616800015a7983 */ /* 0x002ea80000300a00 */
[----:B------:R-:W3:Y:S01]  /*702c0*/  LDL.LU.64 R88, [R1+0x6160] ;  /* 0x0061600001587983 */ /* 0x000ee20000300a00 */
[C---:B--2---:R-:W-:Y:S11]  /*702d0*/  HMMA.1688.F32.TF32 R84, R240.reuse, R90, R84 ;  /* 0x0000005af054723c */ /* 0x044ff60000081054 */
[----:B------:R-:W-:Y:S11]  /*702e0*/  @!UPT UIADD3 URZ, URZ, URZ, URZ ;  /* 0x0000003f3f3ff290 */ /* 0x000ff6000fffe03f */
[----:B------:R-:W-:Y:S01]  /*702f0*/  @!UPT UIADD3 URZ, URZ, URZ, URZ ;  /* 0x0000003f3f3ff290 */ /* 0x000fe2000fffe03f */
[----:B------:R-:W-:Y:S04]  /*70300*/  STL.64 [R1+0x2a40], R84 ;  /* 0x002a405401007387 */ /* 0x000fe80000100a00 */
[----:B------:R1:W-:Y:S04]  /*70310*/  STL.64 [R1+0x2a48], R86 ;  /* 0x002a485601007387 */ /* 0x0003e80000100a00 */
[----:B-1----:R-:W2:Y:S01]  /*70320*/  LDL.LU.64 R86, [R1+0x6158] ;  /* 0x0061580001567983 */ /* 0x002ea20000300a00 */
[C---:B------:R-:W-:Y:S03]  /*70330*/  HMMA.1688.F32.TF32 R220, R240.reuse, R82, R220 ;  /* 0x00000052f0dc723c */ /* 0x040fe600000810dc */
[----:B------:R-:W4:Y:S05]  /*70340*/  LDL.LU.64 R84, [R1+0x6150] ;  /* 0x0061500001547983 */ /* 0x000f2a0000300a00 */
[C---:B------:R-:W-:Y:S08]  /*70350*/  HMMA.1688.F32.TF32 R216, R240.reuse, R78, R216 ;  /* 0x0000004ef0d8723c */ /* 0x040ff000000810d8 */
[C---:B------:R-:W-:Y:S08]  /*70360*/  HMMA.1688.F32.TF32 R212, R240.reuse, R74, R212 ;  /* 0x0000004af0d4723c */ /* 0x040ff000000810d4 */
[C---:B---3--:R-:W-:Y:S08]  /*70370*/  HMMA.1688.F32.TF32 R208, R240.reuse, R138, R208 ;  /* 0x0000008af0d0723c */ /* 0x048ff000000810d0 */
[C---:B------:R-:W-:Y:S08]  /*70380*/  HMMA.1688.F32.TF32 R204, R240.reuse, R134, R204 ;  /* 0x00000086f0cc723c */ /* 0x040ff000000810cc */
[C---:B------:R-:W-:Y:S08]  /*70390*/  HMMA.1688.F32.TF32 R200, R240.reuse, R130, R200 ;  /* 0x00000082f0c8723c */ /* 0x040ff000000810c8 */
[C---:B--2---:R-:W-:Y:S11]  /*703a0*/  HMMA.1688.F32.TF32 R224, R240.reuse, R86, R224 ;  /* 0x00000056f0e0723c */ /* 0x044ff600000810e0 */
[----:B------:R-:W-:Y:S11]  /*703b0*/  @!UPT UIADD3 URZ, URZ, URZ, URZ ;  /* 0x0000003f3f3ff290 */ /* 0x000ff6000fffe03f */
[----:B------:R-:W-:Y:S01]  /*703c0*/  @!UPT UIADD3 URZ, URZ, URZ, URZ ;  /* 0x0000003f3f3ff290 */ /* 0x000fe2000fffe03f */
        /* <DEDUP_REMOVED lines=9> */
[----:B------:R1:W-:Y:S04]  /*70460*/  STL.64 [R1+0x29f8], R210 ;  /* 0x0029f8d201007387 */ /* 0x0003e80000100a00 */
[----:B------:R-:W-:Y:S04]  /*70470*/  STL.64 [R1+0x29e0], R204 ;  /* 0x0029e0cc01007387 */ /* 0x000fe80000100a00 */
[----:B------:R2:W-:Y:S01]  /*70480*/  STL.64 [R1+0x29e8], R206 ;  /* 0x0029e8ce01007387 */ /* 0x0005e20000100a00 */
[C---:B-1----:R-:W-:Y:S03]  /*70490*/  HMMA.1688.F32.TF32 R208, R240.reuse, R126, R232 ;  /* 0x0000007ef0d0723c */ /* 0x042fe600000810e8 */
[----:B------:R-:W-:Y:S04]  /*704a0*/  STL.64 [R1+0x29d0], R200 ;  /* 0x0029d0c801007387 */ /* 0x000fe80000100a00 */
[----:B------:R1:W-:Y:S01]  /*704b0*/  STL.64 [R1+0x29d8], R202 ;  /* 0x0029d8ca01007387 */ /* 0x0003e20000100a00 */
[C---:B--2---:R-:W-:Y:S08]  /*704c0*/  HMMA.1688.F32.TF32 R204, R240.reuse, R122, R196 ;  /* 0x0000007af0cc723c */ /* 0x044ff000000810c4 */
[C---:B-1----:R-:W-:Y:S08]  /*704d0*/  HMMA.1688.F32.TF32 R200, R240.reuse, R118, R228 ;  /* 0x00000076f0c8723c */ /* 0x042ff000000810e4 */
        /* <DEDUP_REMOVED lines=16> */
[----:B------:R-:W-:Y:S03]  /*705e0*/  STL.64 [R1+0x2990], R196 ;  /* 0x002990c401007387 */ /* 0x000fe60000100a00 */
        /* <DEDUP_REMOVED lines=9> */
[C---:B----4-:R-:W-:Y:S01]  /*70680*/  HMMA.1688.F32.TF32 R144, R240.reuse, R34, R4 ;  /* 0x00000022f090723c */ /* 0x050fe20000081004 */
        /* <DEDUP_REMOVED lines=15> */
[----:B------:R-:W-:Y:S01]  /*70780*/  STL.64 [R1+0x28f8], R158 ;  /* 0x0028f89e01007387 */ /* 0x000fe20000100a00 */
[C---:B------:R-:W-:Y:S03]  /*70790*/  HMMA.1688.F32.TF32 R140, R240.reuse, R26, R8 ;  /* 0x0000001af08c723c */ /* 0x040fe60000081008 */
        /* <DEDUP_REMOVED lines=8> */
[----:B------:R1:W-:Y:S02]  /*70820*/  STL.64 [R1+0x28b8], R6 ;  /* 0x0028b80601007387 */ /* 0x0003e40000100a00 */
[----:B-1----:R-:W-:Y:S02]  /*70830*/  HMMA.1688.F32.TF32 R4, R240, R18, R244 ;  /* 0x00000012f004723c */ /* 0x002fe400000810f4 */
[----:B------:R-:W-:Y:S04]  /*70840*/  STL.64 [R1+0x28a0], R140 ;  /* 0x0028a08c01007387 */ /* 0x000fe80000100a00 */
[----:B------:R-:W-:Y:S04]  /*70850*/  STL.64 [R1+0x28a8], R142 ;  /* 0x0028a88e01007387 */ /* 0x000fe80000100a00 */
[----:B------:R-:W2:Y:S04]  /*70860*/  LDL.LU R248, [R1+0x1c00] ;  /* 0x001c000001f87983 */ /* 0x000ea80000300800 */
[----:B------:R1:W-:Y:S04]  /*70870*/  STL.64 [R1+0x2890], R8 ;  /* 0x0028900801007387 */ /* 0x0003e80000100a00 */
[----:B------:R3:W-:Y:S05]  /*70880*/  STL.64 [R1+0x2898], R10 ;  /* 0x0028980a01007387 */ /* 0x0007ea0000100a00 */
[----:B------:R4:W-:Y:S04]  /*70890*/  STL.64 [R1+0x2880], R4 ;  /* 0x0028800401007387 */ /* 0x0009e80000100a00 */
[----:B------:R1:W-:Y:S04]  /*708a0*/  STL.64 [R1+0x2888], R6 ;  /* 0x0028880601007387 */ /* 0x0003e80000100a00 */
[----:B------:R-:W2:Y:S04]  /*708b0*/  LDL.LU R249, [R1+0x1c04] ;  /* 0x001c040001f97983 */ /* 0x000ea80000300800 */
[----:B------:R-:W2:Y:S04]  /*708c0*/  LDL.LU R250, [R1+0x1c08] ;  /* 0x001c080001fa7983 */ /* 0x000ea80000300800 */
[----:B------:R-:W2:Y:S04]  /*708d0*/  LDL.LU R251, [R1+0x1c0c] ;  /* 0x001c0c0001fb7983 */ /* 0x000ea80000300800 */
[----:B-1----:R-:W2:Y:S04]  /*708e0*/  LDL.LU R8, [R1+0x1c10] ;  /* 0x001c100001087983 */ /* 0x002ea80000300800 */
[----:B------:R-:W2:Y:S04]  /*708f0*/  LDL.LU R9, [R1+0x1c14] ;  /* 0x001c140001097983 */ /* 0x000ea80000300800 */
[----:B---3--:R-:W2:Y:S04]  /*70900*/  LDL.LU R10, [R1+0x1c18] ;  /* 0x001c1800010a7983 */ /* 0x008ea80000300800 */
[----:B------:R-:W2:Y:S04]  /*70910*/  LDL.LU R11, [R1+0x1c1c] ;  /* 0x001c1c00010b7983 */ /* 0x000ea80000300800 */
[----:B------:R-:W3:Y:S04]  /*70920*/  LDL.LU R140, [R1+0x1c20] ;  /* 0x001c2000018c7983 */ /* 0x000ee80000300800 */
[----:B------:R-:W3:Y:S04]  /*70930*/  LDL.LU R141, [R1+0x1c24] ;  /* 0x001c2400018d7983 */ /* 0x000ee80000300800 */
[----:B------:R-:W3:Y:S04]  /*70940*/  LDL.LU R142, [R1+0x1c28] ;  /* 0x001c2800018e7983 */ /* 0x000ee80000300800 */
[----:B------:R-:W3:Y:S04]  /*70950*/  LDL.LU R143, [R1+0x1c2c] ;  /* 0x001c2c00018f7983 */ /* 0x000ee80000300800 */
        /* <DEDUP_REMOVED lines=88> */
[----:B----4-:R-:W4:Y:S04]  /*70ee0*/  LDL.LU R4, [R1+0x1c30] ;  /* 0x001c300001047983 */ /* 0x010f280000300800 */
[----:B------:R-:W4:Y:S04]  /*70ef0*/  LDL.LU R5, [R1+0x1c34] ;  /* 0x001c340001057983 */ /* 0x000f280000300800 */
[----:B------:R-:W4:Y:S04]  /*70f00*/  LDL.LU R6, [R1+0x1c38] ;  /* 0x001c380001067983 */ /* 0x000f280000300800 */
[----:B------:R-:W4:Y:S04]  /*70f10*/  LDL.LU R7, [R1+0x1c3c] ;  /* 0x001c3c0001077983 */ /* 0x000f280000300800 */
[----:B------:R-:W4:Y:S04]  /*70f20*/  LDL.LU R244, [R1+0x1bf0] ;  /* 0x001bf00001f47983 */ /* 0x000f280000300800 */
[----:B------:R-:W4:Y:S04]  /*70f30*/  LDL.LU R245, [R1+0x1bf4] ;  /* 0x001bf40001f57983 */ /* 0x000f280000300800 */
[----:B------:R-:W4:Y:S04]  /*70f40*/  LDL.LU R246, [R1+0x1bf8] ;  /* 0x001bf80001f67983 */ /* 0x000f280000300800 */
[----:B------:R-:W4:Y:S01]  /*70f50*/  LDL.LU R247, [R1+0x1bfc] ;  /* 0x001bfc0001f77983 */ /* 0x000f220000300800 */
[C---:B--2---:R-:W-:Y:S08]  /*70f60*/  HMMA.1688.F32.TF32 R200, R236.reuse, R82, R200 ;  /* 0x00000052ecc8723c */ /* 0x044ff000000810c8 */
[C---:B---3--:R-:W-:Y:S08]  /*70f70*/  HMMA.1688.F32.TF32 R204, R236.reuse, R86, R204 ;  /* 0x00000056eccc723c */ /* 0x048ff000000810cc */
[----:B------:R-:W-:Y:S08]  /*70f80*/  HMMA.1688.F32.TF32 R216, R236, R98, R216 ;  /* 0x00000062ecd8723c */ /* 0x000ff000000810d8 */
[----:B------:R-:W-:Y:S01]  /*70f90*/  HMMA.1688.F32.TF32 R220, R240, R14, R220 ;  /* 0x0000000ef0dc723c */ /* 0x000fe200000810dc */
[----:B------:R-:W-:Y:S04]  /*70fa0*/  LDS R240, [R0+0x42080] ;  /* 0x0420800000f07984 */ /* 0x000fe80000000800 */
[----:B------:R-:W-:Y:S04]  /*70fb0*/  LDS R242, [R0+0x43080] ;  /* 0x0430800000f27984 */ /* 0x000fe80000000800 */
[----:B------:R-:W-:Y:S04]  /*70fc0*/  LDS R241, [R121+0x42080] ;  /* 0x0420800079f17984 */ /* 0x000fe80000000800 */
[----:B------:R-:W1:Y:S01]  /*70fd0*/  LDS R243, [R121+0x43080] ;  /* 0x0430800079f37984 */ /* 0x000e620000000800 */
[C---:B------:R-:W-:Y:S08]  /*70fe0*/  HMMA.1688.F32.TF32 R208, R236.reuse, R90, R208 ;  /* 0x0000005aecd0723c */ /* 0x040ff000000810d0 */
[C---:B------:R-:W-:Y:S01]  /*70ff0*/  HMMA.1688.F32.TF32 R212, R236.reuse, R94, R212 ;  /* 0x0000005eecd4723c */ /* 0x040fe200000810d4 */
[----:B------:R-:W-:Y:S04]  /*71000*/  STL.64 [R1+0x1f10], R220 ;  /* 0x001f10dc01007387 */ /* 0x000fe80000100a00 */
[----:B------:R-:W-:Y:S04]  /*71010*/  STL.64 [R1+0x1f18], R222 ;  /* 0x001f18de01007387 */ /* 0x000fe80000100a00 */
[----:B------:R-:W-:Y:S04]  /*71020*/  STL.64 [R1+0x1f00], R216 ;  /* 0x001f00d801007387 */ /* 0x000fe80000100a00 */
[----:B------:R-:W-:Y:S10]  /*71030*/  STL.64 [R1+0x1f08], R218 ;  /* 0x001f08da01007387 */ /* 0x000ff40000100a00 */
[----:B------:R-:W-:Y:S04]  /*71040*/  STL.64 [R1+0x2870], R212 ;  /* 0x002870d401007387 */ /* 0x000fe80000100a00 */
[----:B------:R-:W-:Y:S04]  /*71050*/  STL.64 [R1+0x2878], R214 ;  /* 0x002878d601007387 */ /* 0x000fe80000100a00 */
[----:B------:R-:W-:Y:S04]  /*71060*/  STL.64 [R1+0x2860], R208 ;  /* 0x002860d001007387 */ /* 0x000fe80000100a00 */
[----:B------:R2:W-:Y:S04]  /*71070*/  STL.64 [R1+0x2868], R210 ;  /* 0x002868d201007387 */ /* 0x0005e80000100a00 */
[----:B------:R-:W-:Y:S04]  /*71080*/  STL.64 [R1+0x2850], R204 ;  /* 0x002850cc01007387 */ /* 0x000fe80000100a00 */
[----:B------:R3:W-:Y:S01]  /*71090*/  STL.64 [R1+0x2858], R206 ;  /* 0x002858ce01007387 */ /* 0x0007e20000100a00 */
[C---:B--2---:R-:W-:Y:S03]  /*710a0*/  HMMA.1688.F32.TF32 R208, R236.reuse, R78, R232 ;  /* 0x0000004eecd0723c */ /* 0x044fe600000810e8 */
[----:B------:R-:W-:Y:S04]  /*710b0*/  STL.64 [R1+0x2840], R200 ;  /* 0x002840c801007387 */ /* 0x000fe80000100a00 */
[----:B------:R2:W-:Y:S01]  /*710c0*/  STL.64 [R1+0x2848], R202 ;  /* 0x002848ca01007387 */ /* 0x0005e20000100a00 */
[C---:B---3--:R-:W-:Y:S08]  /*710d0*/  HMMA.1688.F32.TF32 R204, R236.reuse, R74, R196 ;  /* 0x0000004aeccc723c */ /* 0x048ff000000810c4 */
[C---:B--2---:R-:W-:Y:S08]  /*710e0*/  HMMA.1688.F32.TF32 R200, R236.reuse, R138, R228 ;  /* 0x0000008aecc8723c */ /* 0x044ff000000810e4 */
        /* <DEDUP_REMOVED lines=53> */
[C---:B--2---:R-:W-:Y:S02]  /*71440*/  HMMA.1688.F32.TF32 R4, R236.reuse, R38, R244 ;  /* 0x00000026ec04723c */ /* 0x044fe400000810f4 */
        /* <DEDUP_REMOVED lines=10> */
[----:B---3--:R-:W3:Y:S04]  /*714f0*/  LDL.LU R8, [R1+0x1a60] ;  /* 0x001a600001087983 */ /* 0x008ee80000300800 */
[----:B------:R-:W3:Y:S04]  /*71500*/  LDL.LU R9, [R1+0x1a64] ;  /* 0x001a640001097983 */ /* 0x000ee80000300800 */
[----:B----4-:R-:W3:Y:S04]  /*71510*/  LDL.LU R10, [R1+0x1a68] ;  /* 0x001a6800010a7983 */ /* 0x010ee80000300800 */
[----:B------:R-:W3:Y:S04]  /*71520*/  LDL.LU R11, [R1+0x1a6c] ;  /* 0x001a6c00010b7983 */ /* 0x000ee80000300800 */
[----:B------:R-:W4:Y:S04]  /*71530*/  LDL.LU R140, [R1+0x1a70] ;  /* 0x001a7000018c7983 */ /* 0x000f280000300800 */
        /* <DEDUP_REMOVED lines=100> */
[C---:B------:R-:W-:Y:S08]  /*71b80*/  HMMA.1688.F32.TF32 R220, R236.reuse, R30, R216 ;  /* 0x0000001eecdc723c */ /* 0x040ff000000810d8 */
[C---:B---3--:R-:W-:Y:S08]  /*71b90*/  HMMA.1688.F32.TF32 R216, R236.reuse, R26, R212 ;  /* 0x0000001aecd8723c */ /* 0x048ff000000810d4 */
[C---:B------:R-:W-:Y:S08]  /*71ba0*/  HMMA.1688.F32.TF32 R212, R236.reuse, R22, R208 ;  /* 0x00000016ecd4723c */ /* 0x040ff000000810d0 */
[C---:B------:R-:W-:Y:S08]  /*71bb0*/  HMMA.1688.F32.TF32 R208, R236.reuse, R18, R204 ;  /* 0x00000012ecd0723c */ /* 0x040ff000000810cc */
[----:B------:R-:W-:Y:S01]  /*71bc0*/  HMMA.1688.F32.TF32 R204, R236, R14, R200 ;  /* 0x0000000eeccc723c */ /* 0x000fe200000810c8 */
[----:B------:R-:W-:Y:S04]  /*71bd0*/  STL.64 [R1+0x26e0], R224 ;  /* 0x0026e0e001007387 */ /* 0x000fe80000100a00 */
[----:B------:R-:W-:Y:S03]  /*71be0*/  LDS R236, [R137+0x42100] ;  /* 0x0421000089ec7984 */ /* 0x000fe60000000800 */
[C---:B----4-:R-:W-:Y:S01]  /*71bf0*/  HMMA.1688.F32.TF32 R200, R240.reuse, R98, R232 ;  /* 0x00000062f0c8723c */ /* 0x050fe200000810e8 */
        /* <DEDUP_REMOVED lines=14> */
[----:B------:R-:W-:Y:S04]  /*71ce0*/  LDS R238, [R137+0x43100] ;  /* 0x0431000089ee7984 */ /* 0x000fe80000000800 */
[----:B------:R-:W-:Y:S01]  /*71cf0*/  LDS R237, [R129+0x42100] ;  /* 0x0421000081ed7984 */ /* 0x000fe20000000800 */
[C---:B--2---:R-:W-:Y:S03]  /*71d00*/  HMMA.1688.F32.TF32 R200, R240.reuse, R90, R228 ;  /* 0x0000005af0c8723c */ /* 0x044fe600000810e4 */
[----:B------:R-:W1:Y:S05]  /*71d10*/  LDS R239, [R129+0x43100] ;  /* 0x0431000081ef7984 */ /* 0x000e6a0000000800 */
        /* <DEDUP_REMOVED lines=51> */
[----:B--2---:R-:W-:Y:S02]  /*72050*/  HMMA.1688.F32.TF32 R4, R240, R58, R244 ;  /* 0x0000003af004723c */ /* 0x004fe400000810f4 */
        /* <DEDUP_REMOVED lines=114> */
[----:B--2---:R-:W-:Y:S08]  /*72780*/  HMMA.1688.F32.TF32 R184, R236, R98, R184 ;  /* 0x00000062ecb8723c */ /* 0x004ff000000810b8 */
[C---:B---3--:R-:W-:Y:S08]  /*72790*/  HMMA.1688.F32.TF32 R192, R240.reuse, R18, R192 ;  /* 0x00000012f0c0723c */ /* 0x048ff000000810c0 */
[C---:B----4-:R-:W-:Y:S08]  /*727a0*/  HMMA.1688.F32.TF32 R220, R240.reuse, R54, R220 ;  /* 0x00000036f0dc723c */ /* 0x050ff000000810dc */
[C---:B------:R-:W-:Y:S08]  /*727b0*/  HMMA.1688.F32.TF32 R224, R240.reuse, R50, R216 ;  /* 0x00000032f0e0723c */ /* 0x040ff000000810d8 */
[C---:B------:R-:W-:Y:S07]  /*727c0*/  HMMA.1688.F32.TF32 R216, R240.reuse, R42, R208 ;  /* 0x0000002af0d8723c */ /* 0x040fee00000810d0 */
[----:B------:R-:W-:Y:S04]  /*727d0*/  STL.64 [R1+0x2550], R220 ;  /* 0x002550dc01007387 */ /* 0x000fe80000100a00 */
[----:B------:R1:W-:Y:S01]  /*727e0*/  STL.64 [R1+0x2558], R222 ;  /* 0x002558de01007387 */ /* 0x0003e20000100a00 */
[C---:B------:R-:W-:Y:S08]  /*727f0*/  HMMA.1688.F32.TF32 R208, R240.reuse, R34, R200 ;  /* 0x00000022f0d0723c */ /* 0x040ff000000810c8 */
[C---:B-1----:R-:W-:Y:S08]  /*72800*/  HMMA.1688.F32.TF32 R220, R240.reuse, R46, R212 ;  /* 0x0000002ef0dc723c */ /* 0x042ff000000810d4 */
[C---:B------:R-:W-:Y:S08]  /*72810*/  HMMA.1688.F32.TF32 R212, R240.reuse, R38, R204 ;  /* 0x00000026f0d4723c */ /* 0x040ff000000810cc */
[C---:B------:R-:W-:Y:S08]  /*72820*/  HMMA.1688.F32.TF32 R204, R240.reuse, R30, R232 ;  /* 0x0000001ef0cc723c */ /* 0x040ff000000810e8 */
[C---:B------:R-:W-:Y:S08]  /*72830*/  HMMA.1688.F32.TF32 R200, R240.reuse, R26, R196 ;  /* 0x0000001af0c8723c */ /* 0x040ff000000810c4 */
[C---:B------:R-:W-:Y:S01]  /*72840*/  HMMA.1688.F32.TF32 R196, R240.reuse, R22, R228 ;  /* 0x00000016f0c4723c */ /* 0x040fe200000810e4 */
[----:B------:R-:W-:Y:S07]  /*72850*/  STL.64 [R1+0x2540], R224 ;  /* 0x002540e001007387 */ /* 0x000fee0000100a00 */
[----:B------:R-:W-:Y:S01]  /*72860*/  HMMA.1688.F32.TF32 R188, R240, R14, R188 ;  /* 0x0000000ef0bc723c */ /* 0x000fe200000810bc */
        /* <DEDUP_REMOVED lines=21> */
[----:B------:R-:W-:Y:S04]  /*729c0*/  LDS R240, [R0+0x42100] ;  /* 0x0421000000f07984 */ /* 0x000fe80000000800 */
[----:B------:R-:W-:Y:S01]  /*729d0*/  LDS R242, [R0+0x43100] ;  /* 0x0431000000f27984 */ /* 0x000fe20000000800 */
[C---:B-1----:R-:W-:Y:S03]  /*729e0*/  HMMA.1688.F32.TF32 R184, R236.reuse, R94, R180 ;  /* 0x0000005eecb8723c */ /* 0x042fe600000810b4 */
[----:B------:R-:W-:Y:S04]  /*729f0*/  LDS R241, [R121+0x42100] ;  /* 0x0421000079f17984 */ /* 0x000fe80000000800 */
[----:B------:R-:W1:Y:S01]  /*72a00*/  LDS R243, [R121+0x43100] ;  /* 0x0431000079f37984 */ /* 0x000e620000000800 */
        /* <DEDUP_REMOVED lines=153> */
[----:B---3--:R-:W-:Y:S08]  /*733a0*/  HMMA.1688.F32.TF32 R176, R236, R22, R176 ;  /* 0x00000016ecb0723c */ /* 0x008ff000000810b0 */
[----:B------:R-:W-:Y:S08]  /*733b0*/  HMMA.1688.F32.TF32 R164, R240, R98, R164 ;  /* 0x00000062f0a4723c */ /* 0x000ff000000810a4 */
[C---:B----4-:R-:W-:Y:S08]  /*733c0*/  HMMA.1688.F32.TF32 R180, R236.reuse, R26, R180 ;  /* 0x0000001aecb4723c */ /* 0x050ff000000810b4 */
[C---:B------:R-:W-:Y:S08]  /*733d0*/  HMMA.1688.F32.TF32 R184, R236.reuse, R30, R184 ;  /* 0x0000001eecb8723c */ /* 0x040ff000000810b8 */
[C---:B------:R-:W-:Y:S08]  /*733e0*/  HMMA.1688.F32.TF32 R192, R236.reuse, R38, R192 ;  /* 0x00000026ecc0723c */ /* 0x040ff000000810c0 */
[C---:B------:R-:W-:Y:S08]  /*733f0*/  HMMA.1688.F32.TF32 R220, R236.reuse, R102, R220 ;  /* 0x00000066ecdc723c */ /* 0x040ff000000810dc */
        /* <DEDUP_REMOVED lines=11> */
[C---:B------:R-:W-:Y:S01]  /*734b0*/  HMMA.1688.F32.TF32 R188, R236.reuse, R34, R188 ;  /* 0x00000022ecbc723c */ /* 0x040fe200000810bc */
[----:B------:R-:W-:Y:S04]  /*734c0*/  STL.64 [R1+0x23b8], R226 ;  /* 0x0023b8e201007387 */ /* 0x000fe80000100a00 */
[----:B------:R-:W-:Y:S03]  /*734d0*/  STL.64 [R1+0x23a0], R220 ;  /* 0x0023a0dc01007387 */ /* 0x000fe60000100a00 */
        /* <DEDUP_REMOVED lines=58> */
[----:B------:R2:W-:Y:S04]  /*73880*/  STL.64 [R1+0x2260], R140 ;  /* 0x0022608c01007387 */ /* 0x0005e80000100a00 */
[----:B------:R3:W-:Y:S04]  /*73890*/  STL.64 [R1+0x2268], R142 ;  /* 0x0022688e01007387 */ /* 0x0007e80000100a00 */
[----:B--2---:R-:W1:Y:S04]  /*738a0*/  LDL.LU R140, [R1+0x12a0] ;  /* 0x0012a000018c7983 */ /* 0x004e680000300800 */
[----:B------:R-:W-:Y:S04]  /*738b0*/  STL.64 [R1+0x2250], R8 ;  /* 0x0022500801007387 */ /* 0x000fe80000100a00 */
[----:B------:R-:W-:Y:S05]  /*738c0*/  STL.64 [R1+0x2258], R10 ;  /* 0x0022580a01007387 */ /* 0x000fea0000100a00 */
[----:B------:R2:W-:Y:S04]  /*738d0*/  STL.64 [R1+0x2240], R4 ;  /* 0x0022400401007387 */ /* 0x0005e80000100a00 */
[----:B------:R4:W-:Y:S04]  /*738e0*/  STL.64 [R1+0x2248], R6 ;  /* 0x0022480601007387 */ /* 0x0009e80000100a00 */
[----:B------:R-:W1:Y:S04]  /*738f0*/  LDL.LU R141, [R1+0x12a4] ;  /* 0x0012a400018d7983 */ /* 0x000e680000300800 */
[----:B---3--:R-:W1:Y:S04]  /*73900*/  LDL.LU R142, [R1+0x12a8] ;  /* 0x0012a800018e7983 */ /* 0x008e680000300800 */
[----:B------:R-:W1:Y:S04]  /*73910*/  LDL.LU R143, [R1+0x12ac] ;  /* 0x0012ac00018f7983 */ /* 0x000e680000300800 */
[----:B--2---:R-:W2:Y:S04]  /*73920*/  LDL.LU R4, [R1+0x12b0] ;  /* 0x0012b00001047983 */ /* 0x004ea80000300800 */
[----:B------:R-:W2:Y:S04]  /*73930*/  LDL.LU R5, [R1+0x12b4] ;  /* 0x0012b40001057983 */ /* 0x000ea80000300800 */
[----:B----4-:R-:W2:Y:S04]  /*73940*/  LDL.LU R6, [R1+0x12b8] ;  /* 0x0012b80001067983 */ /* 0x010ea80000300800 */
        /* <DEDUP_REMOVED lines=95> */
[C---:B----4-:R-:W-:Y:S08]  /*73f40*/  HMMA.1688.F32.TF32 R212, R240.reuse, R122, R212 ;  /* 0x0000007af0d4723c */ /* 0x050ff000000810d4 */
[C---:B------:R-:W-:Y:S11]  /*73f50*/  HMMA.1688.F32.TF32 R204, R240.reuse, R114, R204 ;  /* 0x00000072f0cc723c */ /* 0x040ff600000810cc */
[----:B------:R-:W-:Y:S04]  /*73f60*/  @!UPT UIADD3 URZ, URZ, URZ, URZ ;  /* 0x0000003f3f3ff290 */ /* 0x000fe8000fffe03f */
        /* <DEDUP_REMOVED lines=37> */
[----:B------:R-:W-:Y:S01]  /*741c0*/  HMMA.1688.F32.TF32 R144, R240, R14, R4 ;  /* 0x0000000ef090723c */ /* 0x000fe20000081004 */
[----:B------:R-:W-:Y:S04]  /*741d0*/  STL.64 [R1+0x2198], R186 ;  /* 0x002198ba01007387 */ /* 0x000fe80000100a00 */
[----:B------:R-:W-:Y:S03]  /*741e0*/  STL.64 [R1+0x2180], R180 ;  /* 0x002180b401007387 */ /* 0x000fe60000100a00 */
[C---:B-1----:R-:W-:Y:S01]  /*741f0*/  HMMA.1688.F32.TF32 R4, R236.reuse, R98, R140 ;  /* 0x00000062ec04723c */ /* 0x042fe2000008108c */
        /* <DEDUP_REMOVED lines=25> */
[----:B------:R-:W-:Y:S04]  /*74390*/  STL.64 [R1+0x6148], R90 ;  /* 0x0061485a01007387 */ /* 0x000fe80000100a00 */
[----:B------:R-:W-:Y:S04]  /*743a0*/  STL.64 [R1+0x20f0], R8 ;  /* 0x0020f00801007387 */ /* 0x000fe80000100a00 */
[----:B------:R-:W-:Y:S04]  /*743b0*/  STL.64 [R1+0x20f8], R10 ;  /* 0x0020f80a01007387 */ /* 0x000fe80000100a00 */
[----:B------:R-:W-:Y:S04]  /*743c0*/  STL.64 [R1+0x6140], R88 ;  /* 0x0061405801007387 */ /* 0x000fe80000100a00 */
[----:B------:R-:W-:Y:S04]  /*743d0*/  LDS R241, [R121+0x42180] ;  /* 0x0421800079f17984 */ /* 0x000fe80000000800 */
[----:B------:R-:W1:Y:S04]  /*743e0*/  LDS R243, [R121+0x43180] ;  /* 0x0431800079f37984 */ /* 0x000e680000000800 */
[----:B------:R-:W-:Y:S04]  /*743f0*/  STL.64 [R1+0x20e0], R4 ;  /* 0x0020e00401007387 */ /* 0x000fe80000100a00 */
[----:B------:R2:W-:Y:S04]  /*74400*/  STL.64 [R1+0x20e8], R6 ;  /* 0x0020e80601007387 */ /* 0x0005e80000100a00 */
[----:B------:R-:W3:Y:S01]  /*74410*/  LDL.LU R248, [R1+0x10b0] ;  /* 0x0010b00001f87983 */ /* 0x000ee20000300800 */
[C---:B--2---:R-:W-:Y:S11]  /*74420*/  HMMA.1688.F32.TF32 R4, R236.reuse, R86, R244 ;  /* 0x00000056ec04723c */ /* 0x044ff600000810f4 */
[----:B------:R-:W-:Y:S11]  /*74430*/  @!UPT UIADD3 URZ, URZ, URZ, URZ ;  /* 0x0000003f3f3ff290 */ /* 0x000ff6000fffe03f */
[----:B------:R-:W-:Y:S01]  /*74440*/  @!UPT UIADD3 URZ, URZ, URZ, URZ ;  /* 0x0000003f3f3ff290 */ /* 0x000fe2000fffe03f */
[----:B------:R2:W-:Y:S04]  /*74450*/  STL.64 [R1+0x20d0], R4 ;  /* 0x0020d00401007387 */ /* 0x0005e80000100a00 */
[----:B------:R4:W-:Y:S04]  /*74460*/  STL.64 [R1+0x20d8], R6 ;  /* 0x0020d80601007387 */ /* 0x0009e80000100a00 */
        /* <DEDUP_REMOVED lines=107> */
[----:B--2---:R-:W2:Y:S04]  /*74b20*/  LDL.LU R4, [R1+0x10e0] ;  /* 0x0010e00001047983 */ /* 0x004ea80000300800 */
[----:B------:R-:W2:Y:S04]  /*74b30*/  LDL.LU R5, [R1+0x10e4] ;  /* 0x0010e40001057983 */ /* 0x000ea80000300800 */
[----:B----4-:R-:W2:Y:S04]  /*74b40*/  LDL.LU R6, [R1+0x10e8] ;  /* 0x0010e80001067983 */ /* 0x010ea80000300800 */
[----:B------:R-:W2:Y:S04]  /*74b50*/  LDL.LU R7, [R1+0x10ec] ;  /* 0x0010ec0001077983 */ /* 0x000ea80000300800 */
[----:B------:R-:W1:Y:S04]  /*74b60*/  LDL.LU R244, [R1+0x10a0] ;  /* 0x0010a00001f47983 */ /* 0x000e680000300800 */
[----:B------:R-:W1:Y:S04]  /*74b70*/  LDL.LU R245, [R1+0x10a4] ;  /* 0x0010a40001f57983 */ /* 0x000e680000300800 */
[----:B------:R-:W1:Y:S04]  /*74b80*/  LDL.LU R246, [R1+0x10a8] ;  /* 0x0010a80001f67983 */ /* 0x000e680000300800 */
[----:B------:R-:W1:Y:S04]  /*74b90*/  LDL.LU R247, [R1+0x10ac] ;  /* 0x0010ac0001f77983 */ /* 0x000e680000300800 */
[----:B------:R-:W-:Y:S04]  /*74ba0*/  STL.64 [R1+0x6138], R86 ;  /* 0x0061385601007387 */ /* 0x000fe80000100a00 */
[----:B------:R4:W-:Y:S01]  /*74bb0*/  STL.64 [R1+0x6130], R84 ;  /* 0x0061305401007387 */ /* 0x0009e20000100a00 */
[C---:B---3--:R-:W-:Y:S08]  /*74bc0*/  HMMA.1688.F32.TF32 R184, R236.reuse, R70, R184 ;  /* 0x00000046ecb8723c */ /* 0x048ff000000810b8 */
[C---:B------:R-:W-:Y:S08]  /*74bd0*/  HMMA.1688.F32.TF32 R200, R236.reuse, R122, R200 ;  /* 0x0000007aecc8723c */ /* 0x040ff000000810c8 */
[C---:B----4-:R-:W-:Y:S08]  /*74be0*/  HMMA.1688.F32.TF32 R84, R236.reuse, R74, R220 ;  /* 0x0000004aec54723c */ /* 0x050ff000000810dc */
[C---:B------:R-:W-:Y:S08]  /*74bf0*/  HMMA.1688.F32.TF32 R88, R236.reuse, R82, R88 ;  /* 0x00000052ec58723c */ /* 0x040ff00000081058 */
[C---:B------:R-:W-:Y:S11]  /*74c00*/  HMMA.1688.F32.TF32 R224, R236.reuse, R78, R224 ;  /* 0x0000004eece0723c */ /* 0x040ff600000810e0 */
[----:B------:R-:W-:Y:S04]  /*74c10*/  @!UPT UIADD3 URZ, URZ, URZ, URZ ;  /* 0x0000003f3f3ff290 */ /* 0x000fe8000fffe03f */
[----:B------:R-:W-:Y:S04]  /*74c20*/  STL.64 [R1+0x20c0], R88 ;  /* 0x0020c05801007387 */ /* 0x000fe80000100a00 */
[----:B------:R3:W-:Y:S02]  /*74c30*/  STL.64 [R1+0x20c8], R90 ;  /* 0x0020c85a01007387 */ /* 0x0007e40000100a00 */
[C---:B---3--:R-:W-:Y:S02]  /*74c40*/  HMMA.1688.F32.TF32 R88, R236.reuse, R138, R216 ;  /* 0x0000008aec58723c */ /* 0x048fe400000810d8 */
[----:B------:R-:W-:Y:S04]  /*74c50*/  STL.64 [R1+0x20b0], R224 ;  /* 0x0020b0e001007387 */ /* 0x000fe80000100a00 */
[----:B------:R-:W-:Y:S02]  /*74c60*/  STL.64 [R1+0x20b8], R226 ;  /* 0x0020b8e201007387 */ /* 0x000fe40000100a00 */
[C---:B------:R-:W-:Y:S02]  /*74c70*/  HMMA.1688.F32.TF32 R212, R236.reuse, R134, R212 ;  /* 0x00000086ecd4723c */ /* 0x040fe400000810d4 */
[----:B------:R-:W-:Y:S04]  /*74c80*/  STL.64 [R1+0x20a0], R84 ;  /* 0x0020a05401007387 */ /* 0x000fe80000100a00 */
[----:B------:R3:W-:Y:S09]  /*74c90*/  STL.64 [R1+0x20a8], R86 ;  /* 0x0020a85601007387 */ /* 0x0007f20000100a00 */
[----:B------:R-:W-:Y:S01]  /*74ca0*/  STL.64 [R1+0x2090], R88 ;  /* 0x0020905801007387 */ /* 0x000fe20000100a00 */
[C---:B---3--:R-:W-:Y:S03]  /*74cb0*/  HMMA.1688.F32.TF32 R84, R236.reuse, R130, R208 ;  /* 0x00000082ec54723c */ /* 0x048fe600000810d0 */
[----:B------:R3:W-:Y:S05]  /*74cc0*/  STL.64 [R1+0x2098], R90 ;  /* 0x0020985a01007387 */ /* 0x0007ea0000100a00 */
[C---:B---3--:R-:W-:Y:S01]  /*74cd0*/  HMMA.1688.F32.TF32 R88, R236.reuse, R126, R204 ;  /* 0x0000007eec58723c */ /* 0x048fe200000810cc */
[----:B------:R-:W-:Y:S04]  /*74ce0*/  STL.64 [R1+0x2080], R212 ;  /* 0x002080d401007387 */ /* 0x000fe80000100a00 */
[----:B------:R-:W-:Y:S10]  /*74cf0*/  STL.64 [R1+0x2088], R214 ;  /* 0x002088d601007387 */ /* 0x000ff40000100a00 */
[----:B------:R-:W-:Y:S04]  /*74d00*/  STL.64 [R1+0x2070], R84 ;  /* 0x0020705401007387 */ /* 0x000fe80000100a00 */
[----:B------:R3:W-:Y:S04]  /*74d10*/  STL.64 [R1+0x2078], R86 ;  /* 0x0020785601007387 */ /* 0x0007e80000100a00 */
[----:B------:R-:W-:Y:S01]  /*74d20*/  STL.64 [R1+0x2060], R88 ;  /* 0x0020605801007387 */ /* 0x000fe20000100a00 */
[C---:B---3--:R-:W-:Y:S03]  /*74d30*/  HMMA.1688.F32.TF32 R84, R236.reuse, R118, R232 ;  /* 0x00000076ec54723c */ /* 0x048fe600000810e8 */
[----:B------:R3:W-:Y:S05]  /*74d40*/  STL.64 [R1+0x2068], R90 ;  /* 0x0020685a01007387 */ /* 0x0007ea0000100a00 */
[C---:B---3--:R-:W-:Y:S01]  /*74d50*/  HMMA.1688.F32.TF32 R88, R236.reuse, R114, R196 ;  /* 0x00000072ec58723c */ /* 0x048fe200000810c4 */
[----:B------:R-:W-:Y:S04]  /*74d60*/  STL.64 [R1+0x2050], R200 ;  /* 0x002050c801007387 */ /* 0x000fe80000100a00 */
[----:B------:R-:W-:Y:S03]  /*74d70*/  STL.64 [R1+0x2058], R202 ;  /* 0x002058ca01007387 */ /* 0x000fe60000100a00 */
[C---:B------:R-:W-:Y:S07]  /*74d80*/  HMMA.1688.F32.TF32 R196, R236.reuse, R110, R228 ;  /* 0x0000006eecc4723c */ /* 0x040fee00000810e4 */
[----:B------:R-:W-:Y:S04]  /*74d90*/  STL.64 [R1+0x2040], R84 ;  /* 0x0020405401007387 */ /* 0x000fe80000100a00 */
[----:B------:R3:W-:Y:S04]  /*74da0*/  STL.64 [R1+0x2048], R86 ;  /* 0x0020485601007387 */ /* 0x0007e80000100a00 */
        /* <DEDUP_REMOVED lines=38> */
[C---:B--2---:R-:W-:Y:S08]  /*75010*/  HMMA.1688.F32.TF32 R88, R236.reuse, R26, R4 ;  /* 0x0000001aec58723c */ /* 0x044ff00000081004 */
        /* <DEDUP_REMOVED lines=162> */
[C---:B------:R-:W-:Y:S08]  /*75a40*/  HMMA.1688.F32.TF32 R200, R240.reuse, R126, R200 ;  /* 0x0000007ef0c8723c */ /* 0x040ff000000810c8 */
[C---:B--2---:R-:W-:Y:S11]  /*75a50*/  HMMA.1688.F32.TF32 R144, R240.reuse, R86, R144 ;  /* 0x00000056f090723c */ /* 0x044ff60000081090 */
[----:B------:R-:W-:Y:S11]  /*75a60*/  @!UPT UIADD3 URZ, URZ, URZ, URZ ;  /* 0x0000003f3f3ff290 */ /* 0x000ff6000fffe03f */
[----:B------:R-:W-:Y:S01]  /*75a70*/  @!UPT UIADD3 URZ, URZ, URZ, URZ ;  /* 0x0000003f3f3ff290 */ /* 0x000fe2000fffe03f */
[----:B------:R-:W-:Y:S04]  /*75a80*/  STL.64 [R1+0x1e30], R144 ;  /* 0x001e309001007387 */ /* 0x000fe80000100a00 */
[----:B------:R1:W-:Y:S04]  /*75a90*/  STL.64 [R1+0x1e38], R146 ;  /* 0x001e389201007387 */ /* 0x0003e80000100a00 */
[----:B-1----:R-:W2:Y:S04]  /*75aa0*/  LDL.LU.64 R146, [R1+0x6128] ;  /* 0x0061280001927983 */ /* 0x002ea80000300a00 */
[----:B------:R-:W2:Y:S04]  /*75ab0*/  LDL.LU.64 R144, [R1+0x6120] ;  /* 0x0061200001907983 */ /* 0x000ea80000300a00 */
        /* <DEDUP_REMOVED lines=15> */
[C---:B---3--:R-:W-:Y:S08]  /*75bb0*/  HMMA.1688.F32.TF32 R204, R240.reuse, R118, R196 ;  /* 0x00000076f0cc723c */ /* 0x048ff000000810c4 */
        /* <DEDUP_REMOVED lines=54> */
[----:B------:R-:W3:Y:S04]  /*75f20*/  LDL.LU R248, [R1+0xcf0] ;  /* 0x000cf00001f87983 */ /* 0x000ee80000300800 */
[----:B------:R1:W-:Y:S04]  /*75f30*/  STL.64 [R1+0x1c70], R8 ;  /* 0x001c700801007387 */ /* 0x0003e80000100a00 */
[----:B------:R4:W-:Y:S05]  /*75f40*/  STL.64 [R1+0x1c78], R10 ;  /* 0x001c780a01007387 */ /* 0x0009ea0000100a00 */
[----:B------:R1:W-:Y:S04]  /*75f50*/  STL.64 [R1+0x1c60], R4 ;  /* 0x001c600401007387 */ /* 0x0003e80000100a00 */
[----:B------:R1:W-:Y:S04]  /*75f60*/  STL.64 [R1+0x1c68], R6 ;  /* 0x001c680601007387 */ /* 0x0003e80000100a00 */
[----:B------:R-:W3:Y:S04]  /*75f70*/  LDL.LU R249, [R1+0xcf4] ;  /* 0x000cf40001f97983 */ /* 0x000ee80000300800 */
[----:B------:R-:W3:Y:S04]  /*75f80*/  LDL.LU R250, [R1+0xcf8] ;  /* 0x000cf80001fa7983 */ /* 0x000ee80000300800 */
[----:B------:R-:W3:Y:S04]  /*75f90*/  LDL.LU R251, [R1+0xcfc] ;  /* 0x000cfc0001fb7983 */ /* 0x000ee80000300800 */
[----:B-1----:R-:W2:Y:S04]  /*75fa0*/  LDL.LU R8, [R1+0xd00] ;  /* 0x000d000001087983 */ /* 0x002ea80000300800 */
[----:B------:R-:W2:Y:S04]  /*75fb0*/  LDL.LU R9, [R1+0xd04] ;  /* 0x000d040001097983 */ /* 0x000ea80000300800 */
[----:B----4-:R-:W2:Y:S04]  /*75fc0*/  LDL.LU R10, [R1+0xd08] ;  /* 0x000d0800010a7983 */ /* 0x010ea80000300800 */
[----:B------:R-:W2:Y:S04]  /*75fd0*/  LDL.LU R11, [R1+0xd0c] ;  /* 0x000d0c00010b7983 */ /* 0x000ea80000300800 */
        /* <DEDUP_REMOVED lines=102> */
[----:B----4-:R-:W-:Y:S08]  /*76640*/  HMMA.1688.F32.TF32 R220, R236, R98, R220 ;  /* 0x00000062ecdc723c */ /* 0x010ff000000810dc */
[----:B------:R-:W-:Y:S01]  /*76650*/  HMMA.1688.F32.TF32 R224, R240, R14, R224 ;  /* 0x0000000ef0e0723c */ /* 0x000fe200000810e0 */
[----:B------:R-:W-:Y:S04]  /*76660*/  LDS R240, [R0+0x42200] ;  /* 0x0422000000f07984 */ /* 0x000fe80000000800 */
[----:B------:R-:W-:Y:S04]  /*76670*/  LDS R242, [R0+0x43200] ;  /* 0x0432000000f27984 */ /* 0x000fe80000000800 */
[----:B------:R-:W-:Y:S04]  /*76680*/  LDS R241, [R121+0x42200] ;  /* 0x0422000079f17984 */ /* 0x000fe80000000800 */
[----:B------:R-:W1:Y:S01]  /*76690*/  LDS R243, [R121+0x43200] ;  /* 0x0432000079f37984 */ /* 0x000e620000000800 */
[C---:B------:R-:W-:Y:S08]  /*766a0*/  HMMA.1688.F32.TF32 R212, R236.reuse, R90, R212 ;  /* 0x0000005aecd4723c */ /* 0x040ff000000810d4 */
[C---:B------:R-:W-:Y:S01]  /*766b0*/  HMMA.1688.F32.TF32 R216, R236.reuse, R94, R216 ;  /* 0x0000005eecd8723c */ /* 0x040fe200000810d8 */
[----:B------:R-:W-:Y:S07]  /*766c0*/  STL.64 [R1+0x1020], R224 ;  /* 0x001020e001007387 */ /* 0x000fee0000100a00 */
[C---:B------:R-:W-:Y:S01]  /*766d0*/  HMMA.1688.F32.TF32 R200, R236.reuse, R78, R200 ;  /* 0x0000004eecc8723c */ /* 0x040fe200000810c8 */
[----:B------:R-:W-:Y:S04]  /*766e0*/  STL.64 [R1+0x1028], R226 ;  /* 0x001028e201007387 */ /* 0x000fe80000100a00 */
[----:B------:R-:W-:Y:S04]  /*766f0*/  STL.64 [R1+0x1040], R220 ;  /* 0x001040dc01007387 */ /* 0x000fe80000100a00 */
[----:B------:R-:W-:Y:S06]  /*76700*/  STL.64 [R1+0x1048], R222 ;  /* 0x001048de01007387 */ /* 0x000fec0000100a00 */
        /* <DEDUP_REMOVED lines=66> */
[----:B--2---:R-:W2:Y:S04]  /*76b30*/  LDL.LU R140, [R1+0xa80] ;  /* 0x000a8000018c7983 */ /* 0x004ea80000300800 */
[----:B------:R-:W-:Y:S04]  /*76b40*/  STL.64 [R1+0x1ae0], R8 ;  /* 0x001ae00801007387 */ /* 0x000fe80000100a00 */
[----:B------:R-:W-:Y:S05]  /*76b50*/  STL.64 [R1+0x1ae8], R10 ;  /* 0x001ae80a01007387 */ /* 0x000fea0000100a00 */
[----:B------:R4:W-:Y:S04]  /*76b60*/  STL.64 [R1+0x1ad0], R4 ;  /* 0x001ad00401007387 */ /* 0x0009e80000100a00 */
[----:B------:R1:W-:Y:S04]  /*76b70*/  STL.64 [R1+0x1ad8], R6 ;  /* 0x001ad80601007387 */ /* 0x0003e80000100a00 */
[----:B------:R-:W2:Y:S04]  /*76b80*/  LDL.LU R141, [R1+0xa84] ;  /* 0x000a8400018d7983 */ /* 0x000ea80000300800 */
[----:B---3--:R-:W2:Y:S04]  /*76b90*/  LDL.LU R142, [R1+0xa88] ;  /* 0x000a8800018e7983 */ /* 0x008ea80000300800 */
[----:B------:R-:W2:Y:S04]  /*76ba0*/  LDL.LU R143, [R1+0xa8c] ;  /* 0x000a8c00018f7983 */ /* 0x000ea80000300800 */
[----:B----4-:R-:W3:Y:S04]  /*76bb0*/  LDL.LU R4, [R1+0xaa0] ;  /* 0x000aa00001047983 */ /* 0x010ee80000300800 */
[----:B------:R-:W3:Y:S04]  /*76bc0*/  LDL.LU R5, [R1+0xaa4] ;  /* 0x000aa40001057983 */ /* 0x000ee80000300800 */
[----:B-1----:R-:W3:Y:S04]  /*76bd0*/  LDL.LU R6, [R1+0xaa8] ;  /* 0x000aa80001067983 */ /* 0x002ee80000300800 */
        /* <DEDUP_REMOVED lines=102> */
[C---:B---3--:R-:W-:Y:S11]  /*77240*/  HMMA.1688.F32.TF32 R248, R236.reuse, R34, R248 ;  /* 0x00000022ecf8723c */ /* 0x048ff600000810f8 */
[----:B------:R-:W-:Y:S11]  /*77250*/  @!UPT UIADD3 URZ, URZ, URZ, URZ ;  /* 0x0000003f3f3ff290 */ /* 0x000ff6000fffe03f */
[----:B------:R-:W-:Y:S01]  /*77260*/  @!UPT UIADD3 URZ, URZ, URZ, URZ ;  /* 0x0000003f3f3ff290 */ /* 0x000fe2000fffe03f */
[----:B------:R-:W-:Y:S04]  /*77270*/  STL.64 [R1+0x1ac0], R248 ;  /* 0x001ac0f801007387 */ /* 0x000fe80000100a00 */
[----:B------:R1:W-:Y:S04]  /*77280*/  STL.64 [R1+0x1ac8], R250 ;  /* 0x001ac8fa01007387 */ /* 0x0003e80000100a00 */
[----:B-1----:R-:W2:Y:S04]  /*77290*/  LDL.LU.64 R250, [R1+0x6118] ;  /* 0x0061180001fa7983 */ /* 0x002ea80000300a00 */
[----:B------:R-:W3:Y:S04]  /*772a0*/  LDL.LU.64 R248, [R1+0x6110] ;  /* 0x0061100001f87983 */ /* 0x000ee80000300a00 */
[----:B------:R-:W-:Y:S04]  /*772b0*/  STL.64 [R1+0x1ab0], R244 ;  /* 0x001ab0f401007387 */ /* 0x000fe80000100a00 */
[----:B------:R1:W-:Y:S04]  /*772c0*/  STL.64 [R1+0x1ab8], R246 ;  /* 0x001ab8f601007387 */ /* 0x0003e80000100a00 */
[----:B-1----:R-:W2:Y:S04]  /*772d0*/  LDL.LU.64 R246, [R1+0x6108] ;  /* 0x0061080001f67983 */ /* 0x002ea80000300a00 */
[----:B------:R-:W2:Y:S01]  /*772e0*/  LDL.LU.64 R244, [R1+0x6100] ;  /* 0x0061000001f47983 */ /* 0x000ea20000300a00 */
        /* <DEDUP_REMOVED lines=14> */
[----:B------:R1:W-:Y:S01]  /*773d0*/  STL.64 [R1+0x1a68], R210 ;  /* 0x001a68d201007387 */ /* 0x0003e20000100a00 */
[C---:B------:R-:W-:Y:S03]  /*773e0*/  HMMA.1688.F32.TF32 R196, R240.reuse, R82, R196 ;  /* 0x00000052f0c4723c */ /* 0x040fe600000810c4 */
[----:B------:R-:W-:Y:S04]  /*773f0*/  LDS R236, [R137+0x42280] ;  /* 0x0422800089ec7984 */ /* 0x000fe80000000800 */
[----:B------:R-:W-:Y:S01]  /*77400*/  LDS R238, [R137+0x43280] ;  /* 0x0432800089ee7984 */ /* 0x000fe20000000800 */
[C---:B-1----:R-:W-:Y:S03]  /*77410*/  HMMA.1688.F32.TF32 R208, R240.reuse, R94, R204 ;  /* 0x0000005ef0d0723c */ /* 0x042fe600000810cc */
[----:B------:R-:W-:Y:S04]  /*77420*/  LDS R237, [R129+0x42280] ;  /* 0x0422800081ed7984 */ /* 0x000fe80000000800 */
[----:B------:R-:W1:Y:S01]  /*77430*/  LDS R239, [R129+0x43280] ;  /* 0x0432800081ef7984 */ /* 0x000e620000000800 */
[C---:B------:R-:W-:Y:S08]  /*77440*/  HMMA.1688.F32.TF32 R204, R240.reuse, R90, R200 ;  /* 0x0000005af0cc723c */ /* 0x040ff000000810c8 */
[C---:B------:R-:W-:Y:S07]  /*77450*/  HMMA.1688.F32.TF32 R200, R240.reuse, R86, R232 ;  /* 0x00000056f0c8723c */ /* 0x040fee00000810e8 */
[----:B------:R-:W-:Y:S04]  /*77460*/  STL.64 [R1+0x1a50], R208 ;  /* 0x001a50d001007387 */ /* 0x000fe80000100a00 */
[----:B------:R-:W-:Y:S04]  /*77470*/  STL.64 [R1+0x1a58], R210 ;  /* 0x001a58d201007387 */ /* 0x000fe80000100a00 */
[----:B------:R-:W-:Y:S04]  /*77480*/  STL.64 [R1+0x1a40], R204 ;  /* 0x001a40cc01007387 */ /* 0x000fe80000100a00 */
[----:B------:R4:W-:Y:S04]  /*77490*/  STL.64 [R1+0x1a48], R206 ;  /* 0x001a48ce01007387 */ /* 0x0009e80000100a00 */
[----:B------:R-:W-:Y:S04]  /*774a0*/  STL.64 [R1+0x1a30], R200 ;  /* 0x001a30c801007387 */ /* 0x000fe80000100a00 */
[----:B------:R1:W-:Y:S01]  /*774b0*/  STL.64 [R1+0x1a38], R202 ;  /* 0x001a38ca01007387 */ /* 0x0003e20000100a00 */
[C---:B----4-:R-:W-:Y:S03]  /*774c0*/  HMMA.1688.F32.TF32 R204, R240.reuse, R78, R228 ;  /* 0x0000004ef0cc723c */ /* 0x050fe600000810e4 */
[----:B------:R-:W-:Y:S04]  /*774d0*/  STL.64 [R1+0x1a20], R196 ;  /* 0x001a20c401007387 */ /* 0x000fe80000100a00 */
[----:B------:R4:W-:Y:S01]  /*774e0*/  STL.64 [R1+0x1a28], R198 ;  /* 0x001a28c601007387 */ /* 0x0009e20000100a00 */
[C---:B-1----:R-:W-:Y:S08]  /*774f0*/  HMMA.1688.F32.TF32 R200, R240.reuse, R74, R192 ;  /* 0x0000004af0c8723c */ /* 0x042ff000000810c0 */
        /* <DEDUP_REMOVED lines=42> */
[----:B------:R-:W4:Y:S04]  /*777a0*/  LDL.LU R140, [R1+0x880] ;  /* 0x00088000018c7983 */ /* 0x000f280000300800 */
[----:B------:R-:W-:Y:S04]  /*777b0*/  STL.64 [R1+0x1930], R148 ;  /* 0x0019309401007387 */ /* 0x000fe80000100a00 */
[----:B------:R-:W-:Y:S04]  /*777c0*/  STL.64 [R1+0x1938], R150 ;  /* 0x0019389601007387 */ /* 0x000fe80000100a00 */
[----:B------:R2:W-:Y:S04]  /*777d0*/  STL.64 [R1+0x1920], R4 ;  /* 0x0019200401007387 */ /* 0x0005e80000100a00 */
[----:B------:R1:W-:Y:S04]  /*777e0*/  STL.64 [R1+0x1928], R6 ;  /* 0x0019280601007387 */ /* 0x0003e80000100a00 */
[----:B------:R-:W4:Y:S04]  /*777f0*/  LDL.LU R141, [R1+0x884] ;  /* 0x00088400018d7983 */ /* 0x000f280000300800 */
[----:B------:R-:W4:Y:S01]  /*77800*/  LDL.LU R142, [R1+0x888] ;  /* 0x00088800018e7983 */ /* 0x000f220000300800 */
[----:B--2---:R-:W-:-:S02]  /*77810*/  IMAD.MOV.U32 R4, RZ, RZ, R247 ;  /* 0x000000ffff047224 */ /* 0x004fc400078e00f7 */
[----:B------:R-:W-:Y:S01]  /*77820*/  IMAD.MOV.U32 R5, RZ, RZ, R246 ;  /* 0x000000ffff057224 */ /* 0x000fe200078e00f6 */
[----:B------:R-:W4:Y:S01]  /*77830*/  LDL.LU R143, [R1+0x88c] ;  /* 0x00088c00018f7983 */ /* 0x000f220000300800 */
[----:B-1----:R-:W-:-:S03]  /*77840*/  IMAD.MOV.U32 R6, RZ, RZ, R245 ;  /* 0x000000ffff067224 */ /* 0x002fc600078e00f5 */
[----:B------:R-:W2:Y:S01]  /*77850*/  LDL.LU R247, [R1+0x60fc] ;  /* 0x0060fc0001f77983 */ /* 0x000ea20000300800 */
[----:B------:R-:W-:-:S03]  /*77860*/  IMAD.MOV.U32 R7, RZ, RZ, R244 ;  /* 0x000000ffff077224 */ /* 0x000fc600078e00f4 */
        /* <DEDUP_REMOVED lines=83> */
[----:B--2---:R-:W-:-:S03]  /*77da0*/  IMAD.MOV.U32 R152, RZ, RZ, R244 ;  /* 0x000000ffff987224 */ /* 0x004fc600078e00f4 */
[----:B------:R-:W2:Y:S01]  /*77db0*/  LDL.LU R168, [R1+0x8f0] ;  /* 0x0008f00001a87983 */ /* 0x000ea20000300800 */
[----:B------:R-:W-:-:S03]  /*77dc0*/  IMAD.MOV.U32 R153, RZ, RZ, R245 ;  /* 0x000000ffff997224 */ /* 0x000fc600078e00f5 */
[----:B------:R-:W2:Y:S01]  /*77dd0*/  LDL.LU R169, [R1+0x8f4] ;  /* 0x0008f40001a97983 */ /* 0x000ea20000300800 */
[----:B------:R-:W-:-:S03]  /*77de0*/  MOV R154, R246 ;  /* 0x000000f6009a7202 */ /* 0x000fc60000000f00 */
[----:B------:R-:W2:Y:S01]  /*77df0*/  LDL.LU R170, [R1+0x8f8] ;  /* 0x0008f80001aa7983 */ /* 0x000ea20000300800 */
[----:B------:R-:W-:-:S03]  /*77e00*/  IMAD.MOV.U32 R155, RZ, RZ, R247 ;  /* 0x000000ffff9b7224 */ /* 0x000fc600078e00f7 */
[----:B------:R-:W2:Y:S01]  /*77e10*/  LDL.LU R171, [R1+0x8fc] ;  /* 0x0008fc0001ab7983 */ /* 0x000ea20000300800 */
[----:B---3--:R-:W-:-:S03]  /*77e20*/  IMAD.MOV.U32 R8, RZ, RZ, R248 ;  /* 0x000000ffff087224 */ /* 0x008fc600078e00f8 */
[----:B------:R-:W3:Y:S01]  /*77e30*/  LDL.LU R244, [R1+0x60ec] ;  /* 0x0060ec0001f47983 */ /* 0x000ee20000300800 */
[----:B------:R-:W-:-:S03]  /*77e40*/  IMAD.MOV.U32 R9, RZ, RZ, R249 ;  /* 0x000000ffff097224 */ /* 0x000fc600078e00f9 */
[----:B------:R-:W3:Y:S01]  /*77e50*/  LDL.LU R245, [R1+0x60e8] ;  /* 0x0060e80001f57983 */ /* 0x000ee20000300800 */
[----:B------:R-:W-:-:S03]  /*77e60*/  IMAD.MOV.U32 R10, RZ, RZ, R250 ;  /* 0x000000ffff0a7224 */ /* 0x000fc600078e00fa */
[----:B------:R-:W3:Y:S01]  /*77e70*/  LDL.LU R246, [R1+0x60e4] ;  /* 0x0060e40001f67983 */ /* 0x000ee20000300800 */
[----:B------:R-:W-:-:S03]  /*77e80*/  IMAD.MOV.U32 R11, RZ, RZ, R251 ;  /* 0x000000ffff0b7224 */ /* 0x000fc600078e00fb */
[----:B------:R-:W3:Y:S04]  /*77e90*/  LDL.LU R247, [R1+0x60e0] ;  /* 0x0060e00001f77983 */ /* 0x000ee80000300800 */
[----:B------:R-:W2:Y:S04]  /*77ea0*/  LDL.LU R248, [R1+0x60dc] ;  /* 0x0060dc0001f87983 */ /* 0x000ea80000300800 */
[----:B------:R-:W2:Y:S04]  /*77eb0*/  LDL.LU R249, [R1+0x60d8] ;  /* 0x0060d80001f97983 */ /* 0x000ea80000300800 */
[----:B------:R-:W2:Y:S04]  /*77ec0*/  LDL.LU R250, [R1+0x60d4] ;  /* 0x0060d40001fa7983 */ /* 0x000ea80000300800 */
[----:B------:R-:W2:Y:S01]  /*77ed0*/  LDL.LU R251, [R1+0x60d0] ;  /* 0x0060d00001fb7983 */ /* 0x000ea20000300800 */
[C---:B----4-:R-:W-:Y:S08]  /*77ee0*/  HMMA.1688.F32.TF32 R196, R240.reuse, R22, R196 ;  /* 0x00000016f0c4723c */ /* 0x050ff000000810c4 */
[C---:B------:R-:W-:Y:S11]  /*77ef0*/  HMMA.1688.F32.TF32 R224, R240.reuse, R54, R224 ;  /* 0x00000036f0e0723c */ /* 0x040ff600000810e0 */
        /* <DEDUP_REMOVED lines=28> */
[----:B--2---:R-:W-:Y:S03]  /*780c0*/  HMMA.1688.F32.TF32 R200, R240, R14, R248 ;  /* 0x0000000ef0c8723c */ /* 0x004fe600000810f8 */
[----:B------:R-:W-:Y:S04]  /*780d0*/  LDS R240, [R0+0x42280] ;  /* 0x0422800000f07984 */ /* 0x000fe80000000800 */
[----:B------:R-:W-:Y:S01]  /*780e0*/  LDS R242, [R0+0x43280] ;  /* 0x0432800000f27984 */ /* 0x000fe20000000800 */
[C---:B---3--:R-:W-:Y:S03]  /*780f0*/  HMMA.1688.F32.TF32 R196, R236.reuse, R98, R244 ;  /* 0x00000062ecc4723c */ /* 0x048fe600000810f4 */
[----:B------:R-:W-:Y:S04]  /*78100*/  LDS R241, [R121+0x42280] ;  /* 0x0422800079f17984 */ /* 0x000fe80000000800 */
[----:B------:R-:W1:Y:S04]  /*78110*/  LDS R243, [R121+0x43280] ;  /* 0x0432800079f37984 */ /* 0x000e680000000800 */
        /* <DEDUP_REMOVED lines=45> */
[----:B------:R-:W-:Y:S04]  /*783f0*/  STL.64 [R1+0x1790], R148 ;  /* 0x0017909401007387 */ /* 0x000fe80000100a00 */
[----:B------:R-:W-:Y:S04]  /*78400*/  STL.64 [R1+0x1798], R150 ;  /* 0x0017989601007387 */ /* 0x000fe80000100a00 */
[----:B--2---:R-:W2:Y:S04]  /*78410*/  LDL.LU R152, [R1+0x1a0] ;  /* 0x0001a00001987983 */ /* 0x004ea80000300800 */
[----:B------:R4:W-:Y:S04]  /*78420*/  STL.64 [R1+0x1780], R140 ;  /* 0x0017808c01007387 */ /* 0x0009e80000100a00 */
[----:B------:R1:W-:Y:S04]  /*78430*/  STL.64 [R1+0x1788], R142 ;  /* 0x0017888e01007387 */ /* 0x0003e80000100a00 */
[----:B------:R1:W-:Y:S04]  /*78440*/  STL.64 [R1+0x1770], R4 ;  /* 0x0017700401007387 */ /* 0x0003e80000100a00 */
[----:B------:R1:W-:Y:S04]  /*78450*/  STL.64 [R1+0x1778], R6 ;  /* 0x0017780601007387 */ /* 0x0003e80000100a00 */
        /* <DEDUP_REMOVED lines=23> */
[----:B------:R-:W2:Y:S04]  /*785d0*/  LDL.LU R188, [R1] ;  /* 0x0000000001bc7983 */ /* 0x000ea80000300800 */
        /* <DEDUP_REMOVED lines=43> */
[----:B----4-:R-:W4:Y:S04]  /*78890*/  LDL.LU R140, [R1+0x850] ;  /* 0x00085000018c7983 */ /* 0x010f280000300800 */
[----:B------:R-:W4:Y:S04]  /*788a0*/  LDL.LU R141, [R1+0x854] ;  /* 0x00085400018d7983 */ /* 0x000f280000300800 */
[----:B-1----:R-:W4:Y:S04]  /*788b0*/  LDL.LU R142, [R1+0x858] ;  /* 0x00085800018e7983 */ /* 0x002f280000300800 */
[----:B------:R-:W4:Y:S04]  /*788c0*/  LDL.LU R143, [R1+0x85c] ;  /* 0x00085c00018f7983 */ /* 0x000f280000300800 */
        /* <DEDUP_REMOVED lines=36> */
[C---:B----4-:R-:W-:Y:S08]  /*78b10*/  HMMA.1688.F32.TF32 R140, R236.reuse, R70, R140 ;  /* 0x00000046ec8c723c */ /* 0x050ff0000008108c */
[C---:B--2---:R-:W-:Y:S08]  /*78b20*/  HMMA.1688.F32.TF32 R4, R236.reuse, R102, R4 ;  /* 0x00000066ec04723c */ /* 0x044ff00000081004 */
[C---:B---3--:R-:W-:Y:S11]  /*78b30*/  HMMA.1688.F32.TF32 R8, R236.reuse, R66, R8 ;  /* 0x00000042ec08723c */ /* 0x048ff60000081008 */
[----:B------:R-:W-:Y:S04]  /*78b40*/  @!UPT UIADD3 URZ, URZ, URZ, URZ ;  /* 0x0000003f3f3ff290 */ /* 0x000fe8000fffe03f */
[----:B------:R-:W-:Y:S04]  /*78b50*/  STL.64 [R1+0x1760], R4 ;  /* 0x0017600401007387 */ /* 0x000fe80000100a00 */
[----:B------:R1:W-:Y:S04]  /*78b60*/  STL.64 [R1+0x1768], R6 ;  /* 0x0017680601007387 */ /* 0x0003e80000100a00 */
[----:B-1----:R-:W2:Y:S04]  /*78b70*/  LDL.LU.64 R6, [R1+0x60c8] ;  /* 0x0060c80001067983 */ /* 0x002ea80000300a00 */
[----:B------:R-:W3:Y:S04]  /*78b80*/  LDL.LU.64 R4, [R1+0x60c0] ;  /* 0x0060c00001047983 */ /* 0x000ee80000300a00 */
[----:B------:R-:W-:Y:S04]  /*78b90*/  STL.64 [R1+0x1750], R140 ;  /* 0x0017508c01007387 */ /* 0x000fe80000100a00 */
[----:B------:R1:W-:Y:S04]  /*78ba0*/  STL.64 [R1+0x1758], R142 ;  /* 0x0017588e01007387 */ /* 0x0003e80000100a00 */
[----:B-1----:R-:W4:Y:S04]  /*78bb0*/  LDL.LU.64 R142, [R1+0x60b8] ;  /* 0x0060b800018e7983 */ /* 0x002f280000300a00 */
[----:B------:R-:W2:Y:S04]  /*78bc0*/  LDL.LU.64 R140, [R1+0x60b0] ;  /* 0x0060b000018c7983 */ /* 0x000ea80000300a00 */
[----:B------:R-:W-:Y:S04]  /*78bd0*/  STL.64 [R1+0x1740], R8 ;  /* 0x0017400801007387 */ /* 0x000fe80000100a00 */
[----:B------:R1:W-:Y:S04]  /*78be0*/  STL.64 [R1+0x1748], R10 ;  /* 0x0017480a01007387 */ /* 0x0003e80000100a00 */
[----:B-1----:R-:W2:Y:S04]  /*78bf0*/  LDL.LU.64 R10, [R1+0x60a8] ;  /* 0x0060a800010a7983 */ /* 0x002ea80000300a00 */
[----:B------:R-:W2:Y:S01]  /*78c00*/  LDL.LU.64 R8, [R1+0x60a0] ;  /* 0x0060a00001087983 */ /* 0x000ea20000300a00 */
[C---:B------:R-:W-:Y:S11]  /*78c10*/  HMMA.1688.F32.TF32 R244, R236.reuse, R62, R244 ;  /* 0x0000003eecf4723c */ /* 0x040ff600000810f4 */
[----:B------:R-:W-:Y:S11]  /*78c20*/  @!UPT UIADD3 URZ, URZ, URZ, URZ ;  /* 0x0000003f3f3ff290 */ /* 0x000ff6000fffe03f */
[----:B------:R-:W-:Y:S01]  /*78c30*/  @!UPT UIADD3 URZ, URZ, URZ, URZ ;  /* 0x0000003f3f3ff290 */ /* 0x000fe2000fffe03f */
[----:B------:R-:W-:Y:S04]  /*78c40*/  STL.64 [R1+0x1730], R244 ;  /* 0x001730f401007387 */ /* 0x000fe80000100a00 */
[----:B------:R1:W-:Y:S02]  /*78c50*/  STL.64 [R1+0x1738], R246 ;  /* 0x001738f601007387 */ /* 0x0003e40000100a00 */
[C---:B-1----:R-:W-:Y:S08]  /*78c60*/  HMMA.1688.F32.TF32 R244, R236.reuse, R58, R248 ;  /* 0x0000003aecf4723c */ /* 0x042ff000000810f8 */
        /* <DEDUP_REMOVED lines=15> */
[----:B------:R-:W-:Y:S01]  /*78d60*/  HMMA.1688.F32.TF32 R192, R236, R14, R192 ;  /* 0x0000000eecc0723c */ /* 0x000fe200000810c0 */
        /* <DEDUP_REMOVED lines=46> */
[----:B------:R-:W-:Y:S04]  /*79050*/  STL.64 [R1+0x15e0], R156 ;  /* 0x0015e09c01007387 */ /* 0x000fe80000100a00 */
[----:B------:R-:W-:Y:S04]  /*79060*/  STL.64 [R1+0x15e8], R158 ;  /* 0x0015e89e01007387 */ /* 0x000fe80000100a00 */
[----:B-1----:R-:W2:Y:S04]  /*79070*/  LDL.LU R164, [R1+0x30] ;  /* 0x0000300001a47983 */ /* 0x002ea80000300800 */
[----:B------:R2:W-:Y:S04]  /*79080*/  STL.64 [R1+0x15d0], R152 ;  /* 0x0015d09801007387 */ /* 0x0005e80000100a00 */
[----:B------:R4:W-:Y:S04]  /*79090*/  STL.64 [R1+0x15d8], R154 ;  /* 0x0015d89a01007387 */ /* 0x0009e80000100a00 */
[----:B------:R3:W-:Y:S04]  /*790a0*/  STL.64 [R1+0x15c0], R148 ;  /* 0x0015c09401007387 */ /* 0x0007e80000100a00 */
[----:B------:R1:W-:Y:S04]  /*790b0*/  STL.64 [R1+0x15c8], R150 ;  /* 0x0015c89601007387 */ /* 0x0003e80000100a00 */
        /* <DEDUP_REMOVED lines=71> */
[----:B--2---:R-:W-:-:S03]  /*79530*/  IMAD.MOV.U32 R152, RZ, RZ, R140 ;  /* 0x000000ffff987224 */ /* 0x004fc600078e008c */
[----:B------:R-:W2:Y:S01]  /*79540*/  LDL.LU R160, [R1+0x20] ;  /* 0x0000200001a07983 */ /* 0x000ea20000300800 */
[----:B------:R-:W-:-:S03]  /*79550*/  IMAD.MOV.U32 R153, RZ, RZ, R141 ;  /* 0x000000ffff997224 */ /* 0x000fc600078e008d */
[----:B------:R-:W2:Y:S01]  /*79560*/  LDL.LU R161, [R1+0x24] ;  /* 0x0000240001a17983 */ /* 0x000ea20000300800 */
[----:B----4-:R-:W-:-:S03]  /*79570*/  IMAD.MOV.U32 R154, RZ, RZ, R142 ;  /* 0x000000ffff9a7224 */ /* 0x010fc600078e008e */
[----:B------:R-:W2:Y:S01]  /*79580*/  LDL.LU R162, [R1+0x28] ;  /* 0x0000280001a27983 */ /* 0x000ea20000300800 */
[----:B------:R-:W-:-:S03]  /*79590*/  IMAD.MOV.U32 R155, RZ, RZ, R143 ;  /* 0x000000ffff9b7224 */ /* 0x000fc600078e008f */
[----:B------:R-:W2:Y:S01]  /*795a0*/  LDL.LU R163, [R1+0x2c] ;  /* 0x00002c0001a37983 */ /* 0x000ea20000300800 */
[----:B------:R-:W-:-:S03]  /*795b0*/  MOV R156, R8 ;  /* 0x00000008009c7202 */ /* 0x000fc60000000f00 */
[----:B------:R-:W4:Y:S01]  /*795c0*/  LDL.LU R140, [R1+0x6098] ;  /* 0x00609800018c7983 */ /* 0x000f220000300800 */
[----:B------:R-:W-:-:S03]  /*795d0*/  IMAD.MOV.U32 R157, RZ, RZ, R9 ;  /* 0x000000ffff9d7224 */ /* 0x000fc600078e0009 */
[----:B------:R-:W4:Y:S01]  /*795e0*/  LDL.LU R141, [R1+0x6094] ;  /* 0x00609400018d7983 */ /* 0x000f220000300800 */
[----:B------:R-:W-:-:S03]  /*795f0*/  IMAD.MOV.U32 R158, RZ, RZ, R10 ;  /* 0x000000ffff9e7224 */ /* 0x000fc600078e000a */
[----:B------:R-:W4:Y:S01]  /*79600*/  LDL.LU R142, [R1+0x6090] ;  /* 0x00609000018e7983 */ /* 0x000f220000300800 */
[----:B------:R-:W-:-:S03]  /*79610*/  IMAD.MOV.U32 R159, RZ, RZ, R11 ;  /* 0x000000ffff9f7224 */ /* 0x000fc600078e000b */
[----:B------:R-:W4:Y:S01]  /*79620*/  LDL.LU R143, [R1+0x608c] ;  /* 0x00608c00018f7983 */ /* 0x000f220000300800 */
[----:B---3--:R-:W-:-:S03]  /*79630*/  IMAD.MOV.U32 R148, RZ, RZ, R4 ;  /* 0x000000ffff947224 */ /* 0x008fc600078e0004 */
[----:B------:R-:W3:Y:S01]  /*79640*/  LDL.LU R8, [R1+0x6088] ;  /* 0x0060880001087983 */ /* 0x000ee20000300800 */
[----:B------:R-:W-:-:S03]  /*79650*/  IMAD.MOV.U32 R149, RZ, RZ, R5 ;  /* 0x000000ffff957224 */ /* 0x000fc600078e0005 */
[----:B------:R-:W3:Y:S01]  /*79660*/  LDL.LU R9, [R1+0x6084] ;  /* 0x0060840001097983 */ /* 0x000ee20000300800 */
[----:B-1----:R-:W-:-:S03]  /*79670*/  IMAD.MOV.U32 R150, RZ, RZ, R6 ;  /* 0x000000ffff967224 */ /* 0x002fc600078e0006 */
[----:B------:R-:W3:Y:S01]  /*79680*/  LDL.LU R10, [R1+0x6080] ;  /* 0x00608000010a7983 */ /* 0x000ee20000300800 */
[----:B------:R-:W-:-:S03]  /*79690*/  IMAD.MOV.U32 R151, RZ, RZ, R7 ;  /* 0x000000ffff977224 */ /* 0x000fc600078e0007 */
[----:B------:R-:W3:Y:S04]  /*796a0*/  LDL.LU R11, [R1+0x607c] ;  /* 0x00607c00010b7983 */ /* 0x000ee80000300800 */
[----:B------:R-:W2:Y:S04]  /*796b0*/  LDL.LU R4, [R1+0x6078] ;  /* 0x0060780001047983 */ /* 0x000ea80000300800 */
[----:B------:R-:W2:Y:S04]  /*796c0*/  LDL.LU R5, [R1+0x6074] ;  /* 0x0060740001057983 */ /* 0x000ea80000300800 */
[----:B------:R-:W2:Y:S04]  /*796d0*/  LDL.LU R6, [R1+0x6070] ;  /* 0x0060700001067983 */ /* 0x000ea80000300800 */
[----:B------:R-:W2:Y:S04]  /*796e0*/  LDL.LU R7, [R1+0x606c] ;  /* 0x00606c0001077983 */ /* 0x000ea80000300800 */
[----:B------:R-:W-:Y:S04]  /*796f0*/  LDS R236, [R137+0x42300] ;  /* 0x0423000089ec7984 */ /* 0x000fe80000000800 */
[----:B------:R-:W-:Y:S04]  /*79700*/  LDS R238, [R137+0x43300] ;  /* 0x0433000089ee7984 */ /* 0x000fe80000000800 */
[----:B------:R-:W-:Y:S04]  /*79710*/  LDS R237, [R129+0x42300] ;  /* 0x0423000081ed7984 */ /* 0x000fe80000000800 */
[----:B------:R-:W4:Y:S01]  /*79720*/  LDS R239, [R129+0x43300] ;  /* 0x0433000081ef7984 */ /* 0x000f220000000800 */
[C---:B------:R-:W-:Y:S08]  /*79730*/  HMMA.1688.F32.TF32 R204, R240.reuse, R102, R204 ;  /* 0x00000066f0cc723c */ /* 0x040ff000000810cc */
[C---:B------:R-:W-:Y:S08]  /*79740*/  HMMA.1688.F32.TF32 R208, R240.reuse, R106, R208 ;  /* 0x0000006af0d0723c */ /* 0x040ff000000810d0 */
[C---:B------:R-:W-:Y:S08]  /*79750*/  HMMA.1688.F32.TF32 R212, R240.reuse, R110, R212 ;  /* 0x0000006ef0d4723c */ /* 0x040ff000000810d4 */
[C---:B------:R-:W-:Y:S08]  /*79760*/  HMMA.1688.F32.TF32 R220, R240.reuse, R118, R220 ;  /* 0x00000076f0dc723c */ /* 0x040ff000000810dc */
[C---:B------:R-:W-:Y:S08]  /*79770*/  HMMA.1688.F32.TF32 R224, R240.reuse, R122, R224 ;  /* 0x0000007af0e0723c */ /* 0x040ff000000810e0 */
        /* <DEDUP_REMOVED lines=17> */
[C---:B----4-:R-:W-:Y:S08]  /*79890*/  HMMA.1688.F32.TF32 R204, R240.reuse, R62, R196 ;  /* 0x0000003ef0cc723c */ /* 0x050ff000000810c4 */
        /* <DEDUP_REMOVED lines=17> */
[----:B------:R-:W-:Y:S03]  /*799b0*/  STL.64 [R1+0x1510], R196 ;  /* 0x001510c401007387 */ /* 0x000fe60000100a00 */
[----:B---3--:R-:W-:Y:S01]  /*799c0*/  HMMA.1688.F32.TF32 R160, R240, R14, R8 ;  /* 0x0000000ef0a0723c */ /* 0x008fe20000081008 */
        /* <DEDUP_REMOVED lines=23> */
[----:B------:R-:W-:Y:S04]  /*79b40*/  LDS R4, [R0+0x42300] ;  /* 0x0423000000047984 */ /* 0x000fe80000000800 */
[----:B------:R1:W-:Y:S04]  /*79b50*/  LDS R6, [R0+0x43300] ;  /* 0x0433000000067984 */ /* 0x0003e80000000800 */
[----:B------:R2:W-:Y:S04]  /*79b60*/  STL.64 [R1+0x1468], R10 ;  /* 0x0014680a01007387 */ /* 0x0005e80000100a00 */
[----:B-1----:R-:W3:Y:S01]  /*79b70*/  LDL.LU R0, [R1+0x6068] ;  /* 0x0060680001007983 */ /* 0x002ee20000300800 */
[C---:B------:R-:W-:Y:S03]  /*79b80*/  HMMA.1688.F32.TF32 R140, R236.reuse, R94, R156 ;  /* 0x0000005eec8c723c */ /* 0x040fe6000008109c */
[----:B------:R-:W-:Y:S04]  /*79b90*/  LDS R5, [R121+0x42300] ;  /* 0x0423000079057984 */ /* 0x000fe80000000800 */
[----:B------:R-:W1:Y:S01]  /*79ba0*/  LDS R7, [R121+0x43300] ;  /* 0x0433000079077984 */ /* 0x000e620000000800 */
[C---:B--2---:R-:W-:Y:S03]  /*79bb0*/  HMMA.1688.F32.TF32 R8, R236.reuse, R90, R152 ;  /* 0x0000005aec08723c */ /* 0x044fe60000081098 */
[----:B------:R-:W-:Y:S11]  /*79bc0*/  STL.64 [R1+0x6058], R90 ;  /* 0x0060585a01007387 */ /* 0x000ff60000100a00 */
[----:B------:R-:W-:Y:S01]  /*79bd0*/  @!UPT UIADD3 URZ, URZ, URZ, URZ ;  /* 0x0000003f3f3ff290 */ /* 0x000fe2000fffe03f */
[----:B------:R-:W-:Y:S04]  /*79be0*/  STL.64 [R1+0x1450], R140 ;  /* 0x0014508c01007387 */ /* 0x000fe80000100a00 */
[----:B------:R-:W-:Y:S04]  /*79bf0*/  STL.64 [R1+0x1458], R142 ;  /* 0x0014588e01007387 */ /* 0x000fe80000100a00 */
[----:B------:R-:W-:Y:S04]  /*79c00*/  STL.64 [R1+0x6050], R88 ;  /* 0x0060505801007387 */ /* 0x000fe80000100a00 */
[----:B------:R-:W-:Y:S04]  /*79c10*/  STL.64 [R1+0x1440], R8 ;  /* 0x0014400801007387 */ /* 0x000fe80000100a00 */
[----:B------:R2:W-:Y:S02]  /*79c20*/  STL.64 [R1+0x1448], R10 ;  /* 0x0014480a01007387 */ /* 0x0005e40000100a00 */
[----:B--2---:R-:W-:Y:S02]  /*79c30*/  HMMA.1688.F32.TF32 R8, R236, R86, R148 ;  /* 0x00000056ec08723c */ /* 0x004fe40000081094 */
[----:B------:R-:W2:Y:S05]  /*79c40*/  LDL.LU R148, [R1+0x180] ;  /* 0x0001800001947983 */ /* 0x000eaa0000300800 */
[----:B------:R-:W-:Y:S11]  /*79c50*/  IMAD.MOV.U32 R151, RZ, RZ, R2 ;  /* 0x000000ffff977224 */ /* 0x000ff600078e0002 */
[----:B------:R-:W-:Y:S05]  /*79c60*/  @!UPT UIADD3 URZ, URZ, URZ, URZ ;  /* 0x0000003f3f3ff290 */ /* 0x000fea000fffe03f */
[----:B------:R4:W-:Y:S04]  /*79c70*/  STL.64 [R1+0x1430], R8 ;  /* 0x0014300801007387 */ /* 0x0009e80000100a00 */
[----:B------:R1:W-:Y:S04]  /*79c80*/  STL.64 [R1+0x1438], R10 ;  /* 0x0014380a01007387 */ /* 0x0003e80000100a00 */
[----:B------:R-:W2:Y:S01]  /*79c90*/  LDL.LU R149, [R1+0x184] ;  /* 0x0001840001957983 */ /* 0x000ea20000300800 */
[----:B---3--:R-:W-:-:S03]  /*79ca0*/  IMAD.MOV.U32 R150, RZ, RZ, R0 ;  /* 0x000000ffff967224 */ /* 0x008fc600078e0000 */
        /* <DEDUP_REMOVED lines=108> */
[----:B------:R-:W-:Y:S04]  /*7a370*/  STL.64 [R1+0x6048], R86 ;  /* 0x0060485601007387 */ /* 0x000fe80000100a00 */
[----:B------:R4:W-:Y:S01]  /*7a380*/  STL.64 [R1+0x6040], R84 ;  /* 0x0060405401007387 */ /* 0x0009e20000100a00 */
[----:B--2---:R-:W-:Y:S01]  /*7a390*/  MOV R158, R2 ;  /* 0x00000002009e7202 */ /* 0x004fe20000000f00 */
[----:B---3--:R-:W-:Y:S01]  /*7a3a0*/  IMAD.MOV.U32 R159, RZ, RZ, R0 ;  /* 0x000000ffff9f7224 */ /* 0x008fe200078e0000 */
[C---:B----4-:R-:W-:Y:S08]  /*7a3b0*/  HMMA.1688.F32.TF32 R84, R236.reuse, R78, R140 ;  /* 0x0000004eec54723c */ /* 0x050ff0000008108c */
[----:B------:R-:W-:Y:S11]  /*7a3c0*/  HMMA.1688.F32.TF32 R88, R236, R82, R88 ;  /* 0x00000052ec58723c */ /* 0x000ff60000081058 */
[----:B------:R-:W-:Y:S05]  /*7a3d0*/  @!UPT UIADD3 URZ, URZ, URZ, URZ ;  /* 0x0000003f3f3ff290 */ /* 0x000fea000fffe03f */
[----:B------:R-:W-:Y:S02]  /*7a3e0*/  IMAD.MOV.U32 R2, RZ, RZ, R86 ;  /* 0x000000ffff027224 */ /* 0x000fe400078e0056 */
[----:B------:R-:W-:-:S05]  /*7a3f0*/  IMAD.MOV.U32 R0, RZ, RZ, R87 ;  /* 0x000000ffff007224 */ /* 0x000fca00078e0057 */
[----:B------:R-:W-:Y:S04]  /*7a400*/  STL.64 [R1+0x1420], R88 ;  /* 0x0014205801007387 */ /* 0x000fe80000100a00 */
[----:B------:R1:W-:Y:S04]  /*7a410*/  STL.64 [R1+0x1428], R90 ;  /* 0x0014285a01007387 */ /* 0x0003e80000100a00 */
[----:B------:R2:W-:Y:S01]  /*7a420*/  STL.64 [R1+0x1410], R84 ;  /* 0x0014105401007387 */ /* 0x0005e20000100a00 */
[C---:B-1----:R-:W-:Y:S08]  /*7a430*/  HMMA.1688.F32.TF32 R88, R236.reuse, R74, R240 ;  /* 0x0000004aec58723c */ /* 0x042ff000000810f0 */
[C---:B--2---:R-:W-:Y:S08]  /*7a440*/  HMMA.1688.F32.TF32 R84, R236.reuse, R138, R8 ;  /* 0x0000008aec54723c */ /* 0x044ff00000081008 */
[C---:B------:R-:W-:Y:S01]  /*7a450*/  HMMA.1688.F32.TF32 R8, R236.reuse, R134, R244 ;  /* 0x00000086ec08723c */ /* 0x040fe200000810f4 */
[----:B------:R-:W-:Y:S06]  /*7a460*/  STL [R1+0x5e50], R2 ;  /* 0x005e500201007387 */ /* 0x000fec0000100800 */
        /* <DEDUP_REMOVED lines=8> */
[C---:B-1----:R-:W-:Y:S07]  /*7a4f0*/  HMMA.1688.F32.TF32 R8, R236.reuse, R122, R220 ;  /* 0x0000007aec08723c */ /* 0x042fee00000810dc */
        /* <DEDUP_REMOVED lines=61> */
[----:B--2---:R-:W-:Y:S08]  /*7a8d0*/  HMMA.1688.F32.TF32 R84, R236, R14, R148 ;  /* 0x0000000eec54723c */ /* 0x004ff00000081094 */
[C---:B-1----:R-:W-:Y:S07]  /*7a8e0*/  HMMA.1688.F32.TF32 R8, R4.reuse, R98, R144 ;  /* 0x000000620408723c */ /* 0x042fee0000081090 */
[----:B------:R-:W-:Y:S04]  /*7a8f0*/  STL.64 [R1+0x1280], R88 ;  /* 0x0012805801007387 */ /* 0x000fe80000100a00 */
[----:B------:R-:W-:Y:S04]  /*7a900*/  STL.64 [R1+0x1288], R90 ;  /* 0x0012885a01007387 */ /* 0x000fe80000100a00 */
[----:B------:R-:W2:Y:S04]  /*7a910*/  LDL.LU R156, [R1+0x340] ;  /* 0x00034000019c7983 */ /* 0x000ea80000300800 */
[----:B------:R1:W-:Y:S04]  /*7a920*/  STL.64 [R1+0x1270], R84 ;  /* 0x0012705401007387 */ /* 0x0003e80000100a00 */
[----:B------:R3:W-:Y:S04]  /*7a930*/  STL.64 [R1+0x1278], R86 ;  /* 0x0012785601007387 */ /* 0x0007e80000100a00 */
[----:B------:R-:W-:Y:S04]  /*7a940*/  STL.64 [R1+0x1260], R8 ;  /* 0x0012600801007387 */ /* 0x000fe80000100a00 */
[----:B------:R-:W-:Y:S04]  /*7a950*/  STL.64 [R1+0x1268], R10 ;  /* 0x0012680a01007387 */ /* 0x000fe80000100a00 */
[----:B------:R-:W2:Y:S04]  /*7a960*/  LDL.LU R157, [R1+0x344] ;  /* 0x00034400019d7983 */ /* 0x000ea80000300800 */
[----:B------:R-:W2:Y:S04]  /*7a970*/  LDL.LU R158, [R1+0x348] ;  /* 0x00034800019e7983 */ /* 0x000ea80000300800 */
        /* <DEDUP_REMOVED lines=117> */
[----:B------:R-:W-:Y:S04]  /*7b0d0*/  LDS R8, [R137+0x42380] ;  /* 0x0423800089087984 */ /* 0x000fe80000000800 */
[----:B------:R-:W-:Y:S04]  /*7b0e0*/  LDS R10, [R137+0x43380] ;  /* 0x04338000890a7984 */ /* 0x000fe80000000800 */
[----:B------:R-:W-:Y:S04]  /*7b0f0*/  LDS R9, [R129+0x42380] ;  /* 0x0423800081097984 */ /* 0x000fe80000000800 */
[----:B------:R-:W1:Y:S01]  /*7b100*/  LDS R11, [R129+0x43380] ;  /* 0x04338000810b7984 */ /* 0x000e620000000800 */
[C---:B---3--:R-:W-:Y:S11]  /*7b110*/  HMMA.1688.F32.TF32 R88, R4.reuse, R94, R88 ;  /* 0x0000005e0458723c */ /* 0x048ff60000081058 */
[----:B------:R-:W-:Y:S11]  /*7b120*/  @!UPT UIADD3 URZ, URZ, URZ, URZ ;  /* 0x0000003f3f3ff290 */ /* 0x000ff6000fffe03f */
[----:B------:R-:W-:Y:S01]  /*7b130*/  @!UPT UIADD3 URZ, URZ, URZ, URZ ;  /* 0x0000003f3f3ff290 */ /* 0x000fe2000fffe03f */
[----:B------:R-:W-:Y:S04]  /*7b140*/  STL.64 [R1+0x1250], R88 ;  /* 0x0012505801007387 */ /* 0x000fe80000100a00 */
[----:B------:R3:W-:Y:S04]  /*7b150*/  STL.64 [R1+0x1258], R90 ;  /* 0x0012585a01007387 */ /* 0x0007e80000100a00 */
[----:B---3--:R-:W2:Y:S04]  /*7b160*/  LDL.LU.64 R90, [R1+0x6058] ;  /* 0x00605800015a7983 */ /* 0x008ea80000300a00 */
[----:B------:R-:W3:Y:S01]  /*7b170*/  LDL.LU.64 R88, [R1+0x6050] ;  /* 0x0060500001587983 */ /* 0x000ee20000300a00 */
[C---:B--2---:R-:W-:Y:S11]  /*7b180*/  HMMA.1688.F32.TF32 R84, R4.reuse, R90, R84 ;  /* 0x0000005a0454723c */ /* 0x044ff60000081054 */
[----:B------:R-:W-:Y:S11]  /*7b190*/  @!UPT UIADD3 URZ, URZ, URZ, URZ ;  /* 0x0000003f3f3ff290 */ /* 0x000ff6000fffe03f */
[----:B------:R-:W-:Y:S01]  /*7b1a0*/  @!UPT UIADD3 URZ, URZ, URZ, URZ ;  /* 0x0000003f3f3ff290 */ /* 0x000fe2000fffe03f */
[----:B------:R-:W-:Y:S04]  /*7b1b0*/  STL.64 [R1+0x1240], R84 ;  /* 0x0012405401007387 */ /* 0x000fe80000100a00 */
[----:B------:R2:W-:Y:S04]  /*7b1c0*/  STL.64 [R1+0x1248], R86 ;  /* 0x0012485601007387 */ /* 0x0005e80000100a00 */
[----:B--2---:R-:W2:Y:S01]  /*7b1d0*/  LDL.LU.64 R86, [R1+0x6048] ;  /* 0x0060480001567983 */ /* 0x004ea20000300a00 */
[C---:B------:R-:W-:Y:S03]  /*7b1e0*/  HMMA.1688.F32.TF32 R148, R4.reuse, R82, R148 ;  /* 0x000000520494723c */ /* 0x040fe60000081094 */
[----:B------:R-:W3:Y:S04]  /*7b1f0*/  LDL.LU.64 R84, [R1+0x6040] ;  /* 0x0060400001547983 */ /* 0x000ee80000300a00 */
[----:B------:R-:W3:Y:S01]  /*7b200*/  LDL R2, [R1+0xfb4] ;  /* 0x000fb40001027983 */ /* 0x000ee20000100800 */
[C---:B------:R-:W-:Y:S08]  /*7b210*/  HMMA.1688.F32.TF32 R144, R4.reuse, R78, R144 ;  /* 0x0000004e0490723c */ /* 0x040ff00000081090 */
[C---:B------:R-:W-:Y:S08]  /*7b220*/  HMMA.1688.F32.TF32 R140, R4.reuse, R138, R140 ;  /* 0x0000008a048c723c */ /* 0x040ff0000008108c */
        /* <DEDUP_REMOVED lines=8> */
[----:B--2---:R-:W1:Y:S04]  /*7b2b0*/  LDL.LU.64 R154, [R1+0x6038] ;  /* 0x00603800019a7983 */ /* 0x004e680000300a00 */
[----:B------:R-:W1:Y:S04]  /*7b2c0*/  LDL.LU.64 R152, [R1+0x6030] ;  /* 0x0060300001987983 */ /* 0x000e680000300a00 */
[----:B------:R-:W-:Y:S04]  /*7b2d0*/  STL.64 [R1+0x1220], R148 ;  /* 0x0012209401007387 */ /* 0x000fe80000100a00 */
[----:B------:R2:W-:Y:S04]  /*7b2e0*/  STL.64 [R1+0x1228], R150 ;  /* 0x0012289601007387 */ /* 0x0005e80000100a00 */
[----:B--2---:R-:W2:Y:S04]  /*7b2f0*/  LDL.LU.64 R150, [R1+0x6028] ;  /* 0x0060280001967983 */ /* 0x004ea80000300a00 */
[----:B------:R-:W2:Y:S04]  /*7b300*/  LDL.LU.64 R148, [R1+0x6020] ;  /* 0x0060200001947983 */ /* 0x000ea80000300a00 */
[----:B------:R-:W-:Y:S04]  /*7b310*/  STL.64 [R1+0x1210], R144 ;  /* 0x0012109001007387 */ /* 0x000fe80000100a00 */
[----:B------:R3:W-:Y:S02]  /*7b320*/  STL.64 [R1+0x1218], R146 ;  /* 0x0012189201007387 */ /* 0x0007e40000100a00 */
[C---:B---3--:R-:W-:Y:S08]  /*7b330*/  HMMA.1688.F32.TF32 R144, R4.reuse, R74, R236 ;  /* 0x0000004a0490723c */ /* 0x048ff000000810ec */
[C---:B------:R-:W-:Y:S11]  /*7b340*/  HMMA.1688.F32.TF32 R236, R4.reuse, R134, R240 ;  /* 0x0000008604ec723c */ /* 0x040ff600000810f0 */
[----:B------:R-:W-:Y:S04]  /*7b350*/  @!UPT UIADD3 URZ, URZ, URZ, URZ ;  /* 0x0000003f3f3ff290 */ /* 0x000fe8000fffe03f */
[----:B------:R-:W-:Y:S04]  /*7b360*/  STL.64 [R1+0x1200], R144 ;  /* 0x0012009001007387 */ /* 0x000fe80000100a00 */
[----:B------:R3:W-:Y:S04]  /*7b370*/  STL.64 [R1+0x1208], R146 ;  /* 0x0012089201007387 */ /* 0x0007e80000100a00 */
[----:B------:R-:W-:Y:S04]  /*7b380*/  STL.64 [R1+0x11f0], R140 ;  /* 0x0011f08c01007387 */ /* 0x000fe80000100a00 */
[----:B------:R4:W-:Y:S01]  /*7b390*/  STL.64 [R1+0x11f8], R142 ;  /* 0x0011f88e01007387 */ /* 0x0009e20000100a00 */
[C---:B---3--:R-:W-:Y:S08]  /*7b3a0*/  HMMA.1688.F32.TF32 R144, R4.reuse, R130, R244 ;  /* 0x000000820490723c */ /* 0x048ff000000810f4 */
[C---:B----4-:R-:W-:Y:S01]  /*7b3b0*/  HMMA.1688.F32.TF32 R140, R4.reuse, R126, R248 ;  /* 0x0000007e048c723c */ /* 0x050fe200000810f8 */
[----:B------:R-:W-:Y:S04]  /*7b3c0*/  STL.64 [R1+0x11e0], R236 ;  /* 0x0011e0ec01007387 */ /* 0x000fe80000100a00 */
[----:B------:R-:W-:Y:S03]  /*7b3d0*/  STL.64 [R1+0x11e8], R238 ;  /* 0x0011e8ee01007387 */ /* 0x000fe60000100a00 */
[C---:B------:R-:W-:Y:S01]  /*7b3e0*/  HMMA.1688.F32.TF32 R184, R4.reuse, R46, R184 ;  /* 0x0000002e04b8723c */ /* 0x040fe200000810b8 */
[----:B------:R-:W-:Y:S04]  /*7b3f0*/  LDS R245, [R121+0x42380] ;  /* 0x0423800079f57984 */ /* 0x000fe80000000800 */
[----:B------:R-:W-:Y:S04]  /*7b400*/  LDS R247, [R121+0x43380] ;  /* 0x0433800079f77984 */ /* 0x000fe80000000800 */
[----:B------:R-:W-:Y:S04]  /*7b410*/  STL.64 [R1+0x11d0], R144 ;  /* 0x0011d09001007387 */ /* 0x000fe80000100a00 */
[----:B------:R3:W-:Y:S04]  /*7b420*/  STL.64 [R1+0x11d8], R146 ;  /* 0x0011d89201007387 */ /* 0x0007e80000100a00 */
[----:B------:R-:W-:Y:S04]  /*7b430*/  STL.64 [R1+0x11c0], R140 ;  /* 0x0011c08c01007387 */ /* 0x000fe80000100a00 */
[----:B------:R4:W-:Y:S01]  /*7b440*/  STL.64 [R1+0x11c8], R142 ;  /* 0x0011c88e01007387 */ /* 0x0009e20000100a00 */
[C---:B---3--:R-:W-:Y:S03]  /*7b450*/  HMMA.1688.F32.TF32 R144, R4.reuse, R118, R220 ;  /* 0x000000760490723c */ /* 0x048fe600000810dc */
[----:B------:R-:W-:Y:S04]  /*7b460*/  LDS R244, [R2+0x42380] ;  /* 0x0423800002f47984 */ /* 0x000fe80000000800 */
[----:B------:R-:W3:Y:S01]  /*7b470*/  LDS R246, [R2+0x43380] ;  /* 0x0433800002f67984 */ /* 0x000ee20000000800 */
[C---:B----4-:R-:W-:Y:S03]  /*7b480*/  HMMA.1688.F32.TF32 R140, R4.reuse, R114, R216 ;  /* 0x00000072048c723c */ /* 0x050fe600000810d8 */
[----:B------:R-:W-:Y:S04]  /*7b490*/  STL.64 [R1+0x11b0], R224 ;  /* 0x0011b0e001007387 */ /* 0x000fe80000100a00 */
[----:B------:R-:W-:Y:S08]  /*7b4a0*/  STL.64 [R1+0x11b8], R226 ;  /* 0x0011b8e201007387 */ /* 0x000ff00000100a00 */
[----:B------:R-:W-:Y:S04]  /*7b4b0*/  STL.64 [R1+0x11a0], R144 ;  /* 0x0011a09001007387 */ /* 0x000fe80000100a00 */
[----:B------:R4:W-:Y:S04]  /*7b4c0*/  STL.64 [R1+0x11a8], R146 ;  /* 0x0011a89201007387 */ /* 0x0009e80000100a00 */
[----:B------:R-:W-:Y:S04]  /*7b4d0*/  STL.64 [R1+0x1190], R140 ;  /* 0x0011908c01007387 */ /* 0x000fe80000100a00 */
[----:B------:R3:W-:Y:S01]  /*7b4e0*/  STL.64 [R1+0x1198], R142 ;  /* 0x0011988e01007387 */ /* 0x0007e20000100a00 */
[C---:B----4-:R-:W-:Y:S08]  /*7b4f0*/  HMMA.1688.F32.TF32 R144, R4.reuse, R106, R208 ;  /* 0x0000006a0490723c */ /* 0x050ff000000810d0 */
[C---:B---3--:R-:W-:Y:S01]  /*7b500*/  HMMA.1688.F32.TF32 R140, R4.reuse, R102, R204 ;  /* 0x00000066048c723c */ /* 0x048fe200000810cc */
[----:B------:R-:W-:Y:S04]  /*7b510*/  STL.64 [R1+0x1180], R212 ;  /* 0x001180d401007387 */ /* 0x000fe80000100a00 */
[----:B------:R-:W-:Y:S10]  /*7b520*/  STL.64 [R1+0x1188], R214 ;  /* 0x001188d601007387 */ /* 0x000ff40000100a00 */
        /* <DEDUP_REMOVED lines=8> */
[C---:B------:R-:W-:Y:S07]  /*7b5b0*/  HMMA.1688.F32.TF32 R196, R4.reuse, R58, R228 ;  /* 0x0000003a04c4723c */ /* 0x040fee00000810e4 */
[----:B------:R-:W-:Y:S04]  /*7b5c0*/  STL.64 [R1+0x1140], R144 ;  /* 0x0011409001007387 */ /* 0x000fe80000100a00 */
[----:B------:R3:W-:Y:S04]  /*7b5d0*/  STL.64 [R1+0x1148], R146 ;  /* 0x0011489201007387 */ /* 0x0007e80000100a00 */
[----:B------:R-:W-:Y:S04]  /*7b5e0*/  STL.64 [R1+0x1130], R140 ;  /* 0x0011308c01007387 */ /* 0x000fe80000100a00 */
[----:B------:R4:W-:Y:S01]  /*7b5f0*/  STL.64 [R1+0x1138], R142 ;  /* 0x0011388e01007387 */ /* 0x0009e20000100a00 */
[C---:B---3--:R-:W-:Y:S08]  /*7b600*/  HMMA.1688.F32.TF32 R144, R4.reuse, R54, R192 ;  /* 0x000000360490723c */ /* 0x048ff000000810c0 */
[C---:B----4-:R-:W-:Y:S01]  /*7b610*/  HMMA.1688.F32.TF32 R140, R4.reuse, R50, R188 ;  /* 0x00000032048c723c */ /* 0x050fe200000810bc */
        /* <DEDUP_REMOVED lines=25> */
[----:B--2---:R-:W-:Y:S08]  /*7b7b0*/  HMMA.1688.F32.TF32 R140, R4, R14, R148 ;  /* 0x0000000e048c723c */ /* 0x004ff00000081094 */
[C---:B-1----:R-:W-:Y:S01]  /*7b7c0*/  HMMA.1688.F32.TF32 R4, R8.reuse, R98, R152 ;  /* 0x000000620804723c */ /* 0x042fe20000081098 */
[----:B------:R-:W-:Y:S04]  /*7b7d0*/  STL.64 [R1+0x1090], R160 ;  /* 0x001090a001007387 */ /* 0x000fe80000100a00 */
[----:B------:R-:W-:Y:S04]  /*7b7e0*/  STL.64 [R1+0x1098], R162 ;  /* 0x001098a201007387 */ /* 0x000fe80000100a00 */
        /* <DEDUP_REMOVED lines=22> */
[----:B----4-:R-:W4:Y:S04]  /*7b950*/  LDL.LU R4, [R1+0x1e0] ;  /* 0x0001e00001047983 */ /* 0x010f280000300800 */
        /* <DEDUP_REMOVED lines=99> */
[C---:B------:R-:W-:Y:S08]  /*7bf90*/  HMMA.1688.F32.TF32 R184, R8.reuse, R114, R184 ;  /* 0x0000007208b8723c */ /* 0x040ff000000810b8 */
        /* <DEDUP_REMOVED lines=9> */
[C---:B------:R-:W-:Y:S11]  /*7c030*/  HMMA.1688.F32.TF32 R216, R8.reuse, R86, R216 ;  /* 0x0000005608d8723c */ /* 0x040ff600000810d8 */
[----:B------:R-:W-:Y:S04]  /*7c040*/  @!UPT UIADD3 URZ, URZ, URZ, URZ ;  /* 0x0000003f3f3ff290 */ /* 0x000fe8000fffe03f */
[----:B------:R-:W-:Y:S04]  /*7c050*/  STL.64 [R1+0x1050], R224 ;  /* 0x001050e001007387 */ /* 0x000fe80000100a00 */
[----:B------:R1:W-:Y:S01]  /*7c060*/  STL.64 [R1+0x1058], R226 ;  /* 0x001058e201007387 */ /* 0x0003e20000100a00 */
[C---:B------:R-:W-:Y:S03]  /*7c070*/  HMMA.1688.F32.TF32 R200, R8.reuse, R138, R200 ;  /* 0x0000008a08c8723c */ /* 0x040fe600000810c8 */
[----:B-1----:R-:W2:Y:S04]  /*7c080*/  LDL.LU.64 R226, [R1+0x6010] ;  /* 0x0060100001e27983 */ /* 0x002ea80000300a00 */
[----:B------:R-:W2:Y:S04]  /*7c090*/  LDL.LU.64 R224, [R1+0x6008] ;  /* 0x0060080001e07983 */ /* 0x000ea80000300a00 */
[----:B------:R-:W-:Y:S04]  /*7c0a0*/  STL.64 [R1+0x1030], R220 ;  /* 0x001030dc01007387 */ /* 0x000fe80000100a00 */
[----:B------:R1:W-:Y:S01]  /*7c0b0*/  STL.64 [R1+0x1038], R222 ;  /* 0x001038de01007387 */ /* 0x0003e20000100a00 */
[C---:B------:R-:W-:Y:S03]  /*7c0c0*/  HMMA.1688.F32.TF32 R192, R8.reuse, R122, R192 ;  /* 0x0000007a08c0723c */ /* 0x040fe600000810c0 */
[----:B-1----:R-:W3:Y:S04]  /*7c0d0*/  LDL.LU.64 R222, [R1+0x6000] ;  /* 0x0060000001de7983 */ /* 0x002ee80000300a00 */
[----:B------:R-:W3:Y:S04]  /*7c0e0*/  LDL.LU.64 R220, [R1+0x5ff8] ;  /* 0x005ff80001dc7983 */ /* 0x000ee80000300a00 */
[----:B------:R-:W-:Y:S04]  /*7c0f0*/  STL.64 [R1+0x1010], R216 ;  /* 0x001010d801007387 */ /* 0x000fe80000100a00 */
[----:B------:R1:W-:Y:S04]  /*7c100*/  STL.64 [R1+0x1018], R218 ;  /* 0x001018da01007387 */ /* 0x0003e80000100a00 */
[----:B-1----:R-:W4:Y:S04]  /*7c110*/  LDL.LU.64 R218, [R1+0x5ff0] ;  /* 0x005ff00001da7983 */ /* 0x002f280000300a00 */
[----:B------:R-:W4:Y:S04]  /*7c120*/  LDL.LU.64 R216, [R1+0x5fe8] ;  /* 0x005fe80001d87983 */ /* 0x000f280000300a00 */
[----:B------:R-:W-:Y:S04]  /*7c130*/  STL.64 [R1+0x1000], R212 ;  /* 0x001000d401007387 */ /* 0x000fe80000100a00 */
[----:B------:R1:W-:Y:S04]  /*7c140*/  STL.64 [R1+0x1008], R214 ;  /* 0x001008d601007387 */ /* 0x0003e80000100a00 */
[----:B-1----:R-:W2:Y:S04]  /*7c150*/  LDL.LU.64 R214, [R1+0x5fe0] ;  /* 0x005fe00001d67983 */ /* 0x002ea80000300a00 */
[----:B------:R-:W2:Y:S04]  /*7c160*/  LDL.LU.64 R212, [R1+0x5fd8] ;  /* 0x005fd80001d47983 */ /* 0x000ea80000300a00 */
[----:B------:R-:W-:Y:S04]  /*7c170*/  STL.64 [R1+0xff0], R208 ;  /* 0x000ff0d001007387 */ /* 0x000fe80000100a00 */
[----:B------:R1:W-:Y:S04]  /*7c180*/  STL.64 [R1+0xff8], R210 ;  /* 0x000ff8d201007387 */ /* 0x0003e80000100a00 */
[----:B-1----:R-:W2:Y:S04]  /*7c190*/  LDL.LU.64 R210, [R1+0x5fd0] ;  /* 0x005fd00001d27983 */ /* 0x002ea80000300a00 */
[----:B------:R-:W2:Y:S04]  /*7c1a0*/  LDL.LU.64 R208, [R1+0x5fc8] ;  /* 0x005fc80001d07983 */ /* 0x000ea80000300a00 */
[----:B------:R-:W-:Y:S04]  /*7c1b0*/  STL.64 [R1+0xfe0], R204 ;  /* 0x000fe0cc01007387 */ /* 0x000fe80000100a00 */
[----:B------:R1:W-:Y:S01]  /*7c1c0*/  STL.64 [R1+0xfe8], R206 ;  /* 0x000fe8ce01007387 */ /* 0x0003e20000100a00 */
[C---:B------:R-:W-:Y:S03]  /*7c1d0*/  HMMA.1688.F32.TF32 R176, R8.reuse, R106, R176 ;  /* 0x0000006a08b0723c */ /* 0x040fe600000810b0 */
[----:B-1----:R-:W2:Y:S04]  /*7c1e0*/  LDL.LU.64 R206, [R1+0x5fc0] ;  /* 0x005fc00001ce7983 */ /* 0x002ea80000300a00 */
[----:B------:R-:W2:Y:S04]  /*7c1f0*/  LDL.LU.64 R204, [R1+0x5fb8] ;  /* 0x005fb80001cc7983 */ /* 0x000ea80000300a00 */
        /* <DEDUP_REMOVED lines=41> */
[----:B-1----:R-:W3:Y:S04]  /*7c490*/  LDL.LU.64 R174, [R1+0x5f20] ;  /* 0x005f200001ae7983 */ /* 0x002ee80000300a00 */
[----:B------:R-:W3:Y:S04]  /*7c4a0*/  LDL.LU.64 R172, [R1+0x5f18] ;  /* 0x005f180001ac7983 */ /* 0x000ee80000300a00 */
        /* <DEDUP_REMOVED lines=14> */
[----:B-1----:R-:W4:Y:S04]  /*7c590*/  LDL.LU.64 R158, [R1+0x5ee0] ;  /* 0x005ee000019e7983 */ /* 0x002f280000300a00 */
[----:B------:R-:W4:Y:S01]  /*7c5a0*/  LDL.LU.64 R156, [R1+0x5ed8] ;  /* 0x005ed800019c7983 */ /* 0x000f220000300a00 */
[C---:B------:R-:W-:Y:S08]  /*7c5b0*/  HMMA.1688.F32.TF32 R152, R8.reuse, R54, R152 ;  /* 0x000000360898723c */ /* 0x040ff00000081098 */
[C---:B------:R-:W-:Y:S11]  /*7c5c0*/  HMMA.1688.F32.TF32 R148, R8.reuse, R46, R148 ;  /* 0x0000002e0894723c */ /* 0x040ff60000081094 */
[----:B------:R-:W-:Y:S04]  /*7c5d0*/  @!UPT UIADD3 URZ, URZ, URZ, URZ ;  /* 0x0000003f3f3ff290 */ /* 0x000fe8000fffe03f */
[----:B------:R-:W-:Y:S04]  /*7c5e0*/  STL.64 [R1+0xee0], R152 ;  /* 0x000ee09801007387 */ /* 0x000fe80000100a00 */
[----:B------:R1:W-:Y:S02]  /*7c5f0*/  STL.64 [R1+0xee8], R154 ;  /* 0x000ee89a01007387 */ /* 0x0003e40000100a00 */
[C---:B-1----:R-:W-:Y:S08]  /*7c600*/  HMMA.1688.F32.TF32 R152, R8.reuse, R50, R4 ;  /* 0x000000320898723c */ /* 0x042ff00000081004 */
[C---:B------:R-:W-:Y:S08]  /*7c610*/  HMMA.1688.F32.TF32 R4, R8.reuse, R42, R144 ;  /* 0x0000002a0804723c */ /* 0x040ff00000081090 */
[C---:B------:R-:W-:Y:S07]  /*7c620*/  HMMA.1688.F32.TF32 R144, R8.reuse, R38, R236 ;  /* 0x000000260890723c */ /* 0x040fee00000810ec */
[----:B------:R-:W-:Y:S01]  /*7c630*/  STL.64 [R1+0xed0], R152 ;  /* 0x000ed09801007387 */ /* 0x000fe20000100a00 */
[C---:B------:R-:W-:Y:S03]  /*7c640*/  HMMA.1688.F32.TF32 R140, R8.reuse, R34, R140 ;  /* 0x00000022088c723c */ /* 0x040fe6000008108c */
[----:B------:R-:W-:Y:S04]  /*7c650*/  STL.64 [R1+0xed8], R154 ;  /* 0x000ed89a01007387 */ /* 0x000fe80000100a00 */
[----:B------:R-:W-:Y:S04]  /*7c660*/  STL.64 [R1+0xec0], R148 ;  /* 0x000ec09401007387 */ /* 0x000fe80000100a00 */
[----:B------:R-:W-:Y:S04]  /*7c670*/  STL.64 [R1+0xec8], R150 ;  /* 0x000ec89601007387 */ /* 0x000fe80000100a00 */
[----:B------:R-:W-:Y:S04]  /*7c680*/  STL.64 [R1+0xeb0], R4 ;  /* 0x000eb00401007387 */ /* 0x000fe80000100a00 */
[----:B------:R1:W-:Y:S02]  /*7c690*/  STL.64 [R1+0xeb8], R6 ;  /* 0x000eb80601007387 */ /* 0x0003e40000100a00 */
[C---:B-1----:R-:W-:Y:S02]  /*7c6a0*/  HMMA.1688.F32.TF32 R4, R8.reuse, R30, R240 ;  /* 0x0000001e0804723c */ /* 0x042fe400000810f0 */
[----:B------:R-:W-:Y:S04]  /*7c6b0*/  STL.64 [R1+0xea0], R144 ;  /* 0x000ea09001007387 */ /* 0x000fe80000100a00 */
[----:B------:R1:W-:Y:S04]  /*7c6c0*/  STL.64 [R1+0xea8], R146 ;  /* 0x000ea89201007387 */ /* 0x0003e80000100a00 */
[----:B------:R-:W-:Y:S04]  /*7c6d0*/  STL.64 [R1+0xe90], R140 ;  /* 0x000e908c01007387 */ /* 0x000fe80000100a00 */
[----:B------:R-:W-:Y:S01]  /*7c6e0*/  STL.64 [R1+0xe98], R142 ;  /* 0x000e988e01007387 */ /* 0x000fe20000100a00 */
[----:B-1----:R-:W-:Y:S08]  /*7c6f0*/  HMMA.1688.F32.TF32 R144, R8, R26, R248 ;  /* 0x0000001a0890723c */ /* 0x002ff000000810f8 */
[----:B------:R-:W-:Y:S04]  /*7c700*/  STL.64 [R1+0xe80], R4 ;  /* 0x000e800401007387 */ /* 0x000fe80000100a00 */
[----:B------:R-:W-:Y:S11]  /*7c710*/  STL.64 [R1+0xe88], R6 ;  /* 0x000e880601007387 */ /* 0x000ff60000100a00 */
[----:B------:R-:W-:Y:S04]  /*7c720*/  STL.64 [R1+0xe70], R144 ;  /* 0x000e709001007387 */ /* 0x000fe80000100a00 */
[----:B------:R2:W-:Y:S02]  /*7c730*/  STL.64 [R1+0xe78], R146 ;  /* 0x000e789201007387 */ /* 0x0005e40000100a00 */
[----:B--2---:R-:W-:Y:S08]  /*7c740*/  HMMA.1688.F32.TF32 R144, R244, R90, R176 ;  /* 0x0000005af490723c */ /* 0x004ff000000810b0 */
[C---:B---3--:R-:W-:Y:S08]  /*7c750*/  HMMA.1688.F32.TF32 R4, R8.reuse, R18, R160 ;  /* 0x000000120804723c */ /* 0x048ff000000810a0 */
[C---:B----4-:R-:W-:Y:S08]  /*7c760*/  HMMA.1688.F32.TF32 R140, R8.reuse, R22, R156 ;  /* 0x00000016088c723c */ /* 0x050ff0000008109c */
[----:B------:R-:W-:Y:S11]  /*7c770*/  HMMA.1688.F32.TF32 R8, R8, R14, R164 ;  /* 0x0000000e0808723c */ /* 0x000ff600000810a4 */
[----:B------:R-:W-:Y:S04]  /*7c780*/  @!UPT UIADD3 URZ, URZ, URZ, URZ ;  /* 0x0000003f3f3ff290 */ /* 0x000fe8000fffe03f */
[----:B------:R-:W-:Y:S04]  /*7c790*/  STL.64 [R1+0xe60], R140 ;  /* 0x000e608c01007387 */ /* 0x000fe80000100a00 */
[----:B------:R1:W-:Y:S04]  /*7c7a0*/  STL.64 [R1+0xe68], R142 ;  /* 0x000e688e01007387 */ /* 0x0003e80000100a00 */
[----:B------:R2:W-:Y:S04]  /*7c7b0*/  STL.64 [R1+0xe50], R4 ;  /* 0x000e500401007387 */ /* 0x0005e80000100a00 */
[----:B------:R-:W-:Y:S01]  /*7c7c0*/  STL.64 [R1+0xe58], R6 ;  /* 0x000e580601007387 */ /* 0x000fe20000100a00 */
[C---:B-1----:R-:W-:Y:S03]  /*7c7d0*/  HMMA.1688.F32.TF32 R140, R244.reuse, R98, R168 ;  /* 0x00000062f48c723c */ /* 0x042fe600000810a8 */
[----:B--2---:R-:W2:Y:S04]  /*7c7e0*/  LDL R4, [R1+0x4f80] ;  /* 0x004f800001047983 */ /* 0x004ea80000100800 */
[----:B------:R-:W-:Y:S04]  /*7c7f0*/  STL.64 [R1+0xe40], R8 ;  /* 0x000e400801007387 */ /* 0x000fe80000100a00 */
[----:B------:R1:W-:Y:S02]  /*7c800*/  STL.64 [R1+0xe48], R10 ;  /* 0x000e480a01007387 */ /* 0x0003e40000100a00 */
[C---:B-1----:R-:W-:Y:S10]  /*7c810*/  HMMA.1688.F32.TF32 R8, R244.reuse, R94, R172 ;  /* 0x0000005ef408723c */ /* 0x042ff400000810ac */
[----:B------:R-:W-:Y:S04]  /*7c820*/  STL.64 [R1+0xe20], R140 ;  /* 0x000e208c01007387 */ /* 0x000fe80000100a00 */
[----:B------:R1:W-:Y:S02]  /*7c830*/  STL.64 [R1+0xe28], R142 ;  /* 0x000e288e01007387 */ /* 0x0003e40000100a00 */
[C---:B-1----:R-:W-:Y:S07]  /*7c840*/  HMMA.1688.F32.TF32 R140, R244.reuse, R86, R180 ;  /* 0x00000056f48c723c */ /* 0x042fee00000810b4 */
[----:B------:R-:W-:Y:S04]  /*7c850*/  STL.64 [R1+0xdf0], R8 ;  /* 0x000df00801007387 */ /* 0x000fe80000100a00 */
[----:B------:R1:W-:Y:S02]  /*7c860*/  STL.64 [R1+0xdf8], R10 ;  /* 0x000df80a01007387 */ /* 0x0003e40000100a00 */
[C---:B-1----:R-:W-:Y:S02]  /*7c870*/  HMMA.1688.F32.TF32 R8, R244.reuse, R82, R184 ;  /* 0x00000052f408723c */ /* 0x042fe400000810b8 */
[----:B------:R-:W-:Y:S04]  /*7c880*/  STL.64 [R1+0xdc0], R144 ;  /* 0x000dc09001007387 */ /* 0x000fe80000100a00 */
[----:B------:R1:W-:Y:S04]  /*7c890*/  STL.64 [R1+0xdc8], R146 ;  /* 0x000dc89201007387 */ /* 0x0003e80000100a00 */
[----:B------:R-:W-:Y:S04]  /*7c8a0*/  STL.64 [R1+0xd90], R140 ;  /* 0x000d908c01007387 */ /* 0x000fe80000100a00 */
[----:B------:R3:W-:Y:S01]  /*7c8b0*/  STL.64 [R1+0xd98], R142 ;  /* 0x000d988e01007387 */ /* 0x0007e20000100a00 */
[C---:B-1----:R-:W-:Y:S08]  /*7c8c0*/  HMMA.1688.F32.TF32 R144, R244.reuse, R78, R188 ;  /* 0x0000004ef490723c */ /* 0x042ff000000810bc */
[----:B------:R-:W-:Y:S01]  /*7c8d0*/  STL.64 [R1+0xd60], R8 ;  /* 0x000d600801007387 */ /* 0x000fe20000100a00 */
[C---:B---3--:R-:W-:Y:S03]  /*7c8e0*/  HMMA.1688.F32.TF32 R140, R244.reuse, R74, R192 ;  /* 0x0000004af48c723c */ /* 0x048fe600000810c0 */
[----:B------:R1:W-:Y:S05]  /*7c8f0*/  STL.64 [R1+0xd68], R10 ;  /* 0x000d680a01007387 */ /* 0x0003ea0000100a00 */
[C---:B-1----:R-:W-:Y:S06]  /*7c900*/  HMMA.1688.F32.TF32 R8, R244.reuse, R138, R228 ;  /* 0x0000008af408723c */ /* 0x042fec00000810e4 */
[----:B------:R-:W-:Y:S04]  /*7c910*/  STL.64 [R1+0xd30], R144 ;  /* 0x000d309001007387 */ /* 0x000fe80000100a00 */
[----:B------:R1:W-:Y:S05]  /*7c920*/  STL.64 [R1+0xd38], R146 ;  /* 0x000d389201007387 */ /* 0x0003ea0000100a00 */
[----:B------:R-:W-:Y:S04]  /*7c930*/  STL.64 [R1+0xd10], R140 ;  /* 0x000d108c01007387 */ /* 0x000fe80000100a00 */
[----:B------:R3:W-:Y:S01]  /*7c940*/  STL.64 [R1+0xd18], R142 ;  /* 0x000d188e01007387 */ /* 0x0007e20000100a00 */
[----:B-1----:R-:W-:Y:S01]  /*7c950*/  HMMA.1688.F32.TF32 R144, R244, R134, R196 ;  /* 0x00000086f490723c */ /* 0x002fe200000810c4 */
[----:B------:R-:W-:-:S02]  /*7c960*/  IMAD.MOV.U32 R248, RZ, RZ, R125 ;  /* 0x000000fffff87224 */ /* 0x000fc400078e007d */
[----:B------:R-:W-:Y:S04]  /*7c970*/  LDS R138, [R137+0x45000] ;  /* 0x04500000898a7984 */ /* 0x000fe80000000800 */
[----:B------:R-:W-:Y:S01]  /*7c980*/  STL.64 [R1+0xce0], R8 ;  /* 0x000ce00801007387 */ /* 0x000fe20000100a00 */
[----:B---3--:R-:W-:Y:S03]  /*7c990*/  HMMA.1688.F32.TF32 R140, R244, R130, R232 ;  /* 0x00000082f48c723c */ /* 0x008fe600000810e8 */
[----:B------:R1:W-:Y:S01]  /*7c9a0*/  STL.64 [R1+0xce8], R10 ;  /* 0x000ce80a01007387 */ /* 0x0003e20000100a00 */
[----:B------:R-:W-:Y:S02]  /*7c9b0*/  IMAD.MOV.U32 R249, RZ, RZ, R136 ;  /* 0x000000fffff97224 */ /* 0x000fe400078e0088 */
[----:B------:R-:W-:Y:S01]  /*7c9c0*/  IMAD.MOV.U32 R250, RZ, RZ, R124 ;  /* 0x000000fffffa7224 */ /* 0x000fe200078e007c */
[----:B------:R-:W-:Y:S01]  /*7c9d0*/  LDS R139, [R129+0x45000] ;  /* 0x04500000818b7984 */ /* 0x000fe20000000800 */
[----:B------:R-:W-:-:S02]  /*7c9e0*/  IMAD.MOV.U32 R251, RZ, RZ, R128 ;  /* 0x000000fffffb7224 */ /* 0x000fc400078e0080 */
[----:B------:R-:W-:Y:S01]  /*7c9f0*/  IMAD.MOV.U32 R240, RZ, RZ, R113 ;  /* 0x000000fffff07224 */ /* 0x000fe200078e0071 */
[----:B------:R-:W-:Y:S01]  /*7ca00*/  LDS R134, [R2+0x45000] ;  /* 0x0450000002867984 */ /* 0x000fe20000000800 */
[C---:B-1----:R-:W-:Y:S03]  /*7ca10*/  HMMA.1688.F32.TF32 R8, R244.reuse, R126, R200 ;  /* 0x0000007ef408723c */ /* 0x042fe600000810c8 */
[----:B------:R-:W-:Y:S04]  /*7ca20*/  STL.64 [R1+0xca0], R144 ;  /* 0x000ca09001007387 */ /* 0x000fe80000100a00 */
[----:B------:R1:W-:Y:S04]  /*7ca30*/  STL.64 [R1+0xca8], R146 ;  /* 0x000ca89201007387 */ /* 0x0003e80000100a00 */
[----:B------:R-:W-:Y:S04]  /*7ca40*/  STL.64 [R1+0xc60], R140 ;  /* 0x000c608c01007387 */ /* 0x000fe80000100a00 */
[----:B------:R3:W-:Y:S01]  /*7ca50*/  STL.64 [R1+0xc68], R142 ;  /* 0x000c688e01007387 */ /* 0x0007e20000100a00 */
[C---:B-1----:R-:W-:Y:S07]  /*7ca60*/  HMMA.1688.F32.TF32 R144, R244.reuse, R122, R204 ;  /* 0x0000007af490723c */ /* 0x042fee00000810cc */
[----:B------:R-:W-:Y:S01]  /*7ca70*/  STL.64 [R1+0xc30], R8 ;  /* 0x000c300801007387 */ /* 0x000fe20000100a00 */
[C---:B---3--:R-:W-:Y:S03]  /*7ca80*/  HMMA.1688.F32.TF32 R140, R244.reuse, R118, R208 ;  /* 0x00000076f48c723c */ /* 0x048fe600000810d0 */
[----:B------:R1:W-:Y:S05]  /*7ca90*/  STL.64 [R1+0xc38], R10 ;  /* 0x000c380a01007387 */ /* 0x0003ea0000100a00 */
[C---:B-1----:R-:W-:Y:S07]  /*7caa0*/  HMMA.1688.F32.TF32 R8, R244.reuse, R114, R212 ;  /* 0x00000072f408723c */ /* 0x042fee00000810d4 */
[----:B------:R-:W-:Y:S04]  /*7cab0*/  STL.64 [R1+0xc00], R144 ;  /* 0x000c009001007387 */ /* 0x000fe80000100a00 */
[----:B------:R1:W-:Y:S04]  /*7cac0*/  STL.64 [R1+0xc08], R146 ;  /* 0x000c089201007387 */ /* 0x0003e80000100a00 */
[----:B------:R-:W-:Y:S04]  /*7cad0*/  STL.64 [R1+0xbe0], R140 ;  /* 0x000be08c01007387 */ /* 0x000fe80000100a00 */
[----:B------:R3:W-:Y:S01]  /*7cae0*/  STL.64 [R1+0xbe8], R142 ;  /* 0x000be88e01007387 */ /* 0x0007e20000100a00 */
[C---:B-1----:R-:W-:Y:S03]  /*7caf0*/  HMMA.1688.F32.TF32 R144, R244.reuse, R110, R216 ;  /* 0x0000006ef490723c */ /* 0x042fe600000810d8 */
[----:B------:R-:W-:Y:S05]  /*7cb00*/  STL.64 [R1+0xbb0], R8 ;  /* 0x000bb00801007387 */ /* 0x000fea0000100a00 */
[C---:B---3--:R-:W-:Y:S01]  /*7cb10*/  HMMA.1688.F32.TF32 R140, R244.reuse, R106, R220 ;  /* 0x0000006af48c723c */ /* 0x048fe200000810dc */
[----:B------:R1:W-:Y:S07]  /*7cb20*/  STL.64 [R1+0xbb8], R10 ;  /* 0x000bb80a01007387 */ /* 0x0003ee0000100a00 */
[----:B-1----:R-:W-:Y:S07]  /*7cb30*/  HMMA.1688.F32.TF32 R8, R244, R102, R224 ;  /* 0x00000066f408723c */ /* 0x002fee00000810e0 */
[----:B------:R-:W-:Y:S04]  /*7cb40*/  STL.64 [R1+0xb90], R144 ;  /* 0x000b909001007387 */ /* 0x000fe80000100a00 */
[----:B------:R1:W-:Y:S04]  /*7cb50*/  STL.64 [R1+0xb98], R146 ;  /* 0x000b989201007387 */ /* 0x0003e80000100a00 */
[----:B------:R3:W-:Y:S04]  /*7cb60*/  STL.64 [R1+0xb10], R140 ;  /* 0x000b108c01007387 */ /* 0x0007e80000100a00 */
[----:B------:R4:W-:Y:S04]  /*7cb70*/  STL.64 [R1+0xb18], R142 ;  /* 0x000b188e01007387 */ /* 0x0009e80000100a00 */
[----:B------:R-:W-:Y:S04]  /*7cb80*/  STL.64 [R1+0xaa0], R8 ;  /* 0x000aa00801007387 */ /* 0x000fe80000100a00 */
[----:B------:R1:W-:Y:S04]  /*7cb90*/  STL.64 [R1+0xaa8], R10 ;  /* 0x000aa80a01007387 */ /* 0x0003e80000100a00 */
[----:B------:R-:W1:Y:S04]  /*7cba0*/  LDL.LU R125, [R1+0x5ed4] ;  /* 0x005ed400017d7983 */ /* 0x000e680000300800 */
[----:B------:R-:W2:Y:S04]  /*7cbb0*/  LDL.LU R136, [R1+0x5ed0] ;  /* 0x005ed00001887983 */ /* 0x000ea80000300800 */
[----:B------:R-:W3:Y:S04]  /*7cbc0*/  LDL.LU R124, [R1+0x5ecc] ;  /* 0x005ecc00017c7983 */ /* 0x000ee80000300800 */
[----:B------:R-:W4:Y:S04]  /*7cbd0*/  LDL.LU R128, [R1+0x5ec8] ;  /* 0x005ec80001807983 */ /* 0x000f280000300800 */
[----:B------:R-:W4:Y:S04]  /*7cbe0*/  LDL.LU R236, [R1+0xa00] ;  /* 0x000a000001ec7983 */ /* 0x000f280000300800 */
[----:B------:R-:W4:Y:S04]  /*7cbf0*/  LDL.LU R237, [R1+0xa04] ;  /* 0x000a040001ed7983 */ /* 0x000f280000300800 */
[----:B------:R-:W4:Y:S04]  /*7cc00*/  LDL.LU R238, [R1+0xa08] ;  /* 0x000a080001ee7983 */ /* 0x000f280000300800 */
[----:B------:R-:W4:Y:S01]  /*7cc10*/  LDL.LU R239, [R1+0xa0c] ;  /* 0x000a0c0001ef7983 */ /* 0x000f220000300800 */
[----:B-1----:R-:W-:-:S02]  /*7cc20*/  IMAD.MOV.U32 R147, RZ, RZ, R125 ;  /* 0x000000ffff937224 */ /* 0x002fc400078e007d */
[----:B--2---:R-:W-:Y:S02]  /*7cc30*/  IMAD.MOV.U32 R146, RZ, RZ, R136 ;  /* 0x000000ffff927224 */ /* 0x004fe400078e0088 */
[----:B---3--:R-:W-:Y:S02]  /*7cc40*/  IMAD.MOV.U32 R144, RZ, RZ, R124 ;  /* 0x000000ffff907224 */ /* 0x008fe400078e007c */
[----:B------:R-:W2:Y:S01]  /*7cc50*/  LDL.LU R124, [R1+0x5ec4] ;  /* 0x005ec400017c7983 */ /* 0x000ea20000300800 */
[----:B----4-:R-:W-:-:S03]  /*7cc60*/  MOV R145, R128 ;  /* 0x0000008000917202 */ /* 0x010fc60000000f00 */
[----:B------:R-:W3:Y:S04]  /*7cc70*/  LDL.LU R128, [R1+0x5ec0] ;  /* 0x005ec00001807983 */ /* 0x000ee80000300800 */
[----:B------:R-:W4:Y:S04]  /*7cc80*/  LDL.LU R136, [R1+0x5ebc] ;  /* 0x005ebc0001887983 */ /* 0x000f280000300800 */
[----:B------:R-:W4:Y:S04]  /*7cc90*/  LDL.LU R125, [R1+0x5eb8] ;  /* 0x005eb800017d7983 */ /* 0x000f280000300800 */
[----:B------:R-:W4:Y:S04]  /*7cca0*/  LDL.LU R148, [R1+0x9d0] ;  /* 0x0009d00001947983 */ /* 0x000f280000300800 */
[----:B------:R-:W4:Y:S04]  /*7ccb0*/  LDL.LU R149, [R1+0x9d4] ;  /* 0x0009d40001957983 */ /* 0x000f280000300800 */
[----:B------:R-:W4:Y:S04]  /*7ccc0*/  LDL.LU R150, [R1+0x9d8] ;  /* 0x0009d80001967983 */ /* 0x000f280000300800 */
[----:B------:R-:W4:Y:S01]  /*7ccd0*/  LDL.LU R151, [R1+0x9dc] ;  /* 0x0009dc0001977983 */ /* 0x000f220000300800 */
[----:B------:R-:W-:-:S02]  /*7cce0*/  IMAD R3, R3, 0x20000, R4 ;  /* 0x0002000003037824 */ /* 0x000fc400078e0204 */
[----:B------:R-:W-:Y:S02]  /*7ccf0*/  IMAD.MOV.U32 R140, RZ, RZ, R121 ;  /* 0x000000ffff8c7224 */ /* 0x000fe400078e0079 */
[----:B------:R-:W-:Y:S01]  /*7cd00*/  IMAD.MOV.U32 R141, RZ, RZ, R120 ;  /* 0x000000ffff8d7224 */ /* 0x000fe200078e0078 */
[----:B------:R-:W-:Y:S01]  /*7cd10*/  MOV R143, R116 ;  /* 0x00000074008f7202 */ /* 0x000fe20000000f00 */
[----:B------:R-:W-:Y:S01]  /*7cd20*/  LDSM.16.M88.4 R120, [R3+0x2000] ;  /* 0x002000000378783b */ /* 0x000fe20000000200 */
[----:B------:R-:W-:Y:S02]  /*7cd30*/  IMAD.MOV.U32 R142, RZ, RZ, R117 ;  /* 0x000000ffff8e7224 */ /* 0x000fe400078e0075 */
[----:B------:R-:W-:Y:S01]  /*7cd40*/  IMAD.MOV.U32 R241, RZ, RZ, R112 ;  /* 0x000000fffff17224 */ /* 0x000fe200078e0070 */
[----:B------:R-:W-:Y:S01]  /*7cd50*/  LDSM.16.M88.4 R116, [R3+0x3000] ;  /* 0x003000000374783b */ /* 0x000fe20000000200 */
[----:B------:R-:W-:Y:S02]  /*7cd60*/  IMAD.MOV.U32 R242, RZ, RZ, R109 ;  /* 0x000000fffff27224 */ /* 0x000fe400078e006d */
[----:B------:R-:W-:Y:S01]  /*7cd70*/  IMAD.MOV.U32 R243, RZ, RZ, R108 ;  /* 0x000000fffff37224 */ /* 0x000fe200078e006c */
[----:B------:R-:W-:Y:S04]  /*7cd80*/  LDSM.16.M88.4 R112, [R3+0x4000] ;  /* 0x004000000370783b */ /* 0x000fe80000000200 */
[----:B------:R-:W-:Y:S01]  /*7cd90*/  LDSM.16.M88.4 R108, [R3+0x5000] ;  /* 0x00500000036c783b */ /* 0x000fe20000000200 */
[----:B--2---:R-:W-:-:S02]  /*7cda0*/  IMAD.MOV.U32 R7, RZ, RZ, R124 ;  /* 0x000000ffff077224 */ /* 0x004fc400078e007c */
[----:B---3--:R-:W-:Y:S02]  /*7cdb0*/  IMAD.MOV.U32 R5, RZ, RZ, R128 ;  /* 0x000000ffff057224 */ /* 0x008fe400078e0080 */
[----:B----4-:R-:W-:Y:S02]  /*7cdc0*/  IMAD.MOV.U32 R4, RZ, RZ, R136 ;  /* 0x000000ffff047224 */ /* 0x010fe400078e0088 */
[----:B------:R-:W-:Y:S01]  /*7cdd0*/  LDS R136, [R137+0x44000] ;  /* 0x0440000089887984 */ /* 0x000fe20000000800 */
[----:B------:R-:W-:-:S03]  /*7cde0*/  IMAD.MOV.U32 R6, RZ, RZ, R125 ;  /* 0x000000ffff067224 */ /* 0x000fc600078e007d */
[----:B------:R-:W-:Y:S04]  /*7cdf0*/  LDS R137, [R129+0x44000] ;  /* 0x0440000081897984 */ /* 0x000fe80000000800 */
[----:B------:R-:W1:Y:S04]  /*7ce00*/  LDSM.16.M88.4 R128, [R3] ;  /* 0x000000000380783b */ /* 0x000e680000000200 */
[----:B------:R-:W2:Y:S01]  /*7ce10*/  LDSM.16.M88.4 R124, [R3+0x1000] ;  /* 0x00100000037c783b */ /* 0x000ea20000000200 */
[C---:B------:R-:W-:Y:S08]  /*7ce20*/  HMMA.1688.F32.TF32 R152, R244.reuse, R70, R4 ;  /* 0x00000046f498723c */ /* 0x040ff00000081004 */
[C---:B------:R-:W-:Y:S08]  /*7ce30*/  HMMA.1688.F32.TF32 R8, R244.reuse, R66, R148 ;  /* 0x00000042f408723c */ /* 0x040ff00000081094 */
[C---:B------:R-:W-:Y:S01]  /*7ce40*/  HMMA.1688.F32.TF32 R4, R244.reuse, R62, R144 ;  /* 0x0000003ef404723c */ /* 0x040fe20000081090 */
[----:B-1----:R-:W-:Y:S04]  /*7ce50*/  STL [R1+0x5da0], R130 ;  /* 0x005da08201007387 */ /* 0x002fe80000100800 */
[----:B------:R-:W-:Y:S04]  /*7ce60*/  STL [R1+0x5d9c], R131 ;  /* 0x005d9c8301007387 */ /* 0x000fe80000100800 */
[----:B--2---:R-:W-:Y:S04]  /*7ce70*/  STL [R1+0x5d94], R126 ;  /* 0x005d947e01007387 */ /* 0x004fe80000100800 */
[----:B------:R-:W-:Y:S04]  /*7ce80*/  STL [R1+0x5d90], R127 ;  /* 0x005d907f01007387 */ /* 0x000fe80000100800 */
[----:B------:R-:W-:Y:S04]  /*7ce90*/  STL [R1+0x5da4], R122 ;  /* 0x005da47a01007387 */ /* 0x000fe80000100800 */
[----:B------:R-:W-:Y:S04]  /*7cea0*/  STL [R1+0x5d98], R123 ;  /* 0x005d987b01007387 */ /* 0x000fe80000100800 */
[----:B------:R-:W-:Y:S04]  /*7ceb0*/  STL [R1+0x5dac], R118 ;  /* 0x005dac7601007387 */ /* 0x000fe80000100800 */
[----:B------:R-:W-:Y:S04]  /*7cec0*/  STL [R1+0x5da8], R119 ;  /* 0x005da87701007387 */ /* 0x000fe80000100800 */
[----:B------:R-:W-:Y:S04]  /*7ced0*/  STL [R1+0x5db4], R114 ;  /* 0x005db47201007387 */ /* 0x000fe80000100800 */
[----:B------:R-:W-:Y:S01]  /*7cee0*/  STL [R1+0x5db0], R115 ;  /* 0x005db07301007387 */ /* 0x000fe20000100800 */
[C---:B------:R-:W-:Y:S03]  /*7cef0*/  HMMA.1688.F32.TF32 R144, R244.reuse, R58, R236 ;  /* 0x0000003af490723c */ /* 0x040fe600000810ec */
[----:B------:R-:W-:Y:S04]  /*7cf00*/  STL [R1+0x5dbc], R110 ;  /* 0x005dbc6e01007387 */ /* 0x000fe80000100800 */
[----:B------:R-:W-:Y:S04]  /*7cf10*/  STL [R1+0x5db8], R111 ;  /* 0x005db86f01007387 */ /* 0x000fe80000100800 */
[----:B------:R-:W-:Y:S04]  /*7cf20*/  STL.64 [R1+0xa30], R152 ;  /* 0x000a309801007387 */ /* 0x000fe80000100a00 */
[----:B------:R-:W-:Y:S04]  /*7cf30*/  STL.64 [R1+0xa38], R154 ;  /* 0x000a389a01007387 */ /* 0x000fe80000100a00 */
[----:B------:R-:W-:Y:S04]  /*7cf40*/  STL.64 [R1+0x9d0], R8 ;  /* 0x0009d00801007387 */ /* 0x000fe80000100a00 */
[----:B------:R1:W-:Y:S04]  /*7cf50*/  STL.64 [R1+0x9d8], R10 ;  /* 0x0009d80a01007387 */ /* 0x0003e80000100a00 */
[----:B------:R-:W-:Y:S04]  /*7cf60*/  STL.64 [R1+0x980], R4 ;  /* 0x0009800401007387 */ /* 0x000fe80000100a00 */
[----:B------:R2:W-:Y:S01]  /*7cf70*/  STL.64 [R1+0x988], R6 ;  /* 0x0009880601007387 */ /* 0x0005e20000100a00 */
[C---:B-1----:R-:W-:Y:S08]  /*7cf80*/  HMMA.1688.F32.TF32 R8, R244.reuse, R54, R140 ;  /* 0x00000036f408723c */ /* 0x042ff0000008108c */
[C---:B--2---:R-:W-:Y:S01]  /*7cf90*/  HMMA.1688.F32.TF32 R4, R244.reuse, R50, R248 ;  /* 0x00000032f404723c */ /* 0x044fe200000810f8 */
[----:B------:R-:W-:Y:S04]  /*7cfa0*/  STL.64 [R1+0x960], R144 ;  /* 0x0009609001007387 */ /* 0x000fe80000100a00 */
[----:B------:R-:W-:Y:S04]  /*7cfb0*/  STL.64 [R1+0x968], R146 ;  /* 0x0009689201007387 */ /* 0x000fe80000100a00 */
[----:B------:R-:W2:Y:S06]  /*7cfc0*/  LDL.LU R140, [R1+0xb30] ;  /* 0x000b3000018c7983 */ /* 0x000eac0000300800 */
[----:B------:R-:W-:Y:S04]  /*7cfd0*/  STL.64 [R1+0x940], R8 ;  /* 0x0009400801007387 */ /* 0x000fe80000100a00 */
[----:B------:R1:W-:Y:S04]  /*7cfe0*/  STL.64 [R1+0x948], R10 ;  /* 0x0009480a01007387 */ /* 0x0003e80000100a00 */
[----:B------:R-:W-:Y:S04]  /*7cff0*/  STL.64 [R1+0x920], R4 ;  /* 0x0009200401007387 */ /* 0x000fe80000100a00 */
[----:B------:R3:W-:Y:S04]  /*7d000*/  STL.64 [R1+0x928], R6 ;  /* 0x0009280601007387 */ /* 0x0007e80000100a00 */
        /* <DEDUP_REMOVED lines=20> */
[----:B-1----:R-:W-:Y:S01]  /*7d150*/  HMMA.1688.F32.TF32 R8, R244, R46, R240 ;  /* 0x0000002ef408723c */ /* 0x002fe200000810f0 */
[----:B------:R-:W-:-:S02]  /*7d160*/  IMAD.MOV.U32 R144, RZ, RZ, R73 ;  /* 0x000000ffff907224 */ /* 0x000fc400078e0049 */
[----:B------:R-:W-:Y:S02]  /*7d170*/  IMAD.MOV.U32 R145, RZ, RZ, R72 ;  /* 0x000000ffff917224 */ /* 0x000fe400078e0048 */
[----:B------:R-:W-:Y:S02]  /*7d180*/  IMAD.MOV.U32 R146, RZ, RZ, R69 ;  /* 0x000000ffff927224 */ /* 0x000fe400078e0045 */
[----:B------:R-:W-:Y:S11]  /*7d190*/  IMAD.MOV.U32 R147, RZ, RZ, R68 ;  /* 0x000000ffff937224 */ /* 0x000ff600078e0044 */
[----:B------:R-:W-:Y:S05]  /*7d1a0*/  @!UPT UIADD3 URZ, URZ, URZ, URZ ;  /* 0x0000003f3f3ff290 */ /* 0x000fea000fffe03f */
[----:B------:R-:W-:Y:S04]  /*7d1b0*/  STL.64 [R1+0x900], R8 ;  /* 0x0009000801007387 */ /* 0x000fe80000100a00 */
[----:B------:R4:W-:Y:S01]  /*7d1c0*/  STL.64 [R1+0x908], R10 ;  /* 0x0009080a01007387 */ /* 0x0009e20000100a00 */
[----:B------:R-:W-:Y:S02]  /*7d1d0*/  IMAD.MOV.U32 R249, RZ, RZ, R252 ;  /* 0x000000fffff97224 */ /* 0x000fe400078e00fc */
[----:B------:R-:W-:Y:S02]  /*7d1e0*/  IMAD.MOV.U32 R250, RZ, RZ, R133 ;  /* 0x000000fffffa7224 */ /* 0x000fe400078e0085 */
[----:B------:R-:W-:Y:S02]  /*7d1f0*/  IMAD.MOV.U32 R251, RZ, RZ, R132 ;  /* 0x000000fffffb7224 */ /* 0x000fe400078e0084 */
[----:B------:R-:W-:-:S02]  /*7d200*/  IMAD.MOV.U32 R152, RZ, RZ, R97 ;  /* 0x000000ffff987224 */ /* 0x000fc400078e0061 */
[----:B------:R-:W-:Y:S02]  /*7d210*/  IMAD.MOV.U32 R153, RZ, RZ, R96 ;  /* 0x000000ffff997224 */ /* 0x000fe400078e0060 */
[----:B------:R-:W-:Y:S02]  /*7d220*/  IMAD.MOV.U32 R154, RZ, RZ, R93 ;  /* 0x000000ffff9a7224 */ /* 0x000fe400078e005d */
[----:B------:R-:W-:Y:S01]  /*7d230*/  IMAD.MOV.U32 R155, RZ, RZ, R92 ;  /* 0x000000ffff9b7224 */ /* 0x000fe200078e005c */
[----:B---3--:R-:W-:Y:S01]  /*7d240*/  MOV R6, R101 ;  /* 0x0000006500067202 */ /* 0x008fe20000000f00 */
[----:B------:R-:W-:Y:S02]  /*7d250*/  IMAD.MOV.U32 R4, RZ, RZ, R105 ;  /* 0x000000ffff047224 */ /* 0x000fe400078e0069 */
[----:B------:R-:W-:Y:S02]  /*7d260*/  IMAD.MOV.U32 R5, RZ, RZ, R104 ;  /* 0x000000ffff057224 */ /* 0x000fe400078e0068 */
[----:B------:R-:W-:Y:S01]  /*7d270*/  IMAD.MOV.U32 R7, RZ, RZ, R100 ;  /* 0x000000ffff077224 */ /* 0x000fe200078e0064 */
[----:B------:R-:W-:Y:S01]  /*7d280*/  MOV R240, R81 ;  /* 0x0000005100f07202 */ /* 0x000fe20000000f00 */
[----:B------:R-:W-:Y:S01]  /*7d290*/  IMAD.MOV.U32 R242, RZ, RZ, R77 ;  /* 0x000000fffff27224 */ /* 0x000fe200078e004d */
[----:B------:R-:W-:Y:S01]  /*7d2a0*/  LDSM.16.M88.4 R104, [R3+0x8000] ;  /* 0x008000000368783b */ /* 0x000fe20000000200 */
[----:B------:R-:W-:-:S03]  /*7d2b0*/  IMAD.MOV.U32 R243, RZ, RZ, R76 ;  /* 0x000000fffff37224 */ /* 0x000fc600078e004c */
[----:B------:R-:W1:Y:S01]  /*7d2c0*/  LDSM.16.M88.4 R76, [R3+0x6000] ;  /* 0x00600000034c783b */ /* 0x000e620000000200 */
[----:B------:R-:W-:Y:S02]  /*7d2d0*/  IMAD.MOV.U32 R241, RZ, RZ, R80 ;  /* 0x000000fffff17224 */ /* 0x000fe400078e0050 */
[----:B------:R-:W-:Y:S01]  /*7d2e0*/  IMAD.MOV.U32 R148, RZ, RZ, R89 ;  /* 0x000000ffff947224 */ /* 0x000fe200078e0059 */
[----:B------:R-:W-:Y:S01]  /*7d2f0*/  LDSM.16.M88.4 R100, [R3+0x9000] ;  /* 0x009000000364783b */ /* 0x000fe20000000200 */
[----:B------:R-:W-:Y:S02]  /*7d300*/  IMAD.MOV.U32 R149, RZ, RZ, R88 ;  /* 0x000000ffff957224 */ /* 0x000fe400078e0058 */
[----:B------:R-:W-:Y:S01]  /*7d310*/  IMAD.MOV.U32 R150, RZ, RZ, R85 ;  /* 0x000000ffff967224 */ /* 0x000fe200078e0055 */
[----:B------:R-:W-:Y:S01]  /*7d320*/  LDSM.16.M88.4 R96, [R3+0xa000] ;  /* 0x00a000000360783b */ /* 0x000fe20000000200 */
[----:B------:R-:W-:Y:S01]  /*7d330*/  IMAD.MOV.U32 R151, RZ, RZ, R84 ;  /* 0x000000ffff977224 */ /* 0x000fe200078e0054 */
[----:B------:R-:W-:Y:S02]  /*7d340*/  HMMA.1688.F32.TF32 R240, R136, R128, R240 ;  /* 0x0000008088f0723c */ /* 0x000fe400000810f0 */
[----:B------:R-:W-:Y:S04]  /*7d350*/  LDSM.16.M88.4 R92, [R3+0xb000] ;  /* 0x00b00000035c783b */ /* 0x000fe80000000200 */
[----:B------:R-:W-:Y:S04]  /*7d360*/  LDSM.16.M88.4 R88, [R3+0xc000] ;  /* 0x00c000000358783b */ /* 0x000fe80000000200 */
[----:B------:R-:W-:Y:S04]  /*7d370*/  LDSM.16.M88.4 R84, [R3+0xd000] ;  /* 0x00d000000354783b */ /* 0x000fe80000000200 */
[----:B------:R-:W-:Y:S04]  /*7d380*/  LDSM.16.M88.4 R80, [R3+0xe000] ;  /* 0x00e000000350783b */ /* 0x000fe80000000200 */
[----:B------:R-:W-:Y:S01]  /*7d390*/  LDS R132, [R2+0x44000] ;  /* 0x0440000002847984 */ /* 0x000fe20000000800 */
[C---:B----4-:R-:W-:Y:S08]  /*7d3a0*/  HMMA.1688.F32.TF32 R8, R244.reuse, R34, R236 ;  /* 0x00000022f408723c */ /* 0x050ff000000810ec */
[C---:B--2---:R-:W-:Y:S08]  /*7d3b0*/  HMMA.1688.F32.TF32 R72, R244.reuse, R42, R164 ;  /* 0x0000002af448723c */ /* 0x044ff000000810a4 */
[----:B------:R-:W-:Y:S01]  /*7d3c0*/  HMMA.1688.F32.TF32 R68, R244, R38, R160 ;  /* 0x00000026f444723c */ /* 0x000fe200000810a0 */
[----:B------:R-:W-:-:S02]  /*7d3d0*/  IMAD.MOV.U32 R236, RZ, RZ, R65 ;  /* 0x000000ffffec7224 */ /* 0x000fc400078e0041 */
[----:B------:R-:W-:Y:S01]  /*7d3e0*/  IMAD.MOV.U32 R237, RZ, RZ, R64 ;  /* 0x000000ffffed7224 */ /* 0x000fe200078e0040 */
[----:B------:R-:W-:-:S11]  /*7d3f0*/  MOV R238, R61 ;  /* 0x0000003d00ee7202 */ /* 0x000fd60000000f00 */
[----:B------:R-:W-:Y:S01]  /*7d400*/  STL.64 [R1+0x8e0], R72 ;  /* 0x0008e04801007387 */ /* 0x000fe20000100a00 */
[----:B------:R-:W-:-:S03]  /*7d410*/  IMAD.MOV.U32 R239, RZ, RZ, R60 ;  /* 0x000000ffffef7224 */ /* 0x000fc600078e003c */
[----:B------:R-:W-:Y:S01]  /*7d420*/  STL.64 [R1+0x8e8], R74 ;  /* 0x0008e84a01007387 */ /* 0x000fe20000100a00 */
[C---:B------:R-:W-:Y:S03]  /*7d430*/  HMMA.1688.F32.TF32 R60, R244.reuse, R26, R140 ;  /* 0x0000001af43c723c */ /* 0x040fe6000008108c */
[----:B------:R-:W2:Y:S05]  /*7d440*/  LDSM.16.M88.4 R72, [R3+0x7000] ;  /* 0x007000000348783b */ /* 0x000eaa0000000200 */
[----:B------:R-:W-:Y:S01]  /*7d450*/  HMMA.1688.F32.TF32 R64, R244, R30, R156 ;  /* 0x0000001ef440723c */ /* 0x000fe2000008109c */
[----:B------:R-:W-:Y:S04]  /*7d460*/  STL.64 [R1+0x8c0], R68 ;  /* 0x0008c04401007387 */ /* 0x000fe80000100a00 */
[----:B------:R-:W-:Y:S04]  /*7d470*/  STL.64 [R1+0x8c8], R70 ;  /* 0x0008c84601007387 */ /* 0x000fe80000100a00 */
[----:B------:R-:W-:Y:S04]  /*7d480*/  STL.64 [R1+0x8a0], R8 ;  /* 0x0008a00801007387 */ /* 0x000fe80000100a00 */
[----:B------:R3:W-:Y:S01]  /*7d490*/  STL.64 [R1+0x8a8], R10 ;  /* 0x0008a80a01007387 */ /* 0x0007e20000100a00 */
[----:B------:R-:W-:-:S02]  /*7d4a0*/  IMAD.MOV.U32 R140, RZ, RZ, R57 ;  /* 0x000000ffff8c7224 */ /* 0x000fc400078e0039 */
[----:B------:R-:W-:Y:S01]  /*7d4b0*/  IMAD.MOV.U32 R141, RZ, RZ, R56 ;  /* 0x000000ffff8d7224 */ /* 0x000fe200078e0038 */
[----:B------:R-:W4:Y:S01]  /*7d4c0*/  LDSM.16.M88.4 R68, [R3+0xf000] ;  /* 0x00f000000344783b */ /* 0x000f220000000200 */
[----:B---3--:R-:W-:Y:S05]  /*7d4d0*/  HMMA.1688.F32.TF32 R8, R244, R22, R248 ;  /* 0x00000016f408723c */ /* 0x008fea00000810f8 */
[----:B------:R-:W-:Y:S04]  /*7d4e0*/  STL.64 [R1+0x890], R64 ;  /* 0x0008904001007387 */ /* 0x000fe80000100a00 */
[----:B------:R-:W-:Y:S04]  /*7d4f0*/  STL.64 [R1+0x898], R66 ;  /* 0x0008984201007387 */ /* 0x000fe80000100a00 */
[----:B------:R-:W-:Y:S04]  /*7d500*/  STL.64 [R1+0x880], R60 ;  /* 0x0008803c01007387 */ /* 0x000fe80000100a00 */
[----:B------:R-:W-:Y:S01]  /*7d510*/  STL.64 [R1+0x888], R62 ;  /* 0x0008883e01007387 */ /* 0x000fe20000100a00 */
[----:B------:R-:W-:-:S02]  /*7d520*/  IMAD.MOV.U32 R142, RZ, RZ, R53 ;  /* 0x000000ffff8e7224 */ /* 0x000fc400078e0035 */
[----:B------:R-:W-:Y:S01]  /*7d530*/  IMAD.MOV.U32 R143, RZ, RZ, R52 ;  /* 0x000000ffff8f7224 */ /* 0x000fe200078e0034 */
[----:B------:R-:W3:Y:S01]  /*7d540*/  LDSM.16.M88.4 R64, [R3+0x10000] ;  /* 0x010000000340783b */ /* 0x000ee20000000200 */
[----:B------:R-:W-:Y:S02]  /*7d550*/  IMAD.MOV.U32 R248, RZ, RZ, R49 ;  /* 0x000000fffff87224 */ /* 0x000fe400078e0031 */
[----:B------:R-:W-:Y:S01]  /*7d560*/  IMAD.MOV.U32 R249, RZ, RZ, R48 ;  /* 0x000000fffff97224 */ /* 0x000fe200078e0030 */
[----:B------:R-:W1:Y:S04]  /*7d570*/  LDSM.16.M88.4 R60, [R3+0x11000] ;  /* 0x01100000033c783b */ /* 0x000e680000000200 */
[----:B------:R-:W-:Y:S04]  /*7d580*/  STL.64 [R1+0x870], R8 ;  /* 0x0008700801007387 */ /* 0x000fe80000100a00 */
[----:B------:R2:W-:Y:S01]  /*7d590*/  STL.64 [R1+0x878], R10 ;  /* 0x0008780a01007387 */ /* 0x0005e20000100a00 */
[----:B------:R-:W-:-:S02]  /*7d5a0*/  IMAD.MOV.U32 R250, RZ, RZ, R45 ;  /* 0x000000fffffa7224 */ /* 0x000fc400078e002d */
[----:B------:R-:W-:Y:S01]  /*7d5b0*/  IMAD.MOV.U32 R251, RZ, RZ, R44 ;  /* 0x000000fffffb7224 */ /* 0x000fe200078e002c */
[----:B------:R-:W1:Y:S04]  /*7d5c0*/  LDSM.16.M88.4 R56, [R3+0x12000] ;  /* 0x012000000338783b */ /* 0x000e680000000200 */
[----:B------:R-:W1:Y:S01]  /*7d5d0*/  LDSM.16.M88.4 R52, [R3+0x13000] ;  /* 0x013000000334783b */ /* 0x000e620000000200 */
[C---:B--2---:R-:W-:Y:S03]  /*7d5e0*/  HMMA.1688.F32.TF32 R8, R244.reuse, R18, R152 ;  /* 0x00000012f408723c */ /* 0x044fe60000081098 */
[----:B------:R-:W2:Y:S04]  /*7d5f0*/  LDSM.16.M88.4 R48, [R3+0x14000] ;  /* 0x014000000330783b */ /* 0x000ea80000000200 */
[----:B------:R-:W1:Y:S01]  /*7d600*/  LDSM.16.M88.4 R44, [R3+0x15000] ;  /* 0x01500000032c783b */ /* 0x000e620000000200 */
[----:B------:R-:W-:Y:S08]  /*7d610*/  HMMA.1688.F32.TF32 R244, R244, R14, R4 ;  /* 0x0000000ef4f4723c */ /* 0x000ff00000081004 */
[----:B------:R-:W-:Y:S08]  /*7d620*/  HMMA.1688.F32.TF32 R4, R136, R120, R144 ;  /* 0x000000788804723c */ /* 0x000ff00000081090 */
[----:B------:R-:W-:Y:S01]  /*7d630*/  MOV R252, R11 ;  /* 0x0000000b00fc7202 */ /* 0x000fe20000000f00 */
[----:B------:R-:W-:Y:S04]  /*7d640*/  STL.64 [R1+0x860], R8 ;  /* 0x0008600801007387 */ /* 0x000fe80000100a00 */
[----:B------:R-:W-:Y:S04]  /*7d650*/  STL [R1+0x868], R10 ;  /* 0x0008680a01007387 */ /* 0x000fe80000100800 */
[----:B------:R-:W-:Y:S04]  /*7d660*/  STL [R1+0x5dd0], R252 ;  /* 0x005dd0fc01007387 */ /* 0x000fe80000100800 */
[----:B------:R1:W-:Y:S04]  /*7d670*/  STL [R1+0x5dcc], R244 ;  /* 0x005dccf401007387 */ /* 0x0003e80000100800 */
[----:B------:R2:W-:Y:S04]  /*7d680*/  STL [R1+0x5dc8], R245 ;  /* 0x005dc8f501007387 */ /* 0x0005e80000100800 */
[----:B------:R3:W-:Y:S01]  /*7d690*/  STL [R1+0x5dc4], R246 ;  /* 0x005dc4f601007387 */ /* 0x0007e20000100800 */
[----:B-1----:R-:W-:-:S03]  /*7d6a0*/  IMAD.MOV.U32 R244, RZ, RZ, R4 ;  /* 0x000000fffff47224 */ /* 0x002fc600078e0004 */
[----:B------:R1:W-:Y:S01]  /*7d6b0*/  STL [R1+0x5dc0], R247 ;  /* 0x005dc0f701007387 */ /* 0x0003e20000100800 */
[----:B--2---:R-:W-:Y:S02]  /*7d6c0*/  IMAD.MOV.U32 R245, RZ, RZ, R5 ;  /* 0x000000fffff57224 */ /* 0x004fe400078e0005 */
[----:B---3--:R-:W-:Y:S02]  /*7d6d0*/  IMAD.MOV.U32 R246, RZ, RZ, R6 ;  /* 0x000000fffff67224 */ /* 0x008fe400078e0006 */
[----:B-1----:R-:W-:Y:S02]  /*7d6e0*/  IMAD.MOV.U32 R247, RZ, RZ, R7 ;  /* 0x000000fffff77224 */ /* 0x002fe400078e0007 */
[C---:B------:R-:W-:Y:S08]  /*7d6f0*/  HMMA.1688.F32.TF32 R4, R136.reuse, R116, R236 ;  /* 0x000000748804723c */ /* 0x040ff000000810ec */
[C---:B------:R-:W-:Y:S11]  /*7d700*/  HMMA.1688.F32.TF32 R8, R136.reuse, R124, R148 ;  /* 0x0000007c8808723c */ /* 0x040ff60000081094 */
[----:B------:R-:W-:Y:S05]  /*7d710*/  @!UPT UIADD3 URZ, URZ, URZ, URZ ;  /* 0x0000003f3f3ff290 */ /* 0x000fea000fffe03f */
[----:B------:R-:W-:Y:S02]  /*7d720*/  IMAD.MOV.U32 R110, RZ, RZ, R4 ;  /* 0x000000ffff6e7224 */ /* 0x000fe400078e0004 */
[----:B------:R-:W-:Y:S02]  /*7d730*/  IMAD.MOV.U32 R111, RZ, RZ, R5 ;  /* 0x000000ffff6f7224 */ /* 0x000fe400078e0005 */
[----:B------:R-:W-:Y:S02]  /*7d740*/  IMAD.MOV.U32 R114, RZ, RZ, R6 ;  /* 0x000000ffff727224 */ /* 0x000fe400078e0006 */
[----:B------:R-:W-:Y:S02]  /*7d750*/  IMAD.MOV.U32 R115, RZ, RZ, R7 ;  /* 0x000000ffff737224 */ /* 0x000fe400078e0007 */
[----:B------:R-:W-:Y:S01]  /*7d760*/  HMMA.1688.F32.TF32 R4, R136, R112, R140 ;  /* 0x000000708804723c */ /* 0x000fe2000008108c */
[----:B------:R-:W-:Y:S01]  /*7d770*/  STL.64 [R1+0x5de0], R242 ;  /* 0x005de0f201007387 */ /* 0x000fe20000100a00 */
[----:B------:R-:W-:-:S03]  /*7d780*/  IMAD.MOV.U32 R236, RZ, RZ, R33 ;  /* 0x000000ffffec7224 */ /* 0x000fc600078e0021 */
[----:B------:R-:W-:Y:S02]  /*7d790*/  STL.64 [R1+0x5dd8], R240 ;  /* 0x005dd8f001007387 */ /* 0x000fe40000100a00 */
[----:B------:R-:W-:Y:S02]  /*7d7a0*/  IMAD.MOV.U32 R140, RZ, RZ, R41 ;  /* 0x000000ffff8c7224 */ /* 0x000fe400078e0029 */
[----:B------:R-:W-:Y:S01]  /*7d7b0*/  IMAD.MOV.U32 R141, RZ, RZ, R40 ;  /* 0x000000ffff8d7224 */ /* 0x000fe200078e0028 */
[----:B------:R-:W-:Y:S01]  /*7d7c0*/  MOV R143, R36 ;  /* 0x00000024008f7202 */ /* 0x000fe20000000f00 */
[----:B------:R-:W1:Y:S01]  /*7d7d0*/  LDSM.16.M88.4 R40, [R3+0x16000] ;  /* 0x016000000328783b */ /* 0x000e620000000200 */
[----:B------:R-:W-:Y:S11]  /*7d7e0*/  IMAD.MOV.U32 R142, RZ, RZ, R37 ;  /* 0x000000ffff8e7224 */ /* 0x000ff600078e0025 */
[----:B------:R-:W-:Y:S01]  /*7d7f0*/  @!UPT UIADD3 URZ, URZ, URZ, URZ ;  /* 0x0000003f3f3ff290 */ /* 0x000fe2000fffe03f */
[----:B------:R-:W-:Y:S01]  /*7d800*/  IMAD.MOV.U32 R118, RZ, RZ, R4 ;  /* 0x000000ffff767224 */ /* 0x000fe200078e0004 */
[----:B------:R-:W-:Y:S01]  /*7d810*/  MOV R119, R5 ;  /* 0x0000000500777202 */ /* 0x000fe20000000f00 */
[----:B------:R-:W-:Y:S02]  /*7d820*/  IMAD.MOV.U32 R122, RZ, RZ, R6 ;  /* 0x000000ffff7a7224 */ /* 0x000fe400078e0006 */
[----:B------:R-:W-:Y:S01]  /*7d830*/  IMAD.MOV.U32 R130, RZ, RZ, R7 ;  /* 0x000000ffff827224 */ /* 0x000fe200078e0007 */
[----:B------:R-:W-:Y:S01]  /*7d840*/  STL.64 [R1+0x850], R8 ;  /* 0x0008500801007387 */ /* 0x000fe20000100a00 */
[----:B------:R-:W-:Y:S01]  /*7d850*/  HMMA.1688.F32.TF32 R4, R136, R108, R248 ;  /* 0x0000006c8804723c */ /* 0x000fe200000810f8 */
[----:B------:R-:W-:Y:S02]  /*7d860*/  IMAD.MOV.U32 R237, RZ, RZ, R32 ;  /* 0x000000ffffed7224 */ /* 0x000fe400078e0020 */
[----:B------:R-:W2:Y:S01]  /*7d870*/  LDSM.16.M88.4 R36, [R3+0x17000] ;  /* 0x017000000324783b */ /* 0x000ea20000000200 */
[----:B------:R-:W-:-:S03]  /*7d880*/  IMAD.MOV.U32 R238, RZ, RZ, R29 ;  /* 0x000000ffffee7224 */ /* 0x000fc600078e001d */
[----:B------:R-:W-:Y:S01]  /*7d890*/  STL.64 [R1+0x858], R10 ;  /* 0x0008580a01007387 */ /* 0x000fe20000100a00 */
[----:B------:R-:W-:-:S03]  /*7d8a0*/  IMAD.MOV.U32 R239, RZ, RZ, R28 ;  /* 0x000000ffffef7224 */ /* 0x000fc600078e001c */
[----:B------:R-:W-:Y:S01]  /*7d8b0*/  STL.64 [R1+0x5df0], R246 ;  /* 0x005df0f601007387 */ /* 0x000fe20000100a00 */
[----:B------:R-:W-:-:S03]  /*7d8c0*/  IMAD.MOV.U32 R248, RZ, RZ, R25 ;  /* 0x000000fffff87224 */ /* 0x000fc600078e0019 */
[----:B------:R-:W2:Y:S01]  /*7d8d0*/  LDSM.16.M88.4 R32, [R3+0x18000] ;  /* 0x018000000320783b */ /* 0x000ea20000000200 */
[----:B------:R-:W-:-:S03]  /*7d8e0*/  IMAD.MOV.U32 R249, RZ, RZ, R24 ;  /* 0x000000fffff97224 */ /* 0x000fc600078e0018 */
[----:B------:R-:W-:Y:S01]  /*7d8f0*/  STL.64 [R1+0x5de8], R244 ;  /* 0x005de8f401007387 */ /* 0x000fe20000100a00 */
[----:B------:R-:W-:-:S03]  /*7d900*/  IMAD.MOV.U32 R250, RZ, RZ, R21 ;  /* 0x000000fffffa7224 */ /* 0x000fc600078e0015 */
[----:B------:R1:W-:Y:S01]  /*7d910*/  STL [R1+0x5e18], R110 ;  /* 0x005e186e01007387 */ /* 0x0003e20000100800 */
[----:B------:R-:W-:-:S03]  /*7d920*/  IMAD.MOV.U32 R251, RZ, RZ, R20 ;  /* 0x000000fffffb7224 */ /* 0x000fc600078e0014 */
[----:B------:R-:W2:Y:S01]  /*7d930*/  LDSM.16.M88.4 R28, [R3+0x19000] ;  /* 0x01900000031c783b */ /* 0x000ea20000000200 */
[----:B------:R-:W-:-:S03]  /*7d940*/  IMAD.MOV.U32 R144, RZ, RZ, R17 ;  /* 0x000000ffff907224 */ /* 0x000fc600078e0011 */
[----:B------:R-:W2:Y:S04]  /*7d950*/  LDSM.16.M88.4 R24, [R3+0x1a000] ;  /* 0x01a000000318783b */ /* 0x000ea80000000200 */
[----:B-1----:R-:W3:Y:S01]  /*7d960*/  LDL R110, [R1+0xfb8] ;  /* 0x000fb800016e7983 */ /* 0x002ee20000100800 */
[----:B------:R-:W-:-:S03]  /*7d970*/  MOV R145, R16 ;  /* 0x0000001000917202 */ /* 0x000fc60000000f00 */
[----:B------:R-:W-:Y:S04]  /*7d980*/  STL [R1+0x5c14], R78 ;  /* 0x005c144e01007387 */ /* 0x000fe80000100800 */
[----:B------:R-:W-:Y:S01]  /*7d990*/  STL [R1+0x5c10], R79 ;  /* 0x005c104f01007387 */ /* 0x000fe20000100800 */
[----:B------:R-:W-:-:S03]  /*7d9a0*/  IMAD.MOV.U32 R146, RZ, RZ, R13 ;  /* 0x000000ffff927224 */ /* 0x000fc600078e000d */
[----:B------:R-:W-:Y:S01]  /*7d9b0*/  STL [R1+0x5c0c], R74 ;  /* 0x005c0c4a01007387 */ /* 0x000fe20000100800 */
[----:B------:R-:W-:-:S03]  /*7d9c0*/  IMAD.MOV.U32 R147, RZ, RZ, R12 ;  /* 0x000000ffff937224 */ /* 0x000fc600078e000c */
[----:B------:R-:W1:Y:S04]  /*7d9d0*/  LDSM.16.M88.4 R20, [R3+0x1b000] ;  /* 0x01b000000314783b */ /* 0x000e680000000200 */
[----:B------:R-:W-:Y:S04]  /*7d9e0*/  STL [R1+0x5c08], R75 ;  /* 0x005c084b01007387 */ /* 0x000fe80000100800 */
[----:B------:R-:W-:Y:S04]  /*7d9f0*/  STL [R1+0x5c18], R106 ;  /* 0x005c186a01007387 */ /* 0x000fe80000100800 */
[----:B------:R-:W1:Y:S04]  /*7da00*/  LDSM.16.M88.4 R16, [R3+0x1c000] ;  /* 0x01c000000310783b */ /* 0x000e680000000200 */
[----:B------:R-:W-:Y:S01]  /*7da10*/  STL [R1+0x5c04], R107 ;  /* 0x005c046b01007387 */ /* 0x000fe20000100800 */
[----:B------:R-:W-:-:S03]  /*7da20*/  IMAD.MOV.U32 R131, RZ, RZ, R4 ;  /* 0x000000ffff837224 */ /* 0x000fc600078e0004 */
[----:B------:R-:W-:Y:S01]  /*7da30*/  STL [R1+0x5c20], R102 ;  /* 0x005c206601007387 */ /* 0x000fe20000100800 */
[----:B------:R-:W-:-:S03]  /*7da40*/  IMAD.MOV.U32 R123, RZ, RZ, R5 ;  /* 0x000000ffff7b7224 */ /* 0x000fc600078e0005 */
[----:B------:R-:W1:Y:S01]  /*7da50*/  LDSM.16.M88.4 R12, [R3+0x1d000] ;  /* 0x01d00000030c783b */ /* 0x000e620000000200 */
[----:B------:R-:W-:-:S03]  /*7da60*/  IMAD.MOV.U32 R126, RZ, RZ, R6 ;  /* 0x000000ffff7e7224 */ /* 0x000fc600078e0006 */
[----:B------:R-:W-:Y:S01]  /*7da70*/  STL [R1+0x5c1c], R103 ;  /* 0x005c1c6701007387 */ /* 0x000fe20000100800 */
[----:B------:R-:W-:-:S03]  /*7da80*/  IMAD.MOV.U32 R127, RZ, RZ, R7 ;  /* 0x000000ffff7f7224 */ /* 0x000fc600078e0007 */
[----:B------:R-:W-:Y:S04]  /*7da90*/  STL [R1+0x5c24], R98 ;  /* 0x005c246201007387 */ /* 0x000fe80000100800 */
[----:B------:R-:W1:Y:S04]  /*7daa0*/  LDSM.16.M88.4 R8, [R3+0x1e000] ;  /* 0x01e000000308783b */ /* 0x000e680000000200 */
        /* <DEDUP_REMOVED lines=10> */
[----:B----4-:R-:W-:Y:S04]  /*7db50*/  STL [R1+0x5c4c], R70 ;  /* 0x005c4c4601007387 */ /* 0x010fe80000100800 */
[----:B------:R-:W-:Y:S04]  /*7db60*/  STL [R1+0x5c48], R71 ;  /* 0x005c484701007387 */ /* 0x000fe80000100800 */
[----:B------:R-:W-:Y:S04]  /*7db70*/  STL [R1+0x5c54], R66 ;  /* 0x005c544201007387 */ /* 0x000fe80000100800 */
[----:B------:R-:W-:Y:S04]  /*7db80*/  STL [R1+0x5c50], R67 ;  /* 0x005c504301007387 */ /* 0x000fe80000100800 */
[----:B------:R-:W-:Y:S04]  /*7db90*/  STL [R1+0x5c5c], R62 ;  /* 0x005c5c3e01007387 */ /* 0x000fe80000100800 */
[----:B------:R-:W-:Y:S04]  /*7dba0*/  STL [R1+0x5c58], R63 ;  /* 0x005c583f01007387 */ /* 0x000fe80000100800 */
[----:B------:R-:W-:Y:S04]  /*7dbb0*/  STL [R1+0x5c64], R58 ;  /* 0x005c643a01007387 */ /* 0x000fe80000100800 */
[----:B------:R-:W-:Y:S04]  /*7dbc0*/  STL [R1+0x5c60], R59 ;  /* 0x005c603b01007387 */ /* 0x000fe80000100800 */
[----:B------:R4:W-:Y:S01]  /*7dbd0*/  STL [R1+0x5c6c], R54 ;  /* 0x005c6c3601007387 */ /* 0x0009e20000100800 */
[C---:B------:R-:W-:Y:S03]  /*7dbe0*/  HMMA.1688.F32.TF32 R148, R136.reuse, R76, R144 ;  /* 0x0000004c8894723c */ /* 0x040fe60000081090 */
[----:B------:R1:W-:Y:S04]  /*7dbf0*/  STL [R1+0x5c68], R55 ;  /* 0x005c683701007387 */ /* 0x0003e80000100800 */
[----:B------:R-:W-:Y:S04]  /*7dc00*/  STL [R1+0x5c74], R50 ;  /* 0x005c743201007387 */ /* 0x000fe80000100800 */
[----:B------:R1:W-:Y:S04]  /*7dc10*/  STL [R1+0x5c70], R51 ;  /* 0x005c703301007387 */ /* 0x0003e80000100800 */
[----:B------:R-:W-:Y:S04]  /*7dc20*/  STL [R1+0x5c7c], R46 ;  /* 0x005c7c2e01007387 */ /* 0x000fe80000100800 */
[----:B------:R1:W-:Y:S04]  /*7dc30*/  STL [R1+0x5c78], R47 ;  /* 0x005c782f01007387 */ /* 0x0003e80000100800 */
[----:B------:R-:W-:Y:S04]  /*7dc40*/  STL [R1+0x5c84], R42 ;  /* 0x005c842a01007387 */ /* 0x000fe80000100800 */
[----:B------:R-:W-:Y:S04]  /*7dc50*/  STL [R1+0x5c80], R43 ;  /* 0x005c802b01007387 */ /* 0x000fe80000100800 */
[----:B--2---:R3:W-:Y:S04]  /*7dc60*/  STL [R1+0x5c8c], R38 ;  /* 0x005c8c2601007387 */ /* 0x0047e80000100800 */
[----:B------:R1:W-:Y:S04]  /*7dc70*/  STL [R1+0x5c88], R39 ;  /* 0x005c882701007387 */ /* 0x0003e80000100800 */
[----:B------:R-:W-:Y:S04]  /*7dc80*/  STL [R1+0x5c94], R34 ;  /* 0x005c942201007387 */ /* 0x000fe80000100800 */
[----:B------:R-:W-:Y:S04]  /*7dc90*/  STL [R1+0x5c90], R35 ;  /* 0x005c902301007387 */ /* 0x000fe80000100800 */
[----:B------:R1:W-:Y:S04]  /*7dca0*/  STL [R1+0x5c9c], R30 ;  /* 0x005c9c1e01007387 */ /* 0x0003e80000100800 */
[----:B------:R1:W-:Y:S04]  /*7dcb0*/  STL [R1+0x5c98], R31 ;  /* 0x005c981f01007387 */ /* 0x0003e80000100800 */
[----:B------:R-:W-:Y:S04]  /*7dcc0*/  STL [R1+0x5ca4], R26 ;  /* 0x005ca41a01007387 */ /* 0x000fe80000100800 */
[----:B------:R-:W-:Y:S04]  /*7dcd0*/  STL [R1+0x5ca0], R27 ;  /* 0x005ca01b01007387 */ /* 0x000fe80000100800 */
        /* <DEDUP_REMOVED lines=8> */
[----:B------:R-:W-:Y:S01]  /*7dd60*/  STL [R1+0x5ccc], R6 ;  /* 0x005ccc0601007387 */ /* 0x000fe20000100800 */
[----:B------:R-:W-:Y:S03]  /*7dd70*/  HMMA.1688.F32.TF32 R144, R136, R72, R248 ;  /* 0x000000488890723c */ /* 0x000fe600000810f8 */
[----:B------:R-:W-:Y:S04]  /*7dd80*/  STL [R1+0x5cc8], R7 ;  /* 0x005cc80701007387 */ /* 0x000fe80000100800 */
[----:B------:R-:W-:Y:S04]  /*7dd90*/  STL [R1+0x526c], R3 ;  /* 0x00526c0301007387 */ /* 0x000fe80000100800 */
[----:B------:R-:W-:Y:S04]  /*7dda0*/  STL.64 [R1+0x800], R148 ;  /* 0x0008009401007387 */ /* 0x000fe80000100a00 */
[----:B------:R1:W-:Y:S04]  /*7ddb0*/  STL.64 [R1+0x808], R150 ;  /* 0x0008089601007387 */ /* 0x0003e80000100a00 */
[----:B------:R-:W2:Y:S04]  /*7ddc0*/  LDL.LU R248, [R1+0x2ba0] ;  /* 0x002ba00001f87983 */ /* 0x000ea80000300800 */
[----:B------:R-:W2:Y:S04]  /*7ddd0*/  LDL.LU R249, [R1+0x2ba4] ;  /* 0x002ba40001f97983 */ /* 0x000ea80000300800 */
[----:B------:R-:W2:Y:S04]  /*7dde0*/  LDL.LU R250, [R1+0x2ba8] ;  /* 0x002ba80001fa7983 */ /* 0x000ea80000300800 */
[----:B------:R-:W2:Y:S01]  /*7ddf0*/  LDL.LU R251, [R1+0x2bac] ;  /* 0x002bac0001fb7983 */ /* 0x000ea20000300800 */
[----:B----4-:R-:W-:-:S02]  /*7de00*/  IMAD.MOV.U32 R54, RZ, RZ, R144 ;  /* 0x000000ffff367224 */ /* 0x010fc400078e0090 */
[----:B------:R-:W-:Y:S02]  /*7de10*/  IMAD.MOV.U32 R55, RZ, RZ, R145 ;  /* 0x000000ffff377224 */ /* 0x000fe400078e0091 */
[----:B------:R-:W-:Y:S02]  /*7de20*/  IMAD.MOV.U32 R58, RZ, RZ, R146 ;  /* 0x000000ffff3a7224 */ /* 0x000fe400078e0092 */
[----:B------:R-:W-:Y:S02]  /*7de30*/  IMAD.MOV.U32 R59, RZ, RZ, R147 ;  /* 0x000000ffff3b7224 */ /* 0x000fe400078e0093 */
[C---:B------:R-:W-:Y:S03]  /*7de40*/  HMMA.1688.F32.TF32 R144, R136.reuse, R104, R236 ;  /* 0x000000688890723c */ /* 0x040fe600000810ec */
[----:B------:R-:W-:Y:S05]  /*7de50*/  STL [R1+0x5cdc], R59 ;  /* 0x005cdc3b01007387 */ /* 0x000fea0000100800 */
[----:B------:R-:W-:Y:S01]  /*7de60*/  HMMA.1688.F32.TF32 R140, R136, R100, R140 ;  /* 0x00000064888c723c */ /* 0x000fe2000008108c */
[----:B------:R-:W-:Y:S04]  /*7de70*/  STL [R1+0x5cd8], R58 ;  /* 0x005cd83a01007387 */ /* 0x000fe80000100800 */
[----:B------:R-:W-:Y:S04]  /*7de80*/  STL [R1+0x5cd4], R55 ;  /* 0x005cd43701007387 */ /* 0x000fe80000100800 */
[----:B------:R4:W-:Y:S04]  /*7de90*/  STL [R1+0x5cd0], R54 ;  /* 0x005cd03601007387 */ /* 0x0009e80000100800 */
[----:B------:R-:W4:Y:S04]  /*7dea0*/  LDL.LU R236, [R1+0x2b90] ;  /* 0x002b900001ec7983 */ /* 0x000f280000300800 */
[----:B------:R-:W4:Y:S04]  /*7deb0*/  LDL.LU R237, [R1+0x2b94] ;  /* 0x002b940001ed7983 */ /* 0x000f280000300800 */
[----:B------:R-:W4:Y:S04]  /*7dec0*/  LDL.LU R238, [R1+0x2b98] ;  /* 0x002b980001ee7983 */ /* 0x000f280000300800 */
[----:B------:R-:W4:Y:S01]  /*7ded0*/  LDL.LU R239, [R1+0x2b9c] ;  /* 0x002b9c0001ef7983 */ /* 0x000f220000300800 */
[----:B------:R-:W-:Y:S01]  /*7dee0*/  MOV R51, R147 ;  /* 0x0000009300337202 */ /* 0x000fe20000000f00 */
[----:B------:R-:W-:-:S02]  /*7def0*/  IMAD.MOV.U32 R50, RZ, RZ, R146 ;  /* 0x000000ffff327224 */ /* 0x000fc400078e0092 */
[----:B------:R-:W-:Y:S01]  /*7df00*/  IMAD.MOV.U32 R47, RZ, RZ, R145 ;  /* 0x000000ffff2f7224 */ /* 0x000fe200078e0091 */
[----:B---3--:R-:W-:Y:S01]  /*7df10*/  LDS R133, [R110+0x44000] ;  /* 0x044000006e857984 */ /* 0x008fe20000000800 */
[----:B------:R-:W-:-:S03]  /*7df20*/  IMAD.MOV.U32 R46, RZ, RZ, R144 ;  /* 0x000000ffff2e7224 */ /* 0x000fc600078e0090 */
[----:B------:R-:W-:Y:S01]  /*7df30*/  STL [R1+0x5cec], R51 ;  /* 0x005cec3301007387 */ /* 0x000fe20000100800 */
[----:B------:R-:W-:-:S03]  /*7df40*/  IMAD.MOV.U32 R38, RZ, RZ, R140 ;  /* 0x000000ffff267224 */ /* 0x000fc600078e008c */
[----:B------:R-:W-:Y:S01]  /*7df50*/  STL [R1+0x5ce8], R50 ;  /* 0x005ce83201007387 */ /* 0x000fe20000100800 */
[----:B------:R-:W-:-:S03]  /*7df60*/  IMAD.MOV.U32 R39, RZ, RZ, R141 ;  /* 0x000000ffff277224 */ /* 0x000fc600078e008d */
[----:B------:R-:W-:Y:S01]  /*7df70*/  STL [R1+0x5ce4], R47 ;  /* 0x005ce42f01007387 */ /* 0x000fe20000100800 */
[----:B------:R-:W-:-:S03]  /*7df80*/  IMAD.MOV.U32 R42, RZ, RZ, R142 ;  /* 0x000000ffff2a7224 */ /* 0x000fc600078e008e */
[----:B------:R3:W-:Y:S01]  /*7df90*/  STL [R1+0x5ce0], R46 ;  /* 0x005ce02e01007387 */ /* 0x0007e20000100800 */
[----:B------:R-:W-:-:S03]  /*7dfa0*/  IMAD.MOV.U32 R43, RZ, RZ, R143 ;  /* 0x000000ffff2b7224 */ /* 0x000fc600078e008f */
[----:B------:R-:W3:Y:S04]  /*7dfb0*/  LDL.LU R140, [R1+0x2b80] ;  /* 0x002b8000018c7983 */ /* 0x000ee80000300800 */
[----:B------:R-:W3:Y:S04]  /*7dfc0*/  LDL.LU R141, [R1+0x2b84] ;  /* 0x002b8400018d7983 */ /* 0x000ee80000300800 */
[----:B------:R-:W3:Y:S04]  /*7dfd0*/  LDL.LU R142, [R1+0x2b88] ;  /* 0x002b8800018e7983 */ /* 0x000ee80000300800 */
[----:B------:R-:W3:Y:S04]  /*7dfe0*/  LDL.LU R143, [R1+0x2b8c] ;  /* 0x002b8c00018f7983 */ /* 0x000ee80000300800 */
[----:B------:R-:W-:Y:S04]  /*7dff0*/  STL [R1+0x5cfc], R43 ;  /* 0x005cfc2b01007387 */ /* 0x000fe80000100800 */
[----:B------:R-:W-:Y:S04]  /*7e000*/  STL [R1+0x5cf8], R42 ;  /* 0x005cf82a01007387 */ /* 0x000fe80000100800 */
[----:B------:R-:W-:Y:S04]  /*7e010*/  STL [R1+0x5cf4], R39 ;  /* 0x005cf42701007387 */ /* 0x000fe80000100800 */
[----:B------:R-:W-:Y:S04]  /*7e020*/  STL [R1+0x5cf0], R38 ;  /* 0x005cf02601007387 */ /* 0x000fe80000100800 */
[----:B------:R-:W1:Y:S01]  /*7e030*/  LDS R135, [R110+0x45000] ;  /* 0x045000006e877984 */ /* 0x000e620000000800 */
[----:B--2---:R-:W-:Y:S03]  /*7e040*/  HMMA.1688.F32.TF32 R144, R136, R96, R248 ;  /* 0x000000608890723c */ /* 0x004fe600000810f8 */
[----:B------:R-:W2:Y:S04]  /*7e050*/  LDL.LU R248, [R1+0x2b70] ;  /* 0x002b700001f87983 */ /* 0x000ea80000300800 */
[----:B------:R-:W2:Y:S04]  /*7e060*/  LDL.LU R249, [R1+0x2b74] ;  /* 0x002b740001f97983 */ /* 0x000ea80000300800 */
[----:B------:R-:W2:Y:S04]  /*7e070*/  LDL.LU R250, [R1+0x2b78] ;  /* 0x002b780001fa7983 */ /* 0x000ea80000300800 */
[----:B------:R-:W2:Y:S09]  /*7e080*/  LDL.LU R251, [R1+0x2b7c] ;  /* 0x002b7c0001fb7983 */ /* 0x000eb20000300800 */
[----:B------:R-:W-:-:S02]  /*7e090*/  IMAD.MOV.U32 R62, RZ, RZ, R144 ;  /* 0x000000ffff3e7224 */ /* 0x000fc400078e0090 */
[----:B------:R-:W-:Y:S02]  /*7e0a0*/  IMAD.MOV.U32 R63, RZ, RZ, R145 ;  /* 0x000000ffff3f7224 */ /* 0x000fe400078e0091 */
[----:B------:R-:W-:Y:S02]  /*7e0b0*/  IMAD.MOV.U32 R66, RZ, RZ, R146 ;  /* 0x000000ffff427224 */ /* 0x000fe400078e0092 */
[----:B------:R-:W-:Y:S02]  /*7e0c0*/  IMAD.MOV.U32 R67, RZ, RZ, R147 ;  /* 0x000000ffff437224 */ /* 0x000fe400078e0093 */
[C---:B----4-:R-:W-:Y:S03]  /*7e0d0*/  HMMA.1688.F32.TF32 R144, R136.reuse, R92, R236 ;  /* 0x0000005c8890723c */ /* 0x050fe600000810ec */
[----:B------:R4:W-:Y:S04]  /*7e0e0*/  STL [R1+0x5d0c], R67 ;  /* 0x005d0c4301007387 */ /* 0x0009e80000100800 */
[----:B------:R1:W-:Y:S04]  /*7e0f0*/  STL [R1+0x5d08], R66 ;  /* 0x005d084201007387 */ /* 0x0003e80000100800 */
[----:B------:R1:W-:Y:S04]  /*7e100*/  STL [R1+0x5d04], R63 ;  /* 0x005d043f01007387 */ /* 0x0003e80000100800 */
[----:B------:R1:W-:Y:S09]  /*7e110*/  STL [R1+0x5d00], R62 ;  /* 0x005d003e01007387 */ /* 0x0003f20000100800 */
[----:B------:R-:W-:Y:S01]  /*7e120*/  IMAD.MOV.U32 R30, RZ, RZ, R144 ;  /* 0x000000ffff1e7224 */ /* 0x000fe200078e0090 */
[----:B------:R-:W-:Y:S01]  /*7e130*/  MOV R31, R145 ;  /* 0x00000091001f7202 */ /* 0x000fe20000000f00 */
[----:B------:R-:W4:Y:S01]  /*7e140*/  LDL.LU R144, [R1+0x2b60] ;  /* 0x002b600001907983 */ /* 0x000f220000300800 */
[----:B------:R-:W-:Y:S01]  /*7e150*/  IMAD.MOV.U32 R34, RZ, RZ, R146 ;  /* 0x000000ffff227224 */ /* 0x000fe200078e0092 */
[----:B---3--:R-:W-:Y:S02]  /*7e160*/  HMMA.1688.F32.TF32 R140, R136, R88, R140 ;  /* 0x00000058888c723c */ /* 0x008fe4000008108c */
[----:B------:R-:W4:Y:S01]  /*7e170*/  LDL.LU R145, [R1+0x2b64] ;  /* 0x002b640001917983 */ /* 0x000f220000300800 */
[----:B------:R-:W-:-:S03]  /*7e180*/  IMAD.MOV.U32 R35, RZ, RZ, R147 ;  /* 0x000000ffff237224 */ /* 0x000fc600078e0093 */
[----:B------:R-:W4:Y:S04]  /*7e190*/  LDL.LU R146, [R1+0x2b68] ;  /* 0x002b680001927983 */ /* 0x000f280000300800 */
[----:B------:R-:W4:Y:S04]  /*7e1a0*/  LDL.LU R147, [R1+0x2b6c] ;  /* 0x002b6c0001937983 */ /* 0x000f280000300800 */
[----:B------:R3:W-:Y:S04]  /*7e1b0*/  STL [R1+0x5d1c], R35 ;  /* 0x005d1c2301007387 */ /* 0x0007e80000100800 */
[----:B------:R2:W-:Y:S04]  /*7e1c0*/  STL [R1+0x5d18], R34 ;  /* 0x005d182201007387 */ /* 0x0005e80000100800 */
[----:B------:R2:W-:Y:S02]  /*7e1d0*/  STL [R1+0x5d14], R31 ;  /* 0x005d141f01007387 */ /* 0x0005e40000100800 */
[----:B-1----:R-:W-:-:S02]  /*7e1e0*/  IMAD.MOV.U32 R22, RZ, RZ, R140 ;  /* 0x000000ffff167224 */ /* 0x002fc400078e008c */
[----:B------:R1:W-:Y:S01]  /*7e1f0*/  STL [R1+0x5d10], R30 ;  /* 0x005d101e01007387 */ /* 0x0003e20000100800 */
[----:B------:R-:W-:Y:S02]  /*7e200*/  IMAD.MOV.U32 R27, RZ, RZ, R143 ;  /* 0x000000ffff1b7224 */ /* 0x000fe400078e008f */
[----:B------:R-:W-:Y:S01]  /*7e210*/  IMAD.MOV.U32 R23, RZ, RZ, R141 ;  /* 0x000000ffff177224 */ /* 0x000fe200078e008d */
[----:B------:R-:W3:Y:S01]  /*7e220*/  LDL.LU R140, [R1+0x2b50] ;  /* 0x002b5000018c7983 */ /* 0x000ee20000300800 */
[----:B------:R-:W-:-:S03]  /*7e230*/  IMAD.MOV.U32 R26, RZ, RZ, R142 ;  /* 0x000000ffff1a7224 */ /* 0x000fc600078e008e */
[----:B------:R-:W3:Y:S04]  /*7e240*/  LDL.LU R141, [R1+0x2b54] ;  /* 0x002b5400018d7983 */ /* 0x000ee80000300800 */
[----:B------:R-:W3:Y:S04]  /*7e250*/  LDL.LU R142, [R1+0x2b58] ;  /* 0x002b5800018e7983 */ /* 0x000ee80000300800 */
[----:B------:R-:W3:Y:S04]  /*7e260*/  LDL.LU R143, [R1+0x2b5c] ;  /* 0x002b5c00018f7983 */ /* 0x000ee80000300800 */
[----:B------:R1:W-:Y:S04]  /*7e270*/  STL [R1+0x5d2c], R27 ;  /* 0x005d2c1b01007387 */ /* 0x0003e80000100800 */
[----:B------:R1:W-:Y:S04]  /*7e280*/  STL [R1+0x5d28], R26 ;  /* 0x005d281a01007387 */ /* 0x0003e80000100800 */
[----:B------:R1:W-:Y:S04]  /*7e290*/  STL [R1+0x5d24], R23 ;  /* 0x005d241701007387 */ /* 0x0003e80000100800 */
[----:B------:R1:W-:Y:S04]  /*7e2a0*/  STL [R1+0x5d20], R22 ;  /* 0x005d201601007387 */ /* 0x0003e80000100800 */
[----:B------:R-:W3:Y:S04]  /*7e2b0*/  LDL.LU R236, [R1+0x2b40] ;  /* 0x002b400001ec7983 */ /* 0x000ee80000300800 */
[----:B------:R-:W3:Y:S04]  /*7e2c0*/  LDL.LU R237, [R1+0x2b44] ;  /* 0x002b440001ed7983 */ /* 0x000ee80000300800 */
[----:B------:R-:W3:Y:S04]  /*7e2d0*/  LDL.LU R238, [R1+0x2b48] ;  /* 0x002b480001ee7983 */ /* 0x000ee80000300800 */
[----:B------:R-:W3:Y:S01]  /*7e2e0*/  LDL.LU R239, [R1+0x2b4c] ;  /* 0x002b4c0001ef7983 */ /* 0x000ee20000300800 */
[----:B--2---:R-:W-:Y:S03]  /*7e2f0*/  HMMA.1688.F32.TF32 R148, R136, R84, R248 ;  /* 0x000000548894723c */ /* 0x004fe600000810f8 */
[----:B------:R-:W2:Y:S04]  /*7e300*/  LDL.LU R248, [R1+0x2b30] ;  /* 0x002b300001f87983 */ /* 0x000ea80000300800 */
[----:B------:R-:W2:Y:S04]  /*7e310*/  LDL.LU R249, [R1+0x2b34] ;  /* 0x002b340001f97983 */ /* 0x000ea80000300800 */
[----:B------:R-:W2:Y:S04]  /*7e320*/  LDL.LU R250, [R1+0x2b38] ;  /* 0x002b380001fa7983 */ /* 0x000ea80000300800 */
[----:B------:R-:W2:Y:S09]  /*7e330*/  LDL.LU R251, [R1+0x2b3c] ;  /* 0x002b3c0001fb7983 */ /* 0x000eb20000300800 */
[----:B------:R-:W-:Y:S01]  /*7e340*/  MOV R19, R151 ;  /* 0x0000009700137202 */ /* 0x000fe20000000f00 */
[----:B------:R-:W-:-:S02]  /*7e350*/  IMAD.MOV.U32 R18, RZ, RZ, R150 ;  /* 0x000000ffff127224 */ /* 0x000fc400078e0096 */
[----:B------:R-:W-:Y:S02]  /*7e360*/  IMAD.MOV.U32 R15, RZ, RZ, R149 ;  /* 0x000000ffff0f7224 */ /* 0x000fe400078e0095 */
[----:B------:R-:W-:Y:S01]  /*7e370*/  IMAD.MOV.U32 R14, RZ, RZ, R148 ;  /* 0x000000ffff0e7224 */ /* 0x000fe200078e0094 */
[----:B------:R1:W-:Y:S04]  /*7e380*/  STL [R1+0x5d3c], R19 ;  /* 0x005d3c1301007387 */ /* 0x0003e80000100800 */
[----:B------:R1:W-:Y:S04]  /*7e390*/  STL [R1+0x5d38], R18 ;  /* 0x005d381201007387 */ /* 0x0003e80000100800 */
[----:B------:R1:W-:Y:S01]  /*7e3a0*/  STL [R1+0x5d34], R15 ;  /* 0x005d340f01007387 */ /* 0x0003e20000100800 */
[C---:B----4-:R-:W-:Y:S03]  /*7e3b0*/  HMMA.1688.F32.TF32 R144, R136.reuse, R80, R144 ;  /* 0x000000508890723c */ /* 0x050fe60000081090 */
[----:B------:R4:W-:Y:S11]  /*7e3c0*/  STL [R1+0x5d30], R14 ;  /* 0x005d300e01007387 */ /* 0x0009f60000100800 */
[----:B------:R-:W-:Y:S10]  /*7e3d0*/  @!UPT UIADD3 URZ, URZ, URZ, URZ ;  /* 0x0000003f3f3ff290 */ /* 0x000ff4000fffe03f */
[----:B------:R-:W-:Y:S01]  /*7e3e0*/  IMAD.MOV.U32 R70, RZ, RZ, R144 ;  /* 0x000000ffff467224 */ /* 0x000fe200078e0090 */
[----:B---3--:R-:W-:Y:S01]  /*7e3f0*/  HMMA.1688.F32.TF32 R140, R136, R68, R140 ;  /* 0x00000044888c723c */ /* 0x008fe2000008108c */
[----:B------:R-:W-:Y:S02]  /*7e400*/  IMAD.MOV.U32 R71, RZ, RZ, R145 ;  /* 0x000000ffff477224 */ /* 0x000fe400078e0091 */
[----:B------:R-:W-:Y:S02]  /*7e410*/  IMAD.MOV.U32 R82, RZ, RZ, R146 ;  /* 0x000000ffff527224 */ /* 0x000fe400078e0092 */
[----:B------:R-:W-:-:S05]  /*7e420*/  IMAD.MOV.U32 R83, RZ, RZ, R147 ;  /* 0x000000ffff537224 */ /* 0x000fca00078e0093 */
[----:B------:R3:W-:Y:S04]  /*7e430*/  STL [R1+0x5d4c], R83 ;  /* 0x005d4c5301007387 */ /* 0x0007e80000100800 */
[----:B------:R1:W-:Y:S01]  /*7e440*/  STL [R1+0x5d48], R82 ;  /* 0x005d485201007387 */ /* 0x0003e20000100800 */
[----:B------:R-:W-:Y:S03]  /*7e450*/  HMMA.1688.F32.TF32 R144, R136, R64, R236 ;  /* 0x000000408890723c */ /* 0x000fe600000810ec */
[----:B------:R1:W-:Y:S06]  /*7e460*/  STL [R1+0x5d44], R71 ;  /* 0x005d444701007387 */ /* 0x0003ec0000100800 */
[----:B------:R-:W-:-:S02]  /*7e470*/  IMAD.MOV.U32 R6, RZ, RZ, R140 ;  /* 0x000000ffff067224 */ /* 0x000fc400078e008c */
[----:B------:R-:W-:Y:S01]  /*7e480*/  IMAD.MOV.U32 R7, RZ, RZ, R141 ;  /* 0x000000ffff077224 */ /* 0x000fe200078e008d */
[----:B------:R1:W-:Y:S01]  /*7e490*/  STL [R1+0x5d40], R70 ;  /* 0x005d404601007387 */ /* 0x0003e20000100800 */
[----:B------:R-:W-:-:S03]  /*7e4a0*/  IMAD.MOV.U32 R10, RZ, RZ, R142 ;  /* 0x000000ffff0a7224 */ /* 0x000fc600078e008e */
[----:B------:R-:W3:Y:S01]  /*7e4b0*/  LDL.LU R140, [R1+0x2b20] ;  /* 0x002b2000018c7983 */ /* 0x000ee20000300800 */
[----:B------:R-:W-:-:S03]  /*7e4c0*/  IMAD.MOV.U32 R11, RZ, RZ, R143 ;  /* 0x000000ffff0b7224 */ /* 0x000fc600078e008f */
[----:B------:R-:W3:Y:S04]  /*7e4d0*/  LDL.LU R141, [R1+0x2b24] ;  /* 0x002b2400018d7983 */ /* 0x000ee80000300800 */
[----:B------:R-:W3:Y:S04]  /*7e4e0*/  LDL.LU R142, [R1+0x2b28] ;  /* 0x002b2800018e7983 */ /* 0x000ee80000300800 */
[----:B------:R-:W3:Y:S01]  /*7e4f0*/  LDL.LU R143, [R1+0x2b2c] ;  /* 0x002b2c00018f7983 */ /* 0x000ee20000300800 */
[----:B------:R-:W-:-:S03]  /*7e500*/  IMAD.MOV.U32 R54, RZ, RZ, R147 ;  /* 0x000000ffff367224 */ /* 0x000fc600078e0093 */
[----:B------:R-:W-:Y:S01]  /*7e510*/  STL [R1+0x5d5c], R11 ;  /* 0x005d5c0b01007387 */ /* 0x000fe20000100800 */
[----:B------:R-:W-:Y:S01]  /*7e520*/  IMAD.MOV.U32 R55, RZ, RZ, R146 ;  /* 0x000000ffff377224 */ /* 0x000fe200078e0092 */
[----:B------:R-:W-:Y:S01]  /*7e530*/  MOV R58, R145 ;  /* 0x00000091003a7202 */ /* 0x000fe20000000f00 */
[----:B------:R-:W-:Y:S01]  /*7e540*/  IMAD.MOV.U32 R59, RZ, RZ, R144 ;  /* 0x000000ffff3b7224 */ /* 0x000fe200078e0090 */
[----:B------:R-:W-:Y:S04]  /*7e550*/  STL [R1+0x5d58], R10 ;  /* 0x005d580a01007387 */ /* 0x000fe80000100800 */
[----:B------:R-:W-:Y:S04]  /*7e560*/  STL [R1+0x5d54], R7 ;  /* 0x005d540701007387 */ /* 0x000fe80000100800 */
[----:B------:R-:W-:Y:S04]  /*7e570*/  STL [R1+0x5d50], R6 ;  /* 0x005d500601007387 */ /* 0x000fe80000100800 */
[----:B------:R-:W-:Y:S04]  /*7e580*/  STL [R1+0x5d6c], R54 ;  /* 0x005d6c3601007387 */ /* 0x000fe80000100800 */
[----:B------:R-:W-:Y:S04]  /*7e590*/  STL [R1+0x5d68], R55 ;  /* 0x005d683701007387 */ /* 0x000fe80000100800 */
[----:B------:R-:W-:Y:S04]  /*7e5a0*/  STL [R1+0x5d64], R58 ;  /* 0x005d643a01007387 */ /* 0x000fe80000100800 */
[----:B------:R-:W-:Y:S04]  /*7e5b0*/  STL [R1+0x5d60], R59 ;  /* 0x005d603b01007387 */ /* 0x000fe80000100800 */
[----:B------:R-:W4:Y:S04]  /*7e5c0*/  LDL.LU R152, [R1+0x2b10] ;  /* 0x002b100001987983 */ /* 0x000f280000300800 */
[----:B------:R-:W4:Y:S04]  /*7e5d0*/  LDL.LU R153, [R1+0x2b14] ;  /* 0x002b140001997983 */ /* 0x000f280000300800 */
[----:B------:R-:W4:Y:S04]  /*7e5e0*/  LDL.LU R154, [R1+0x2b18] ;  /* 0x002b1800019a7983 */ /* 0x000f280000300800 */
[----:B------:R-:W4:Y:S01]  /*7e5f0*/  LDL.LU R155, [R1+0x2b1c] ;  /* 0x002b1c00019b7983 */ /* 0x000f220000300800 */
[----:B--2---:R-:W-:Y:S03]  /*7e600*/  HMMA.1688.F32.TF32 R144, R136, R60, R248 ;  /* 0x0000003c8890723c */ /* 0x004fe600000810f8 */
        /* <DEDUP_REMOVED lines=8> */
[----:B------:R-:W-:-:S02]  /*7e690*/  IMAD.MOV.U32 R46, RZ, RZ, R147 ;  /* 0x000000ffff2e7224 */ /* 0x000fc400078e0093 */
[----:B------:R-:W-:Y:S02]  /*7e6a0*/  IMAD.MOV.U32 R47, RZ, RZ, R146 ;  /* 0x000000ffff2f7224 */ /* 0x000fe400078e0092 */
[----:B------:R-:W-:Y:S02]  /*7e6b0*/  IMAD.MOV.U32 R50, RZ, RZ, R145 ;  /* 0x000000ffff327224 */ /* 0x000fe400078e0091 */
[----:B------:R-:W-:Y:S01]  /*7e6c0*/  IMAD.MOV.U32 R51, RZ, RZ, R144 ;  /* 0x000000ffff337224 */ /* 0x000fe200078e0090 */
[----:B------:R1:W-:Y:S04]  /*7e6d0*/  STL [R1+0x5d7c], R46 ;  /* 0x005d7c2e01007387 */ /* 0x0003e80000100800 */
[----:B------:R1:W-:Y:S04]  /*7e6e0*/  STL [R1+0x5d78], R47 ;  /* 0x005d782f01007387 */ /* 0x0003e80000100800 */
[----:B------:R1:W-:Y:S04]  /*7e6f0*/  STL [R1+0x5d74], R50 ;  /* 0x005d743201007387 */ /* 0x0003e80000100800 */
        /* <DEDUP_REMOVED lines=9> */
[C---:B---3--:R-:W-:Y:S11]  /*7e790*/  HMMA.1688.F32.TF32 R140, R136.reuse, R56, R140 ;  /* 0x00000038888c723c */ /* 0x048ff6000008108c */
[----:B------:R-:W-:Y:S11]  /*7e7a0*/  @!UPT UIADD3 URZ, URZ, URZ, URZ ;  /* 0x0000003f3f3ff290 */ /* 0x000ff6000fffe03f */
[----:B------:R-:W-:Y:S02]  /*7e7b0*/  @!UPT UIADD3 URZ, URZ, URZ, URZ ;  /* 0x0000003f3f3ff290 */ /* 0x000fe4000fffe03f */
[----:B------:R-:W-:Y:S02]  /*7e7c0*/  IMAD.MOV.U32 R86, RZ, RZ, R140 ;  /* 0x000000ffff567224 */ /* 0x000fe400078e008c */
[----:B------:R-:W-:Y:S01]  /*7e7d0*/  IMAD.MOV.U32 R87, RZ, RZ, R141 ;  /* 0x000000ffff577224 */ /* 0x000fe200078e008d */
[----:B------:R-:W3:Y:S01]  /*7e7e0*/  LDL.LU R140, [R1+0x2ac0] ;  /* 0x002ac000018c7983 */ /* 0x000ee20000300800 */
[----:B------:R-:W-:Y:S01]  /*7e7f0*/  IMAD.MOV.U32 R90, RZ, RZ, R142 ;  /* 0x000000ffff5a7224 */ /* 0x000fe200078e008e */
[----:B------:R-:W-:Y:S02]  /*7e800*/  MOV R91, R143 ;  /* 0x0000008f005b7202 */ /* 0x000fe40000000f00 */
[----:B------:R-:W3:Y:S04]  /*7e810*/  LDL.LU R141, [R1+0x2ac4] ;  /* 0x002ac400018d7983 */ /* 0x000ee80000300800 */
[----:B------:R-:W3:Y:S04]  /*7e820*/  LDL.LU R142, [R1+0x2ac8] ;  /* 0x002ac800018e7983 */ /* 0x000ee80000300800 */
[----:B------:R-:W3:Y:S04]  /*7e830*/  LDL.LU R143, [R1+0x2acc] ;  /* 0x002acc00018f7983 */ /* 0x000ee80000300800 */
[----:B------:R-:W-:Y:S04]  /*7e840*/  STL [R1+0x5d8c], R91 ;  /* 0x005d8c5b01007387 */ /* 0x000fe80000100800 */
[----:B------:R-:W-:Y:S04]  /*7e850*/  STL [R1+0x5d88], R90 ;  /* 0x005d885a01007387 */ /* 0x000fe80000100800 */
[----:B------:R-:W-:Y:S04]  /*7e860*/  STL [R1+0x5d84], R87 ;  /* 0x005d845701007387 */ /* 0x000fe80000100800 */
[----:B------:R-:W-:Y:S01]  /*7e870*/  STL [R1+0x5d80], R86 ;  /* 0x005d805601007387 */ /* 0x000fe20000100800 */
[C---:B--2---:R-:W-:Y:S11]  /*7e880*/  HMMA.1688.F32.TF32 R148, R136.reuse, R48, R148 ;  /* 0x000000308894723c */ /* 0x044ff60000081094 */
[----:B------:R-:W-:Y:S11]  /*7e890*/  @!UPT UIADD3 URZ, URZ, URZ, URZ ;  /* 0x0000003f3f3ff290 */ /* 0x000ff6000fffe03f */
[----:B------:R-:W-:Y:S02]  /*7e8a0*/  @!UPT UIADD3 URZ, URZ, URZ, URZ ;  /* 0x0000003f3f3ff290 */ /* 0x000fe4000fffe03f */
[----:B------:R-:W-:Y:S02]  /*7e8b0*/  IMAD.MOV.U32 R67, RZ, RZ, R148 ;  /* 0x000000ffff437224 */ /* 0x000fe400078e0094 */
[----:B------:R-:W-:Y:S02]  /*7e8c0*/  IMAD.MOV.U32 R66, RZ, RZ, R149 ;  /* 0x000000ffff427224 */ /* 0x000fe400078e0095 */
[----:B------:R-:W-:Y:S02]  /*7e8d0*/  IMAD.MOV.U32 R63, RZ, RZ, R150 ;  /* 0x000000ffff3f7224 */ /* 0x000fe400078e0096 */
[----:B------:R-:W-:Y:S02]  /*7e8e0*/  IMAD.MOV.U32 R62, RZ, RZ, R151 ;  /* 0x000000ffff3e7224 */ /* 0x000fe400078e0097 */
[C---:B------:R-:W-:Y:S01]  /*7e8f0*/  HMMA.1688.F32.TF32 R148, R136.reuse, R44, R248 ;  /* 0x0000002c8894723c */ /* 0x040fe200000810f8 */
[----:B------:R-:W2:Y:S04]  /*7e900*/  LDL.LU R248, [R1+0x2ab0] ;  /* 0x002ab00001f87983 */ /* 0x000ea80000300800 */
[----:B------:R-:W2:Y:S04]  /*7e910*/  LDL.LU R249, [R1+0x2ab4] ;  /* 0x002ab40001f97983 */ /* 0x000ea80000300800 */
[----:B------:R-:W2:Y:S04]  /*7e920*/  LDL.LU R250, [R1+0x2ab8] ;  /* 0x002ab80001fa7983 */ /* 0x000ea80000300800 */
[----:B------:R-:W2:Y:S01]  /*7e930*/  LDL.LU R251, [R1+0x2abc] ;  /* 0x002abc0001fb7983 */ /* 0x000ea20000300800 */
[C---:B----4-:R-:W-:Y:S03]  /*7e940*/  HMMA.1688.F32.TF32 R144, R136.reuse, R40, R144 ;  /* 0x000000288890723c */ /* 0x050fe60000081090 */
[----:B------:R-:W4:Y:S04]  /*7e950*/  LDL.LU R156, [R1+0x2aa0] ;  /* 0x002aa000019c7983 */ /* 0x000f280000300800 */
[----:B------:R-:W4:Y:S01]  /*7e960*/  LDL.LU R157, [R1+0x2aa4] ;  /* 0x002aa400019d7983 */ /* 0x000f220000300800 */
[----:B------:R-:W-:Y:S03]  /*7e970*/  HMMA.1688.F32.TF32 R152, R136, R52, R152 ;  /* 0x000000348898723c */ /* 0x000fe60000081098 */
[----:B------:R-:W4:Y:S04]  /*7e980*/  LDL.LU R158, [R1+0x2aa8] ;  /* 0x002aa800019e7983 */ /* 0x000f280000300800 */
[----:B------:R-:W4:Y:S09]  /*7e990*/  LDL.LU R159, [R1+0x2aac] ;  /* 0x002aac00019f7983 */ /* 0x000f320000300800 */
[----:B------:R-:W-:-:S02]  /*7e9a0*/  IMAD.MOV.U32 R94, RZ, RZ, R144 ;  /* 0x000000ffff5e7224 */ /* 0x000fc400078e0090 */
[----:B------:R-:W-:Y:S02]  /*7e9b0*/  IMAD.MOV.U32 R95, RZ, RZ, R145 ;  /* 0x000000ffff5f7224 */ /* 0x000fe400078e0091 */
[----:B------:R-:W-:Y:S02]  /*7e9c0*/  IMAD.MOV.U32 R98, RZ, RZ, R146 ;  /* 0x000000ffff627224 */ /* 0x000fe400078e0092 */
[----:B------:R-:W-:Y:S02]  /*7e9d0*/  IMAD.MOV.U32 R102, RZ, RZ, R147 ;  /* 0x000000ffff667224 */ /* 0x000fe400078e0093 */
[----:B------:R-:W-:Y:S01]  /*7e9e0*/  HMMA.1688.F32.TF32 R144, R136, R36, R236 ;  /* 0x000000248890723c */ /* 0x000fe200000810ec */
[----:B------:R-:W-:Y:S02]  /*7e9f0*/  IMAD.MOV.U32 R43, RZ, RZ, R152 ;  /* 0x000000ffff2b7224 */ /* 0x000fe400078e0098 */
[----:B------:R-:W-:Y:S01]  /*7ea00*/  IMAD.MOV.U32 R42, RZ, RZ, R153 ;  /* 0x000000ffff2a7224 */ /* 0x000fe200078e0099 */
[----:B------:R-:W4:Y:S01]  /*7ea10*/  LDL.LU R152, [R1+0x2a90] ;  /* 0x002a900001987983 */ /* 0x000f220000300800 */
[----:B------:R-:W-:-:S02]  /*7ea20*/  IMAD.MOV.U32 R39, RZ, RZ, R154 ;  /* 0x000000ffff277224 */ /* 0x000fc400078e009a */
[----:B------:R-:W-:Y:S01]  /*7ea30*/  IMAD.MOV.U32 R38, RZ, RZ, R155 ;  /* 0x000000ffff267224 */ /* 0x000fe200078e009b */
[----:B------:R-:W4:Y:S01]  /*7ea40*/  LDL.LU R153, [R1+0x2a94] ;  /* 0x002a940001997983 */ /* 0x000f220000300800 */
[----:B------:R-:W-:Y:S01]  /*7ea50*/  IMAD.MOV.U32 R35, RZ, RZ, R148 ;  /* 0x000000ffff237224 */ /* 0x000fe200078e0094 */
[----:B------:R-:W-:Y:S02]  /*7ea60*/  MOV R34, R149 ;  /* 0x0000009500227202 */ /* 0x000fe40000000f00 */
[----:B------:R-:W4:Y:S01]  /*7ea70*/  LDL.LU R154, [R1+0x2a98] ;  /* 0x002a9800019a7983 */ /* 0x000f220000300800 */
[----:B------:R-:W-:-:S03]  /*7ea80*/  IMAD.MOV.U32 R31, RZ, RZ, R150 ;  /* 0x000000ffff1f7224 */ /* 0x000fc600078e0096 */
[----:B------:R-:W4:Y:S01]  /*7ea90*/  LDL.LU R155, [R1+0x2a9c] ;  /* 0x002a9c00019b7983 */ /* 0x000f220000300800 */
[----:B-1----:R-:W-:-:S03]  /*7eaa0*/  IMAD.MOV.U32 R30, RZ, RZ, R151 ;  /* 0x000000ffff1e7224 */ /* 0x002fc600078e0097 */
[----:B------:R-:W4:Y:S04]  /*7eab0*/  LDL.LU R148, [R1+0x2a80] ;  /* 0x002a800001947983 */ /* 0x000f280000300800 */
[----:B------:R-:W4:Y:S01]  /*7eac0*/  LDL.LU R149, [R1+0x2a84] ;  /* 0x002a840001957983 */ /* 0x000f220000300800 */
[----:B------:R-:W-:-:S03]  /*7ead0*/  IMAD.MOV.U32 R27, RZ, RZ, R144 ;  /* 0x000000ffff1b7224 */ /* 0x000fc600078e0090 */
[----:B------:R-:W4:Y:S01]  /*7eae0*/  LDL.LU R150, [R1+0x2a88] ;  /* 0x002a880001967983 */ /* 0x000f220000300800 */
[----:B------:R-:W-:-:S03]  /*7eaf0*/  IMAD.MOV.U32 R26, RZ, RZ, R145 ;  /* 0x000000ffff1a7224 */ /* 0x000fc600078e0091 */
[----:B------:R-:W4:Y:S01]  /*7eb00*/  LDL.LU R151, [R1+0x2a8c] ;  /* 0x002a8c0001977983 */ /* 0x000f220000300800 */
[----:B------:R-:W-:Y:S01]  /*7eb10*/  IMAD.MOV.U32 R23, RZ, RZ, R146 ;  /* 0x000000ffff177224 */ /* 0x000fe200078e0092 */
[----:B------:R-:W-:Y:S02]  /*7eb20*/  MOV R22, R147 ;  /* 0x0000009300167202 */ /* 0x000fe40000000f00 */
        /* <DEDUP_REMOVED lines=12> */
[----:B------:R-:W-:Y:S02]  /*7ebf0*/  IMAD.MOV.U32 R18, RZ, RZ, R141 ;  /* 0x000000ffff127224 */ /* 0x000fe400078e008d */
[----:B------:R-:W-:Y:S02]  /*7ec00*/  IMAD.MOV.U32 R15, RZ, RZ, R142 ;  /* 0x000000ffff0f7224 */ /* 0x000fe400078e008e */
[----:B------:R-:W-:Y:S02]  /*7ec10*/  IMAD.MOV.U32 R14, RZ, RZ, R143 ;  /* 0x000000ffff0e7224 */ /* 0x000fe400078e008f */
[C---:B--2---:R-:W-:Y:S11]  /*7ec20*/  HMMA.1688.F32.TF32 R140, R136.reuse, R28, R248 ;  /* 0x0000001c888c723c */ /* 0x044ff600000810f8 */
[----:B------:R-:W-:Y:S11]  /*7ec30*/  @!UPT UIADD3 URZ, URZ, URZ, URZ ;  /* 0x0000003f3f3ff290 */ /* 0x000ff6000fffe03f */
[----:B------:R-:W-:Y:S02]  /*7ec40*/  @!UPT UIADD3 URZ, URZ, URZ, URZ ;  /* 0x0000003f3f3ff290 */ /* 0x000fe4000fffe03f */
[----:B------:R-:W-:Y:S02]  /*7ec50*/  IMAD.MOV.U32 R83, RZ, RZ, R140 ;  /* 0x000000ffff537224 */ /* 0x000fe400078e008c */
[----:B------:R-:W-:Y:S01]  /*7ec60*/  IMAD.MOV.U32 R82, RZ, RZ, R141 ;  /* 0x000000ffff527224 */ /* 0x000fe200078e008d */
[----:B------:R-:W2:Y:S01]  /*7ec70*/  LDL.LU R140, [R1+0x1d10] ;  /* 0x001d1000018c7983 */ /* 0x000ea20000300800 */
[----:B------:R-:W-:Y:S02]  /*7ec80*/  IMAD.MOV.U32 R71, RZ, RZ, R142 ;  /* 0x000000ffff477224 */ /* 0x000fe400078e008e */
[----:B------:R-:W-:Y:S01]  /*7ec90*/  IMAD.MOV.U32 R70, RZ, RZ, R143 ;  /* 0x000000ffff467224 */ /* 0x000fe200078e008f */
[----:B------:R-:W2:Y:S04]  /*7eca0*/  LDL.LU R141, [R1+0x1d14] ;  /* 0x001d1400018d7983 */ /* 0x000ea80000300800 */
[----:B------:R-:W2:Y:S04]  /*7ecb0*/  LDL.LU R142, [R1+0x1d18] ;  /* 0x001d1800018e7983 */ /* 0x000ea80000300800 */
[----:B------:R-:W2:Y:S01]  /*7ecc0*/  LDL.LU R143, [R1+0x1d1c] ;  /* 0x001d1c00018f7983 */ /* 0x000ea20000300800 */
[C---:B----4-:R-:W-:Y:S03]  /*7ecd0*/  HMMA.1688.F32.TF32 R156, R136.reuse, R24, R156 ;  /* 0x00000018889c723c */ /* 0x050fe6000008109c */
[----:B------:R-:W3:Y:S04]  /*7ece0*/  LDL.LU R248, [R1+0x1d20] ;  /* 0x001d200001f87983 */ /* 0x000ee80000300800 */
[----:B------:R-:W3:Y:S01]  /*7ecf0*/  LDL.LU R249, [R1+0x1d24] ;  /* 0x001d240001f97983 */ /* 0x000ee20000300800 */
[C---:B------:R-:W-:Y:S03]  /*7ed00*/  HMMA.1688.F32.TF32 R152, R136.reuse, R20, R152 ;  /* 0x000000148898723c */ /* 0x040fe60000081098 */
[----:B------:R-:W3:Y:S04]  /*7ed10*/  LDL.LU R250, [R1+0x1d28] ;  /* 0x001d280001fa7983 */ /* 0x000ee80000300800 */
[----:B------:R-:W3:Y:S04]  /*7ed20*/  LDL.LU R251, [R1+0x1d2c] ;  /* 0x001d2c0001fb7983 */ /* 0x000ee80000300800 */
[----:B------:R-:W4:Y:S04]  /*7ed30*/  LDL R252, [R1+0xfbc] ;  /* 0x000fbc0001fc7983 */ /* 0x000f280000100800 */
[----:B------:R-:W3:Y:S01]  /*7ed40*/  LDL R3, [R1+0xfb0] ;  /* 0x000fb00001037983 */ /* 0x000ee20000100800 */
[C---:B------:R-:W-:Y:S11]  /*7ed50*/  HMMA.1688.F32.TF32 R144, R136.reuse, R12, R144 ;  /* 0x0000000c8890723c */ /* 0x040ff60000081090 */
[----:B------:R-:W-:Y:S11]  /*7ed60*/  @!UPT UIADD3 URZ, URZ, URZ, URZ ;  /* 0x0000003f3f3ff290 */ /* 0x000ff6000fffe03f */
[----:B------:R-:W-:Y:S02]  /*7ed70*/  @!UPT UIADD3 URZ, URZ, URZ, URZ ;  /* 0x0000003f3f3ff290 */ /* 0x000fe4000fffe03f */
[----:B------:R-:W-:Y:S02]  /*7ed80*/  IMAD.MOV.U32 R46, RZ, RZ, R144 ;  /* 0x000000ffff2e7224 */ /* 0x000fe400078e0090 */
[----:B------:R-:W-:Y:S02]  /*7ed90*/  IMAD.MOV.U32 R47, RZ, RZ, R145 ;  /* 0x000000ffff2f7224 */ /* 0x000fe400078e0091 */
[----:B------:R-:W-:Y:S02]  /*7eda0*/  IMAD.MOV.U32 R50, RZ, RZ, R146 ;  /* 0x000000ffff327224 */ /* 0x000fe400078e0092 */
[----:B------:R-:W-:Y:S02]  /*7edb0*/  IMAD.MOV.U32 R51, RZ, RZ, R147 ;  /* 0x000000ffff337224 */ /* 0x000fe400078e0093 */
[C---:B------:R-:W-:Y:S08]  /*7edc0*/  HMMA.1688.F32.TF32 R144, R136.reuse, R8, R236 ;  /* 0x000000088890723c */ /* 0x040ff000000810ec */
[----:B------:R-:W-:Y:S01]  /*7edd0*/  HMMA.1688.F32.TF32 R148, R136, R16, R148 ;  /* 0x000000108894723c */ /* 0x000fe20000081094 */
[----:B------:R-:W-:-:S02]  /*7ede0*/  IMAD.MOV.U32 R11, RZ, RZ, R152 ;  /* 0x000000ffff0b7224 */ /* 0x000fc400078e0098 */
[----:B------:R-:W-:Y:S02]  /*7edf0*/  IMAD.MOV.U32 R10, RZ, RZ, R153 ;  /* 0x000000ffff0a7224 */ /* 0x000fe400078e0099 */
[----:B------:R-:W-:Y:S02]  /*7ee00*/  IMAD.MOV.U32 R7, RZ, RZ, R154 ;  /* 0x000000ffff077224 */ /* 0x000fe400078e009a */
[----:B------:R-:W-:-:S09]  /*7ee10*/  IMAD.MOV.U32 R6, RZ, RZ, R155 ;  /* 0x000000ffff067224 */ /* 0x000fd200078e009b */
[----:B------:R-:W-:Y:S02]  /*7ee20*/  IMAD.MOV.U32 R74, RZ, RZ, R144 ;  /* 0x000000ffff4a7224 */ /* 0x000fe400078e0090 */
[----:B------:R-:W-:Y:S02]  /*7ee30*/  IMAD.MOV.U32 R75, RZ, RZ, R145 ;  /* 0x000000ffff4b7224 */ /* 0x000fe400078e0091 */
[----:B------:R-:W-:Y:S02]  /*7ee40*/  IMAD.MOV.U32 R107, RZ, RZ, R146 ;  /* 0x000000ffff6b7224 */ /* 0x000fe400078e0092 */
[----:B------:R-:W-:Y:S01]  /*7ee50*/  IMAD.MOV.U32 R99, RZ, RZ, R147 ;  /* 0x000000ffff637224 */ /* 0x000fe200078e0093 */
[----:B------:R-:W-:Y:S01]  /*7ee60*/  MOV R106, R157 ;  /* 0x0000009d006a7202 */ /* 0x000fe20000000f00 */
[----:B------:R-:W-:Y:S02]  /*7ee70*/  IMAD.MOV.U32 R103, RZ, RZ, R156 ;  /* 0x000000ffff677224 */ /* 0x000fe400078e009c */
[----:B------:R-:W-:-:S02]  /*7ee80*/  IMAD.MOV.U32 R78, RZ, RZ, R158 ;  /* 0x000000ffff4e7224 */ /* 0x000fc400078e009e */
[----:B------:R-:W-:Y:S02]  /*7ee90*/  IMAD.MOV.U32 R79, RZ, RZ, R159 ;  /* 0x000000ffff4f7224 */ /* 0x000fe400078e009f */
[----:B------:R-:W-:Y:S02]  /*7eea0*/  IMAD.MOV.U32 R54, RZ, RZ, R148 ;  /* 0x000000ffff367224 */ /* 0x000fe400078e0094 */
[----:B------:R-:W-:Y:S01]  /*7eeb0*/  IMAD.MOV.U32 R55, RZ, RZ, R149 ;  /* 0x000000ffff377224 */ /* 0x000fe200078e0095 */
[----:B------:R-:W-:Y:S01]  /*7eec0*/  MOV R59, R151 ;  /* 0x00000097003b7202 */ /* 0x000fe20000000f00 */
[----:B------:R-:W-:Y:S01]  /*7eed0*/  IMAD.MOV.U32 R58, RZ, RZ, R150 ;  /* 0x000000ffff3a7224 */ /* 0x000fe200078e0096 */
[----:B--2---:R-:W-:Y:S01]  /*7eee0*/  HMMA.1688.F32.TF32 R136, R136, R4, R140 ;  /* 0x000000048888723c */ /* 0x004fe2000008108c */
        /* <DEDUP_REMOVED lines=88> */
[C---:B---3--:R-:W-:Y:S08]  /*7f470*/  HMMA.1688.F32.TF32 R248, R132.reuse, R128, R248 ;  /* 0x0000008084f8723c */ /* 0x048ff000000810f8 */
[C---:B--2---:R-:W-:Y:S11]  /*7f480*/  HMMA.1688.F32.TF32 R152, R132.reuse, R56, R152 ;  /* 0x000000388498723c */ /* 0x044ff60000081098 */
[----:B------:R-:W-:Y:S04]  /*7f490*/  @!UPT UIADD3 URZ, URZ, URZ, URZ ;  /* 0x0000003f3f3ff290 */ /* 0x000fe8000fffe03f */
[----:B------:R1:W-:Y:S04]  /*7f4a0*/  STL [R1+0x5be4], R248 ;  /* 0x005be4f801007387 */ /* 0x0003e80000100800 */
[----:B------:R-:W-:Y:S04]  /*7f4b0*/  STL [R1+0x5be0], R249 ;  /* 0x005be0f901007387 */ /* 0x000fe80000100800 */
[----:B------:R-:W-:Y:S04]  /*7f4c0*/  STL [R1+0x5bdc], R250 ;  /* 0x005bdcfa01007387 */ /* 0x000fe80000100800 */
[----:B------:R-:W-:Y:S01]  /*7f4d0*/  STL [R1+0x5bd8], R251 ;  /* 0x005bd8fb01007387 */ /* 0x000fe20000100800 */
        /* <DEDUP_REMOVED lines=18> */
[----:B------:R-:W-:Y:S01]  /*7f600*/  STL.64 [R1+0x6d0], R216 ;  /* 0x0006d0d801007387 */ /* 0x000fe20000100a00 */
[C---:B------:R-:W-:Y:S03]  /*7f610*/  HMMA.1688.F32.TF32 R180, R132.reuse, R92, R180 ;  /* 0x0000005c84b4723c */ /* 0x040fe600000810b4 */
        /* <DEDUP_REMOVED lines=9> */
[----:B------:R-:W-:Y:S01]  /*7f6b0*/  STL.64 [R1+0x698], R202 ;  /* 0x000698ca01007387 */ /* 0x000fe20000100a00 */
[----:B------:R-:W-:Y:S03]  /*7f6c0*/  HMMA.1688.F32.TF32 R148, R132, R52, R148 ;  /* 0x000000348494723c */ /* 0x000fe60000081094 */
        /* <DEDUP_REMOVED lines=16> */
[----:B-1----:R-:W-:-:S03]  /*7f7d0*/  IMAD.MOV.U32 R248, RZ, RZ, R155 ;  /* 0x000000fffff87224 */ /* 0x002fc600078e009b */
[----:B------:R-:W-:Y:S04]  /*7f7e0*/  STL.64 [R1+0x600], R164 ;  /* 0x000600a401007387 */ /* 0x000fe80000100a00 */
[----:B------:R-:W-:Y:S04]  /*7f7f0*/  STL.64 [R1+0x608], R166 ;  /* 0x000608a601007387 */ /* 0x000fe80000100a00 */
[----:B------:R-:W-:Y:S04]  /*7f800*/  STL.64 [R1+0x5f0], R160 ;  /* 0x0005f0a001007387 */ /* 0x000fe80000100a00 */
[----:B------:R-:W-:Y:S04]  /*7f810*/  STL.64 [R1+0x5f8], R162 ;  /* 0x0005f8a201007387 */ /* 0x000fe80000100a00 */
[----:B------:R-:W-:Y:S04]  /*7f820*/  STL.64 [R1+0x1a0], R152 ;  /* 0x0001a09801007387 */ /* 0x000fe80000100a00 */
[----:B------:R-:W-:Y:S04]  /*7f830*/  STL.64 [R1+0x1b0], R156 ;  /* 0x0001b09c01007387 */ /* 0x000fe80000100a00 */
[----:B------:R-:W-:Y:S04]  /*7f840*/  STL.64 [R1+0x1b8], R158 ;  /* 0x0001b89e01007387 */ /* 0x000fe80000100a00 */
[----:B------:R-:W-:Y:S04]  /*7f850*/  STL [R1+0x1a8], R154 ;  /* 0x0001a89a01007387 */ /* 0x000fe80000100800 */
[----:B------:R1:W-:Y:S04]  /*7f860*/  STL [R1+0x5be8], R248 ;  /* 0x005be8f801007387 */ /* 0x0003e80000100800 */
[----:B------:R-:W-:Y:S04]  /*7f870*/  STL.64 [R1+0x140], R144 ;  /* 0x0001409001007387 */ /* 0x000fe80000100a00 */
[----:B------:R-:W-:Y:S01]  /*7f880*/  STL.64 [R1+0x150], R148 ;  /* 0x0001509401007387 */ /* 0x000fe20000100a00 */
[----:B-1----:R-:W-:-:S03]  /*7f890*/  IMAD.MOV.U32 R248, RZ, RZ, R147 ;  /* 0x000000fffff87224 */ /* 0x002fc600078e0093 */
[----:B------:R-:W-:Y:S01]  /*7f8a0*/  STL.64 [R1+0x158], R150 ;  /* 0x0001589601007387 */ /* 0x000fe20000100a00 */
[C---:B------:R-:W-:Y:S03]  /*7f8b0*/  HMMA.1688.F32.TF32 R140, R132.reuse, R40, R140 ;  /* 0x00000028848c723c */ /* 0x040fe6000008108c */
[----:B------:R1:W-:Y:S05]  /*7f8c0*/  STL [R1+0x148], R146 ;  /* 0x0001489201007387 */ /* 0x0003ea0000100800 */
[----:B-1----:R-:W-:Y:S01]  /*7f8d0*/  HMMA.1688.F32.TF32 R144, R132, R44, R236 ;  /* 0x0000002c8490723c */ /* 0x002fe200000810ec */
[----:B------:R-:W-:Y:S11]  /*7f8e0*/  STL [R1+0x5bec], R248 ;  /* 0x005becf801007387 */ /* 0x000ff60000100800 */
[----:B------:R-:W-:Y:S04]  /*7f8f0*/  @!UPT UIADD3 URZ, URZ, URZ, URZ ;  /* 0x0000003f3f3ff290 */ /* 0x000fe8000fffe03f */
[----:B------:R-:W-:Y:S02]  /*7f900*/  IMAD.MOV.U32 R249, RZ, RZ, R140 ;  /* 0x000000fffff97224 */ /* 0x000fe400078e008c */
[----:B------:R-:W-:Y:S02]  /*7f910*/  IMAD.MOV.U32 R250, RZ, RZ, R141 ;  /* 0x000000fffffa7224 */ /* 0x000fe400078e008d */
[----:B------:R-:W-:-:S03]  /*7f920*/  IMAD.MOV.U32 R251, RZ, RZ, R142 ;  /* 0x000000fffffb7224 */ /* 0x000fc600078e008e */
[----:B------:R-:W-:Y:S04]  /*7f930*/  STL.64 [R1+0x130], R144 ;  /* 0x0001309001007387 */ /* 0x000fe80000100a00 */
[----:B------:R-:W-:Y:S04]  /*7f940*/  STL.64 [R1+0x138], R146 ;  /* 0x0001389201007387 */ /* 0x000fe80000100a00 */
[----:B------:R1:W-:Y:S04]  /*7f950*/  STL [R1+0x12c], R143 ;  /* 0x00012c8f01007387 */ /* 0x0003e80000100800 */
[----:B------:R-:W2:Y:S04]  /*7f960*/  LDL.LU R140, [R1+0x2830] ;  /* 0x00283000018c7983 */ /* 0x000ea80000300800 */
[----:B------:R-:W2:Y:S04]  /*7f970*/  LDL.LU R141, [R1+0x2834] ;  /* 0x00283400018d7983 */ /* 0x000ea80000300800 */
[----:B------:R-:W2:Y:S04]  /*7f980*/  LDL.LU R142, [R1+0x2838] ;  /* 0x00283800018e7983 */ /* 0x000ea80000300800 */
[----:B-1----:R-:W2:Y:S04]  /*7f990*/  LDL.LU R143, [R1+0x283c] ;  /* 0x00283c00018f7983 */ /* 0x002ea80000300800 */
        /* <DEDUP_REMOVED lines=56> */
[----:B------:R-:W-:Y:S01]  /*7fd20*/  IMAD.MOV.U32 R91, RZ, RZ, R136 ;  /* 0x000000ffff5b7224 */ /* 0x000fe200078e0088 */
[----:B------:R-:W-:Y:S01]  /*7fd30*/  MOV R90, R137 ;  /* 0x00000089005a7202 */ /* 0x000fe20000000f00 */
[----:B------:R-:W-:Y:S01]  /*7fd40*/  IMAD.MOV.U32 R87, RZ, RZ, R138 ;  /* 0x000000ffff577224 */ /* 0x000fe200078e008a */
[----:B------:R-:W-:Y:S01]  /*7fd50*/  LDS R136, [R252+0x44080] ;  /* 0x04408000fc887984 */ /* 0x000fe20000000800 */
[----:B------:R-:W-:-:S03]  /*7fd60*/  IMAD.MOV.U32 R86, RZ, RZ, R139 ;  /* 0x000000ffff567224 */ /* 0x000fc600078e008b */
[----:B------:R-:W-:Y:S04]  /*7fd70*/  LDS R138, [R252+0x45080] ;  /* 0x04508000fc8a7984 */ /* 0x000fe80000000800 */
[----:B------:R-:W-:Y:S04]  /*7fd80*/  LDS R137, [R3+0x44080] ;  /* 0x0440800003897984 */ /* 0x000fe80000000800 */
[----:B------:R-:W3:Y:S04]  /*7fd90*/  LDS R139, [R3+0x45080] ;  /* 0x04508000038b7984 */ /* 0x000ee80000000800 */
[----:B------:R1:W-:Y:S04]  /*7fda0*/  STL [R1+0x5bf8], R251 ;  /* 0x005bf8fb01007387 */ /* 0x0003e80000100800 */
[----:B------:R1:W-:Y:S04]  /*7fdb0*/  STL [R1+0x5bf4], R250 ;  /* 0x005bf4fa01007387 */ /* 0x0003e80000100800 */
[----:B------:R1:W-:Y:S01]  /*7fdc0*/  STL [R1+0x5bf0], R249 ;  /* 0x005bf0f901007387 */ /* 0x0003e20000100800 */
[C---:B---3--:R-:W-:Y:S08]  /*7fdd0*/  HMMA.1688.F32.TF32 R144, R136.reuse, R116, R144 ;  /* 0x000000748890723c */ /* 0x048ff00000081090 */
[----:B----4-:R-:W-:Y:S08]  /*7fde0*/  HMMA.1688.F32.TF32 R156, R136, R128, R156 ;  /* 0x00000080889c723c */ /* 0x010ff0000008109c */
[C---:B--2---:R-:W-:Y:S08]  /*7fdf0*/  HMMA.1688.F32.TF32 R160, R132.reuse, R4, R160 ;  /* 0x0000000484a0723c */ /* 0x044ff000000810a0 */
[C---:B------:R-:W-:Y:S08]  /*7fe00*/  HMMA.1688.F32.TF32 R168, R132.reuse, R12, R168 ;  /* 0x0000000c84a8723c */ /* 0x040ff000000810a8 */
[C---:B------:R-:W-:Y:S08]  /*7fe10*/  HMMA.1688.F32.TF32 R172, R132.reuse, R16, R172 ;  /* 0x0000001084ac723c */ /* 0x040ff000000810ac */
[C---:B------:R-:W-:Y:S08]  /*7fe20*/  HMMA.1688.F32.TF32 R176, R132.reuse, R20, R176 ;  /* 0x0000001484b0723c */ /* 0x040ff000000810b0 */
[C---:B------:R-:W-:Y:S08]  /*7fe30*/  HMMA.1688.F32.TF32 R192, R132.reuse, R36, R192 ;  /* 0x0000002484c0723c */ /* 0x040ff000000810c0 */
[C---:B------:R-:W-:Y:S08]  /*7fe40*/  HMMA.1688.F32.TF32 R188, R132.reuse, R32, R188 ;  /* 0x0000002084bc723c */ /* 0x040ff000000810bc */
[C---:B------:R-:W-:Y:S08]  /*7fe50*/  HMMA.1688.F32.TF32 R184, R132.reuse, R28, R184 ;  /* 0x0000001c84b8723c */ /* 0x040ff000000810b8 */
[----:B------:R-:W-:Y:S01]  /*7fe60*/  IMAD.MOV.U32 R248, RZ, RZ, R195 ;  /* 0x000000fffff87224 */ /* 0x000fe200078e00c3 */
[----:B------:R-:W-:Y:S01]  /*7fe70*/  STL.64 [R1+0x110], R192 ;  /* 0x000110c001007387 */ /* 0x000fe20000100a00 */
[C---:B------:R-:W-:Y:S03]  /*7fe80*/  HMMA.1688.F32.TF32 R180, R132.reuse, R24, R180 ;  /* 0x0000001884b4723c */ /* 0x040fe600000810b4 */
[----:B------:R-:W-:Y:S03]  /*7fe90*/  STL [R1+0x118], R194 ;  /* 0x000118c201007387 */ /* 0x000fe60000100800 */
[----:B-1----:R-:W-:Y:S01]  /*7fea0*/  IMAD.MOV.U32 R251, RZ, RZ, R189 ;  /* 0x000000fffffb7224 */ /* 0x002fe200078e00bd */
[----:B------:R-:W-:Y:S01]  /*7feb0*/  MOV R250, R190 ;  /* 0x000000be00fa7202 */ /* 0x000fe20000000f00 */
[----:B------:R-:W-:Y:S01]  /*7fec0*/  IMAD.MOV.U32 R249, RZ, RZ, R191 ;  /* 0x000000fffff97224 */ /* 0x000fe200078e00bf */
[----:B------:R1:W-:Y:S01]  /*7fed0*/  STL [R1+0x5bfc], R248 ;  /* 0x005bfcf801007387 */ /* 0x0003e20000100800 */
[----:B------:R-:W-:Y:S04]  /*7fee0*/  HMMA.1688.F32.TF32 R164, R132, R8, R164 ;  /* 0x0000000884a4723c */ /* 0x000fe800000810a4 */
[----:B-1----:R-:W-:Y:S01]  /*7fef0*/  IMAD.MOV.U32 R248, RZ, RZ, R187 ;  /* 0x000000fffff87224 */ /* 0x002fe200078e00bb */
[----:B------:R-:W-:Y:S04]  /*7ff00*/  STL [R1+0x100], R188 ;  /* 0x000100bc01007387 */ /* 0x000fe80000100800 */
[----:B------:R-:W-:Y:S04]  /*7ff10*/  STL.64 [R1+0xf0], R184 ;  /* 0x0000f0b801007387 */ /* 0x000fe80000100a00 */
[----:B------:R-:W-:Y:S01]  /*7ff20*/  STL [R1+0xf8], R186 ;  /* 0x0000f8ba01007387 */ /* 0x000fe20000100800 */
        /* <DEDUP_REMOVED lines=25> */
[----:B------:R-:W-:Y:S01]  /*800c0*/  STL.64 [R1+0x5c8], R146 ;  /* 0x0005c89201007387 */ /* 0x000fe20000100a00 */
[C---:B-1----:R-:W-:Y:S03]  /*800d0*/  HMMA.1688.F32.TF32 R116, R136.reuse, R112, R236 ;  /* 0x000000708874723c */ /* 0x042fe600000810ec */
[----:B------:R-:W-:Y:S04]  /*800e0*/  STL.64 [R1+0x5ea0], R114 ;  /* 0x005ea07201007387 */ /* 0x000fe80000100a00 */
[----:B------:R1:W-:Y:S04]  /*800f0*/  STL.64 [R1+0x5e98], R112 ;  /* 0x005e987001007387 */ /* 0x0003e80000100a00 */
[----:B------:R-:W-:Y:S04]  /*80100*/  LDS R133, [R110+0x44080] ;  /* 0x044080006e857984 */ /* 0x000fe80000000800 */
[----:B------:R-:W-:Y:S01]  /*80110*/  LDS R135, [R110+0x45080] ;  /* 0x045080006e877984 */ /* 0x000fe20000000800 */
[C---:B-1----:R-:W-:Y:S03]  /*80120*/  HMMA.1688.F32.TF32 R112, R136.reuse, R108, R140 ;  /* 0x0000006c8870723c */ /* 0x042fe6000008108c */
[----:B------:R-:W-:Y:S04]  /*80130*/  LDS R132, [R2+0x44080] ;  /* 0x0440800002847984 */ /* 0x000fe80000000800 */
[----:B------:R-:W1:Y:S04]  /*80140*/  LDS R134, [R2+0x45080] ;  /* 0x0450800002867984 */ /* 0x000e680000000800 */
[----:B------:R-:W-:Y:S04]  /*80150*/  STL.64 [R1+0x5b0], R116 ;  /* 0x0005b07401007387 */ /* 0x000fe80000100a00 */
[----:B------:R-:W-:Y:S04]  /*80160*/  STL.64 [R1+0x5b8], R118 ;  /* 0x0005b87601007387 */ /* 0x000fe80000100a00 */
[----:B------:R-:W1:Y:S04]  /*80170*/  LDL.LU R236, [R1+0x1ee0] ;  /* 0x001ee00001ec7983 */ /* 0x000e680000300800 */
[----:B------:R-:W-:Y:S04]  /*80180*/  STL.64 [R1+0x5a0], R112 ;  /* 0x0005a07001007387 */ /* 0x000fe80000100a00 */
[----:B------:R-:W-:Y:S04]  /*80190*/  STL.64 [R1+0x5a8], R114 ;  /* 0x0005a87201007387 */ /* 0x000fe80000100a00 */
[----:B------:R-:W1:Y:S04]  /*801a0*/  LDL.LU R237, [R1+0x1ee4] ;  /* 0x001ee40001ed7983 */ /* 0x000e680000300800 */
[----:B------:R-:W1:Y:S04]  /*801b0*/  LDL.LU R238, [R1+0x1ee8] ;  /* 0x001ee80001ee7983 */ /* 0x000e680000300800 */
[----:B------:R-:W1:Y:S04]  /*801c0*/  LDL.LU R239, [R1+0x1eec] ;  /* 0x001eec0001ef7983 */ /* 0x000e680000300800 */
        /* <DEDUP_REMOVED lines=105> */
[----:B------:R2:W-:Y:S02]  /*80860*/  STL.64 [R1+0x5e88], R108 ;  /* 0x005e886c01007387 */ /* 0x0005e40000100a00 */
[C---:B--2---:R-:W-:Y:S02]  /*80870*/  HMMA.1688.F32.TF32 R108, R136.reuse, R76, R140 ;  /* 0x0000004c886c723c */ /* 0x044fe4000008108c */
[----:B------:R-:W2:Y:S11]  /*80880*/  LDL.LU R140, [R1+0x2690] ;  /* 0x00269000018c7983 */ /* 0x000eb60000300800 */
[----:B------:R-:W-:Y:S10]  /*80890*/  @!UPT UIADD3 URZ, URZ, URZ, URZ ;  /* 0x0000003f3f3ff290 */ /* 0x000ff4000fffe03f */
[----:B------:R-:W-:Y:S04]  /*808a0*/  STL.64 [R1+0x590], R108 ;  /* 0x0005906c01007387 */ /* 0x000fe80000100a00 */
[----:B------:R1:W-:Y:S04]  /*808b0*/  STL.64 [R1+0x598], R110 ;  /* 0x0005986e01007387 */ /* 0x0003e80000100a00 */
[----:B------:R-:W2:Y:S04]  /*808c0*/  LDL.LU R141, [R1+0x2694] ;  /* 0x00269400018d7983 */ /* 0x000ea80000300800 */
[----:B------:R-:W2:Y:S04]  /*808d0*/  LDL.LU R142, [R1+0x2698] ;  /* 0x00269800018e7983 */ /* 0x000ea80000300800 */
[----:B------:R-:W2:Y:S01]  /*808e0*/  LDL.LU R143, [R1+0x269c] ;  /* 0x00269c00018f7983 */ /* 0x000ea20000300800 */
[C---:B---3--:R-:W-:Y:S08]  /*808f0*/  HMMA.1688.F32.TF32 R112, R136.reuse, R72, R244 ;  /* 0x000000488870723c */ /* 0x048ff000000810f4 */
[C---:B-1----:R-:W-:Y:S08]  /*80900*/  HMMA.1688.F32.TF32 R108, R136.reuse, R104, R240 ;  /* 0x00000068886c723c */ /* 0x042ff000000810f0 */
[C---:B------:R-:W-:Y:S01]  /*80910*/  HMMA.1688.F32.TF32 R116, R136.reuse, R100, R224 ;  /* 0x000000648874723c */ /* 0x040fe200000810e0 */
[----:B------:R-:W-:Y:S04]  /*80920*/  LDS R224, [R252+0x44100] ;  /* 0x04410000fce07984 */ /* 0x000fe80000000800 */
[----:B------:R-:W-:Y:S04]  /*80930*/  LDS R226, [R252+0x45100] ;  /* 0x04510000fce27984 */ /* 0x000fe80000000800 */
[----:B------:R-:W-:Y:S04]  /*80940*/  STL.64 [R1+0x580], R112 ;  /* 0x0005807001007387 */ /* 0x000fe80000100a00 */
[----:B------:R1:W-:Y:S04]  /*80950*/  STL.64 [R1+0x588], R114 ;  /* 0x0005887201007387 */ /* 0x0003e80000100a00 */
[----:B------:R-:W-:Y:S04]  /*80960*/  STL.64 [R1+0x570], R108 ;  /* 0x0005706c01007387 */ /* 0x000fe80000100a00 */
[----:B------:R3:W-:Y:S01]  /*80970*/  STL.64 [R1+0x578], R110 ;  /* 0x0005786e01007387 */ /* 0x0007e20000100a00 */
[C---:B-1----:R-:W-:Y:S03]  /*80980*/  HMMA.1688.F32.TF32 R112, R136.reuse, R96, R220 ;  /* 0x000000608870723c */ /* 0x042fe600000810dc */
[----:B------:R-:W-:Y:S04]  /*80990*/  LDS R225, [R3+0x44100] ;  /* 0x0441000003e17984 */ /* 0x000fe80000000800 */
[----:B------:R-:W1:Y:S01]  /*809a0*/  LDS R227, [R3+0x45100] ;  /* 0x0451000003e37984 */ /* 0x000e620000000800 */
[C---:B---3--:R-:W-:Y:S03]  /*809b0*/  HMMA.1688.F32.TF32 R108, R136.reuse, R92, R216 ;  /* 0x0000005c886c723c */ /* 0x048fe600000810d8 */
[----:B------:R-:W-:Y:S04]  /*809c0*/  STL.64 [R1+0x560], R116 ;  /* 0x0005607401007387 */ /* 0x000fe80000100a00 */
[----:B------:R3:W-:Y:S08]  /*809d0*/  STL.64 [R1+0x568], R118 ;  /* 0x0005687601007387 */ /* 0x0007f00000100a00 */
[----:B------:R-:W-:Y:S01]  /*809e0*/  STL.64 [R1+0x550], R112 ;  /* 0x0005507001007387 */ /* 0x000fe20000100a00 */
[C---:B---3--:R-:W-:Y:S03]  /*809f0*/  HMMA.1688.F32.TF32 R116, R136.reuse, R88, R212 ;  /* 0x000000588874723c */ /* 0x048fe600000810d4 */
[----:B------:R3:W-:Y:S04]  /*80a00*/  STL.64 [R1+0x558], R114 ;  /* 0x0005587201007387 */ /* 0x0007e80000100a00 */
[----:B------:R-:W-:Y:S04]  /*80a10*/  STL.64 [R1+0x540], R108 ;  /* 0x0005406c01007387 */ /* 0x000fe80000100a00 */
[----:B------:R4:W-:Y:S01]  /*80a20*/  STL.64 [R1+0x548], R110 ;  /* 0x0005486e01007387 */ /* 0x0009e20000100a00 */
[C---:B---3--:R-:W-:Y:S08]  /*80a30*/  HMMA.1688.F32.TF32 R112, R136.reuse, R84, R208 ;  /* 0x000000548870723c */ /* 0x048ff000000810d0 */
[C---:B----4-:R-:W-:Y:S03]  /*80a40*/  HMMA.1688.F32.TF32 R108, R136.reuse, R80, R204 ;  /* 0x00000050886c723c */ /* 0x050fe600000810cc */
        /* <DEDUP_REMOVED lines=52> */
[----:B---3--:R-:W-:Y:S08]  /*80d90*/  HMMA.1688.F32.TF32 R112, R136, R4, R144 ;  /* 0x000000048870723c */ /* 0x008ff00000081090 */
[C---:B----4-:R-:W-:Y:S03]  /*80da0*/  HMMA.1688.F32.TF32 R108, R132.reuse, R128, R236 ;  /* 0x00000080846c723c */ /* 0x050fe600000810ec */
[----:B------:R-:W-:Y:S04]  /*80db0*/  STL.64 [R1+0x410], R116 ;  /* 0x0004107401007387 */ /* 0x000fe80000100a00 */
[----:B------:R-:W-:Y:S08]  /*80dc0*/  STL.64 [R1+0x418], R118 ;  /* 0x0004187601007387 */ /* 0x000ff00000100a00 */
[----:B------:R-:W-:Y:S04]  /*80dd0*/  STL.64 [R1+0x190], R112 ;  /* 0x0001907001007387 */ /* 0x000fe80000100a00 */
[----:B------:R-:W-:Y:S04]  /*80de0*/  STL.64 [R1+0x198], R114 ;  /* 0x0001987201007387 */ /* 0x000fe80000100a00 */
        /* <DEDUP_REMOVED lines=127> */
[----:B------:R-:W1:Y:S04]  /*815e0*/  LDL.LU R140, [R1+0x1ec0] ;  /* 0x001ec000018c7983 */ /* 0x000e680000300800 */
[----:B------:R-:W1:Y:S04]  /*815f0*/  LDL.LU R141, [R1+0x1ec4] ;  /* 0x001ec400018d7983 */ /* 0x000e680000300800 */
[----:B------:R-:W1:Y:S04]  /*81600*/  LDL.LU R142, [R1+0x1ec8] ;  /* 0x001ec800018e7983 */ /* 0x000e680000300800 */
[----:B------:R-:W1:Y:S01]  /*81610*/  LDL.LU R143, [R1+0x1ecc] ;  /* 0x001ecc00018f7983 */ /* 0x000e620000300800 */
[C---:B---3--:R-:W-:Y:S11]  /*81620*/  HMMA.1688.F32.TF32 R116, R132.reuse, R120, R116 ;  /* 0x000000788474723c */ /* 0x048ff60000081074 */
[----:B------:R-:W-:Y:S11]  /*81630*/  @!UPT UIADD3 URZ, URZ, URZ, URZ ;  /* 0x0000003f3f3ff290 */ /* 0x000ff6000fffe03f */
[----:B------:R-:W-:Y:S01]  /*81640*/  @!UPT UIADD3 URZ, URZ, URZ, URZ ;  /* 0x0000003f3f3ff290 */ /* 0x000fe2000fffe03f */
[----:B------:R-:W-:Y:S04]  /*81650*/  STL.64 [R1+0x3f0], R116 ;  /* 0x0003f07401007387 */ /* 0x000fe80000100a00 */
[----:B------:R3:W-:Y:S04]  /*81660*/  STL.64 [R1+0x3f8], R118 ;  /* 0x0003f87601007387 */ /* 0x0007e80000100a00 */
[----:B---3--:R-:W3:Y:S04]  /*81670*/  LDL.LU.64 R118, [R1+0x5eb0] ;  /* 0x005eb00001767983 */ /* 0x008ee80000300a00 */
[----:B------:R-:W2:Y:S02]  /*81680*/  LDL.LU.64 R116, [R1+0x5ea8] ;  /* 0x005ea80001747983 */ /* 0x000ea40000300a00 */
[C---:B--2---:R-:W-:Y:S11]  /*81690*/  HMMA.1688.F32.TF32 R112, R132.reuse, R116, R112 ;  /* 0x000000748470723c */ /* 0x044ff60000081070 */
[----:B------:R-:W-:Y:S11]  /*816a0*/  @!UPT UIADD3 URZ, URZ, URZ, URZ ;  /* 0x0000003f3f3ff290 */ /* 0x000ff6000fffe03f */
[----:B------:R-:W-:Y:S01]  /*816b0*/  @!UPT UIADD3 URZ, URZ, URZ, URZ ;  /* 0x0000003f3f3ff290 */ /* 0x000fe2000fffe03f */
[----:B------:R-:W-:Y:S04]  /*816c0*/  STL.64 [R1+0x3e0], R112 ;  /* 0x0003e07001007387 */ /* 0x000fe80000100a00 */
[----:B------:R2:W-:Y:S04]  /*816d0*/  STL.64 [R1+0x3e8], R114 ;  /* 0x0003e87201007387 */ /* 0x0005e80000100a00 */
[----:B--2---:R-:W2:Y:S04]  /*816e0*/  LDL.LU.64 R114, [R1+0x5ea0] ;  /* 0x005ea00001727983 */ /* 0x004ea80000300a00 */
[----:B------:R-:W2:Y:S02]  /*816f0*/  LDL.LU.64 R112, [R1+0x5e98] ;  /* 0x005e980001707983 */ /* 0x000ea40000300a00 */
[C---:B--2---:R-:W-:Y:S11]  /*81700*/  HMMA.1688.F32.TF32 R108, R132.reuse, R112, R108 ;  /* 0x00000070846c723c */ /* 0x044ff6000008106c */
[----:B------:R-:W-:Y:S11]  /*81710*/  @!UPT UIADD3 URZ, URZ, URZ, URZ ;  /* 0x0000003f3f3ff290 */ /* 0x000ff6000fffe03f */
[----:B------:R-:W-:Y:S01]  /*81720*/  @!UPT UIADD3 URZ, URZ, URZ, URZ ;  /* 0x0000003f3f3ff290 */ /* 0x000fe2000fffe03f */
[----:B------:R-:W-:Y:S04]  /*81730*/  STL.64 [R1+0x3d0], R108 ;  /* 0x0003d06c01007387 */ /* 0x000fe80000100a00 */
[----:B------:R2:W-:Y:S04]  /*81740*/  STL.64 [R1+0x3d8], R110 ;  /* 0x0003d86e01007387 */ /* 0x0005e80000100a00 */
[----:B--2---:R-:W2:Y:S04]  /*81750*/  LDL.LU.64 R110, [R1+0x5e90] ;  /* 0x005e9000016e7983 */ /* 0x004ea80000300a00 */
[----:B------:R-:W2:Y:S01]  /*81760*/  LDL.LU.64 R108, [R1+0x5e88] ;  /* 0x005e8800016c7983 */ /* 0x000ea20000300a00 */
[C---:B------:R-:W-:Y:S08]  /*81770*/  HMMA.1688.F32.TF32 R248, R132.reuse, R76, R248 ;  /* 0x0000004c84f8723c */ /* 0x040ff000000810f8 */
        /* <DEDUP_REMOVED lines=15> */
[----:B------:R2:W-:Y:S02]  /*81870*/  STL.64 [R1+0x3c8], R138 ;  /* 0x0003c88a01007387 */ /* 0x0005e40000100a00 */
[C---:B--2---:R-:W-:Y:S02]  /*81880*/  HMMA.1688.F32.TF32 R136, R132.reuse, R72, R244 ;  /* 0x000000488488723c */ /* 0x044fe400000810f4 */
[----:B------:R-:W-:Y:S04]  /*81890*/  STL.64 [R1+0x3b0], R248 ;  /* 0x0003b0f801007387 */ /* 0x000fe80000100a00 */
[----:B------:R-:W-:Y:S11]  /*818a0*/  STL.64 [R1+0x3b8], R250 ;  /* 0x0003b8fa01007387 */ /* 0x000ff60000100a00 */
[----:B------:R-:W-:Y:S06]  /*818b0*/  @!UPT UIADD3 URZ, URZ, URZ, URZ ;  /* 0x0000003f3f3ff290 */ /* 0x000fec000fffe03f */
[----:B------:R-:W-:Y:S04]  /*818c0*/  STL.64 [R1+0x3a0], R136 ;  /* 0x0003a08801007387 */ /* 0x000fe80000100a00 */
[----:B------:R2:W-:Y:S02]  /*818d0*/  STL.64 [R1+0x3a8], R138 ;  /* 0x0003a88a01007387 */ /* 0x0005e40000100a00 */
[C---:B--2---:R-:W-:Y:S02]  /*818e0*/  HMMA.1688.F32.TF32 R136, R132.reuse, R96, R216 ;  /* 0x000000608488723c */ /* 0x044fe400000810d8 */
[----:B------:R-:W-:Y:S04]  /*818f0*/  STL.64 [R1+0x390], R240 ;  /* 0x000390f001007387 */ /* 0x000fe80000100a00 */
[----:B------:R-:W-:Y:S04]  /*81900*/  STL.64 [R1+0x398], R242 ;  /* 0x000398f201007387 */ /* 0x000fe80000100a00 */
[----:B------:R-:W-:Y:S04]  /*81910*/  STL.64 [R1+0x380], R220 ;  /* 0x000380dc01007387 */ /* 0x000fe80000100a00 */
[----:B------:R-:W-:Y:S09]  /*81920*/  STL.64 [R1+0x388], R222 ;  /* 0x000388de01007387 */ /* 0x000ff20000100a00 */
[----:B------:R-:W-:Y:S04]  /*81930*/  STL.64 [R1+0x370], R136 ;  /* 0x0003708801007387 */ /* 0x000fe80000100a00 */
[----:B------:R2:W-:Y:S02]  /*81940*/  STL.64 [R1+0x378], R138 ;  /* 0x0003788a01007387 */ /* 0x0005e40000100a00 */
[C---:B--2---:R-:W-:Y:S02]  /*81950*/  HMMA.1688.F32.TF32 R136, R132.reuse, R84, R204 ;  /* 0x000000548488723c */ /* 0x044fe400000810cc */
[----:B------:R-:W-:Y:S04]  /*81960*/  STL.64 [R1+0x360], R212 ;  /* 0x000360d401007387 */ /* 0x000fe80000100a00 */
[----:B------:R-:W-:Y:S02]  /*81970*/  STL.64 [R1+0x368], R214 ;  /* 0x000368d601007387 */ /* 0x000fe40000100a00 */
[C---:B------:R-:W-:Y:S02]  /*81980*/  HMMA.1688.F32.TF32 R204, R132.reuse, R80, R200 ;  /* 0x0000005084cc723c */ /* 0x040fe400000810c8 */
[----:B------:R-:W-:Y:S04]  /*81990*/  STL.64 [R1+0x350], R208 ;  /* 0x000350d001007387 */ /* 0x000fe80000100a00 */
[----:B------:R-:W-:Y:S02]  /*819a0*/  STL.64 [R1+0x358], R210 ;  /* 0x000358d201007387 */ /* 0x000fe40000100a00 */
[C---:B------:R-:W-:Y:S07]  /*819b0*/  HMMA.1688.F32.TF32 R200, R132.reuse, R68, R232 ;  /* 0x0000004484c8723c */ /* 0x040fee00000810e8 */
[----:B------:R-:W-:Y:S04]  /*819c0*/  STL.64 [R1+0x340], R136 ;  /* 0x0003408801007387 */ /* 0x000fe80000100a00 */
[----:B------:R2:W-:Y:S02]  /*819d0*/  STL.64 [R1+0x348], R138 ;  /* 0x0003488a01007387 */ /* 0x0005e40000100a00 */
[C---:B--2---:R-:W-:Y:S02]  /*819e0*/  HMMA.1688.F32.TF32 R136, R132.reuse, R64, R196 ;  /* 0x000000408488723c */ /* 0x044fe400000810c4 */
[----:B------:R-:W-:Y:S04]  /*819f0*/  STL.64 [R1+0x330], R204 ;  /* 0x000330cc01007387 */ /* 0x000fe80000100a00 */
[----:B------:R-:W-:Y:S02]  /*81a00*/  STL.64 [R1+0x338], R206 ;  /* 0x000338ce01007387 */ /* 0x000fe40000100a00 */
[C---:B------:R-:W-:Y:S02]  /*81a10*/  HMMA.1688.F32.TF32 R196, R132.reuse, R60, R228 ;  /* 0x0000003c84c4723c */ /* 0x040fe400000810e4 */
[----:B------:R-:W-:Y:S04]  /*81a20*/  STL.64 [R1+0x320], R200 ;  /* 0x000320c801007387 */ /* 0x000fe80000100a00 */
[----:B------:R-:W-:Y:S09]  /*81a30*/  STL.64 [R1+0x328], R202 ;  /* 0x000328ca01007387 */ /* 0x000ff20000100a00 */
        /* <DEDUP_REMOVED lines=32> */
[----:B--2---:R-:W-:Y:S02]  /*81c40*/  HMMA.1688.F32.TF32 R136, R132, R4, R236 ;  /* 0x000000048488723c */ /* 0x004fe400000810ec */
[----:B------:R-:W-:Y:S06]  /*81c50*/  STL.64 [R1+0x240], R148 ;  /* 0x0002409401007387 */ /* 0x000fec0000100a00 */
[C---:B-1----:R-:W-:Y:S01]  /*81c60*/  HMMA.1688.F32.TF32 R132, R224.reuse, R128, R140 ;  /* 0x00000080e084723c */ /* 0x042fe2000008108c */
[----:B------:R-:W-:Y:S04]  /*81c70*/  STL.64 [R1+0x248], R150 ;  /* 0x0002489601007387 */ /* 0x000fe80000100a00 */
[----:B------:R1:W-:Y:S04]  /*81c80*/  STL.64 [R1+0x230], R144 ;  /* 0x0002309001007387 */ /* 0x0003e80000100a00 */
[----:B------:R2:W-:Y:S04]  /*81c90*/  STL.64 [R1+0x238], R146 ;  /* 0x0002389201007387 */ /* 0x0005e80000100a00 */
[----:B------:R-:W4:Y:S04]  /*81ca0*/  LDL.LU R160, [R1+0x2440] ;  /* 0x0024400001a07983 */ /* 0x000f280000300800 */
[----:B------:R-:W-:Y:S04]  /*81cb0*/  STL.64 [R1+0x170], R136 ;  /* 0x0001708801007387 */ /* 0x000fe80000100a00 */
[----:B------:R-:W-:Y:S04]  /*81cc0*/  STL.64 [R1+0x178], R138 ;  /* 0x0001788a01007387 */ /* 0x000fe80000100a00 */
[----:B------:R-:W-:Y:S04]  /*81cd0*/  STL.64 [R1+0x160], R132 ;  /* 0x0001608401007387 */ /* 0x000fe80000100a00 */
[----:B------:R1:W-:Y:S04]  /*81ce0*/  STL.64 [R1+0x168], R134 ;  /* 0x0001688601007387 */ /* 0x0003e80000100a00 */
[----:B------:R-:W4:Y:S04]  /*81cf0*/  LDL.LU R161, [R1+0x2444] ;  /* 0x0024440001a17983 */ /* 0x000f280000300800 */
[----:B------:R-:W4:Y:S04]  /*81d00*/  LDL.LU R162, [R1+0x2448] ;  /* 0x0024480001a27983 */ /* 0x000f280000300800 */
[----:B------:R-:W4:Y:S04]  /*81d10*/  LDL.LU R163, [R1+0x244c] ;  /* 0x00244c0001a37983 */ /* 0x000f280000300800 */
        /* <DEDUP_REMOVED lines=42> */
[----:B--2---:R-:W2:Y:S04]  /*81fc0*/  LDL.LU R146, [R1+0x2418] ;  /* 0x0024180001927983 */ /* 0x004ea80000300800 */
        /* <DEDUP_REMOVED lines=9> */
[C---:B---3--:R-:W-:Y:S08]  /*82060*/  HMMA.1688.F32.TF32 R168, R224.reuse, R76, R168 ;  /* 0x0000004ce0a8723c */ /* 0x048ff000000810a8 */
[C---:B----4-:R-:W-:Y:S08]  /*82070*/  HMMA.1688.F32.TF32 R132, R224.reuse, R120, R184 ;  /* 0x00000078e084723c */ /* 0x050ff000000810b8 */
[C---:B------:R-:W-:Y:S08]  /*82080*/  HMMA.1688.F32.TF32 R136, R224.reuse, R124, R188 ;  /* 0x0000007ce088723c */ /* 0x040ff000000810bc */
        /* <DEDUP_REMOVED lines=18> */
[C---:B------:R-:W-:Y:S11]  /*821b0*/  HMMA.1688.F32.TF32 R140, R224.reuse, R96, R140 ;  /* 0x00000060e08c723c */ /* 0x040ff6000008108c */
[----:B------:R-:W-:Y:S04]  /*821c0*/  @!UPT UIADD3 URZ, URZ, URZ, URZ ;  /* 0x0000003f3f3ff290 */ /* 0x000fe8000fffe03f */
[----:B------:R-:W-:Y:S04]  /*821d0*/  STL.64 [R1+0x5a60], R134 ;  /* 0x005a608601007387 */ /* 0x000fe80000100a00 */
[----:B------:R-:W-:Y:S04]  /*821e0*/  STL.64 [R1+0x1c0], R136 ;  /* 0x0001c08801007387 */ /* 0x000fe80000100a00 */
[----:B------:R3:W-:Y:S01]  /*821f0*/  STL.64 [R1+0x1c8], R138 ;  /* 0x0001c88a01007387 */ /* 0x0007e20000100a00 */
[C---:B--2---:R-:W-:Y:S03]  /*82200*/  HMMA.1688.F32.TF32 R144, R224.reuse, R92, R144 ;  /* 0x0000005ce090723c */ /* 0x044fe60000081090 */
[----:B------:R2:W-:Y:S05]  /*82210*/  STL.64 [R1+0x5a58], R132 ;  /* 0x005a588401007387 */ /* 0x0005ea0000100a00 */
[C---:B---3--:R-:W-:Y:S01]  /*82220*/  HMMA.1688.F32.TF32 R136, R224.reuse, R100, R156 ;  /* 0x00000064e088723c */ /* 0x048fe2000008109c */
[----:B------:R-:W3:Y:S04]  /*82230*/  LDL.LU R156, [R1+0x23e0] ;  /* 0x0023e000019c7983 */ /* 0x000ee80000300800 */
[----:B------:R-:W3:Y:S03]  /*82240*/  LDL.LU R157, [R1+0x23e4] ;  /* 0x0023e400019d7983 */ /* 0x000ee60000300800 */
[C---:B------:R-:W-:Y:S01]  /*82250*/  HMMA.1688.F32.TF32 R148, R224.reuse, R88, R148 ;  /* 0x00000058e094723c */ /* 0x040fe20000081094 */
[----:B------:R-:W3:Y:S04]  /*82260*/  LDL.LU R158, [R1+0x23e8] ;  /* 0x0023e800019e7983 */ /* 0x000ee80000300800 */
[----:B------:R-:W3:Y:S10]  /*82270*/  LDL.LU R159, [R1+0x23ec] ;  /* 0x0023ec00019f7983 */ /* 0x000ef40000300800 */
[----:B------:R-:W-:Y:S04]  /*82280*/  STL.64 [R1+0x5a70], R138 ;  /* 0x005a708a01007387 */ /* 0x000fe80000100a00 */
[----:B------:R-:W-:Y:S04]  /*82290*/  STL.64 [R1+0x5a68], R136 ;  /* 0x005a688801007387 */ /* 0x000fe80000100a00 */
[----:B------:R-:W4:Y:S04]  /*822a0*/  LDL.LU R160, [R1+0x23d0] ;  /* 0x0023d00001a07983 */ /* 0x000f280000300800 */
[----:B------:R-:W4:Y:S04]  /*822b0*/  LDL.LU R161, [R1+0x23d4] ;  /* 0x0023d40001a17983 */ /* 0x000f280000300800 */
[----:B------:R-:W4:Y:S04]  /*822c0*/  LDL.LU R162, [R1+0x23d8] ;  /* 0x0023d80001a27983 */ /* 0x000f280000300800 */
[----:B------:R-:W4:Y:S04]  /*822d0*/  LDL.LU R163, [R1+0x23dc] ;  /* 0x0023dc0001a37983 */ /* 0x000f280000300800 */
[----:B------:R-:W-:Y:S04]  /*822e0*/  STL.64 [R1+0x5a80], R142 ;  /* 0x005a808e01007387 */ /* 0x000fe80000100a00 */
[----:B------:R-:W-:Y:S04]  /*822f0*/  STL.64 [R1+0x5a78], R140 ;  /* 0x005a788c01007387 */ /* 0x000fe80000100a00 */
[----:B------:R-:W-:Y:S04]  /*82300*/  STL.64 [R1+0x5a90], R146 ;  /* 0x005a909201007387 */ /* 0x000fe80000100a00 */
[----:B------:R-:W-:Y:S04]  /*82310*/  STL.64 [R1+0x5a88], R144 ;  /* 0x005a889001007387 */ /* 0x000fe80000100a00 */
[----:B------:R-:W-:Y:S04]  /*82320*/  STL.64 [R1+0x5aa0], R150 ;  /* 0x005aa09601007387 */ /* 0x000fe80000100a00 */
        /* <DEDUP_REMOVED lines=13> */
[C---:B------:R-:W-:Y:S11]  /*82400*/  HMMA.1688.F32.TF32 R152, R224.reuse, R84, R152 ;  /* 0x00000054e098723c */ /* 0x040ff60000081098 */
[----:B------:R-:W-:Y:S11]  /*82410*/  @!UPT UIADD3 URZ, URZ, URZ, URZ ;  /* 0x0000003f3f3ff290 */ /* 0x000ff6000fffe03f */
[----:B------:R-:W-:Y:S01]  /*82420*/  @!UPT UIADD3 URZ, URZ, URZ, URZ ;  /* 0x0000003f3f3ff290 */ /* 0x000fe2000fffe03f */
[----:B------:R-:W-:Y:S04]  /*82430*/  STL.64 [R1+0x5ab0], R154 ;  /* 0x005ab09a01007387 */ /* 0x000fe80000100a00 */
[----:B------:R-:W-:Y:S04]  /*82440*/  STL.64 [R1+0x5aa8], R152 ;  /* 0x005aa89801007387 */ /* 0x000fe80000100a00 */
[----:B------:R-:W2:Y:S04]  /*82450*/  LDL.LU R176, [R1+0x2390] ;  /* 0x0023900001b07983 */ /* 0x000ea80000300800 */
[----:B------:R-:W2:Y:S04]  /*82460*/  LDL.LU R177, [R1+0x2394] ;  /* 0x0023940001b17983 */ /* 0x000ea80000300800 */
[----:B------:R-:W2:Y:S04]  /*82470*/  LDL.LU R178, [R1+0x2398] ;  /* 0x0023980001b27983 */ /* 0x000ea80000300800 */
[----:B------:R-:W2:Y:S01]  /*82480*/  LDL.LU R179, [R1+0x239c] ;  /* 0x00239c0001b37983 */ /* 0x000ea20000300800 */
[C---:B---3--:R-:W-:Y:S11]  /*82490*/  HMMA.1688.F32.TF32 R156, R224.reuse, R80, R156 ;  /* 0x00000050e09c723c */ /* 0x048ff6000008109c */
[----:B------:R-:W-:Y:S11]  /*824a0*/  @!UPT UIADD3 URZ, URZ, URZ, URZ ;  /* 0x0000003f3f3ff290 */ /* 0x000ff6000fffe03f */
[----:B------:R-:W-:Y:S01]  /*824b0*/  @!UPT UIADD3 URZ, URZ, URZ, URZ ;  /* 0x0000003f3f3ff290 */ /* 0x000fe2000fffe03f */
[----:B------:R-:W-:Y:S04]  /*824c0*/  STL.64 [R1+0x5ac0], R158 ;  /* 0x005ac09e01007387 */ /* 0x000fe80000100a00 */
[----:B------:R-:W-:Y:S01]  /*824d0*/  STL.64 [R1+0x5ab8], R156 ;  /* 0x005ab89c01007387 */ /* 0x000fe20000100a00 */
[C---:B----4-:R-:W-:Y:S03]  /*824e0*/  HMMA.1688.F32.TF32 R160, R224.reuse, R68, R160 ;  /* 0x00000044e0a0723c */ /* 0x050fe600000810a0 */
        /* <DEDUP_REMOVED lines=9> */
[----:B------:R-:W4:Y:S01]  /*82580*/  LDL.LU R189, [R1+0x2364] ;  /* 0x0023640001bd7983 */ /* 0x000f220000300800 */
[C---:B--2---:R-:W-:Y:S03]  /*82590*/  HMMA.1688.F32.TF32 R164, R224.reuse, R64, R164 ;  /* 0x00000040e0a4723c */ /* 0x044fe600000810a4 */
[----:B------:R-:W2:Y:S04]  /*825a0*/  LDL.LU R190, [R1+0x2368] ;  /* 0x0023680001be7983 */ /* 0x000ea80000300800 */
[----:B------:R-:W2:Y:S01]  /*825b0*/  LDL.LU R191, [R1+0x236c] ;  /* 0x00236c0001bf7983 */ /* 0x000ea20000300800 */
[C---:B------:R-:W-:Y:S03]  /*825c0*/  HMMA.1688.F32.TF32 R168, R224.reuse, R60, R168 ;  /* 0x0000003ce0a8723c */ /* 0x040fe600000810a8 */
[----:B------:R-:W-:Y:S04]  /*825d0*/  STL.64 [R1+0x5ad0], R162 ;  /* 0x005ad0a201007387 */ /* 0x000fe80000100a00 */
[----:B------:R-:W-:Y:S08]  /*825e0*/  STL.64 [R1+0x5ac8], R160 ;  /* 0x005ac8a001007387 */ /* 0x000ff00000100a00 */
[----:B------:R-:W-:Y:S04]  /*825f0*/  STL.64 [R1+0x5ae0], R166 ;  /* 0x005ae0a601007387 */ /* 0x000fe80000100a00 */
[----:B------:R-:W-:Y:S01]  /*82600*/  STL.64 [R1+0x5ad8], R164 ;  /* 0x005ad8a401007387 */ /* 0x000fe20000100a00 */
[C---:B------:R-:W-:Y:S03]  /*82610*/  HMMA.1688.F32.TF32 R172, R224.reuse, R56, R172 ;  /* 0x00000038e0ac723c */ /* 0x040fe600000810ac */
[----:B------:R-:W-:Y:S04]  /*82620*/  STL.64 [R1+0x5af0], R170 ;  /* 0x005af0aa01007387 */ /* 0x000fe80000100a00 */
[----:B------:R-:W-:Y:S04]  /*82630*/  STL.64 [R1+0x5ae8], R168 ;  /* 0x005ae8a801007387 */ /* 0x000fe80000100a00 */
[----:B------:R-:W2:Y:S04]  /*82640*/  LDL.LU R192, [R1+0x2350] ;  /* 0x0023500001c07983 */ /* 0x000ea80000300800 */
[----:B------:R-:W2:Y:S04]  /*82650*/  LDL.LU R193, [R1+0x2354] ;  /* 0x0023540001c17983 */ /* 0x000ea80000300800 */
[----:B------:R-:W2:Y:S04]  /*82660*/  LDL.LU R194, [R1+0x2358] ;  /* 0x0023580001c27983 */ /* 0x000ea80000300800 */
[----:B------:R-:W2:Y:S04]  /*82670*/  LDL.LU R195, [R1+0x235c] ;  /* 0x00235c0001c37983 */ /* 0x000ea80000300800 */
[----:B------:R-:W-:Y:S04]  /*82680*/  STL.64 [R1+0x5b00], R174 ;  /* 0x005b00ae01007387 */ /* 0x000fe80000100a00 */
[----:B------:R-:W-:Y:S04]  /*82690*/  STL.64 [R1+0x5af8], R172 ;  /* 0x005af8ac01007387 */ /* 0x000fe80000100a00 */
        /* <DEDUP_REMOVED lines=13> */
[C---:B---3--:R-:W-:Y:S08]  /*82770*/  HMMA.1688.F32.TF32 R180, R224.reuse, R48, R180 ;  /* 0x00000030e0b4723c */ /* 0x048ff000000810b4 */
[C---:B----4-:R-:W-:Y:S11]  /*82780*/  HMMA.1688.F32.TF32 R184, R224.reuse, R44, R184 ;  /* 0x0000002ce0b8723c */ /* 0x050ff600000810b8 */
[----:B------:R-:W-:Y:S04]  /*82790*/  @!UPT UIADD3 URZ, URZ, URZ, URZ ;  /* 0x0000003f3f3ff290 */ /* 0x000fe8000fffe03f */
[----:B------:R-:W-:Y:S04]  /*827a0*/  STL.64 [R1+0x5b20], R182 ;  /* 0x005b20b601007387 */ /* 0x000fe80000100a00 */
[----:B------:R-:W-:Y:S01]  /*827b0*/  STL.64 [R1+0x5b18], R180 ;  /* 0x005b18b401007387 */ /* 0x000fe20000100a00 */
[C---:B--2---:R-:W-:Y:S03]  /*827c0*/  HMMA.1688.F32.TF32 R188, R224.reuse, R40, R188 ;  /* 0x00000028e0bc723c */ /* 0x044fe600000810bc */
[----:B------:R-:W-:Y:S04]  /*827d0*/  STL.64 [R1+0x5b30], R186 ;  /* 0x005b30ba01007387 */ /* 0x000fe80000100a00 */
[----:B------:R-:W-:Y:S04]  /*827e0*/  STL.64 [R1+0x5b28], R184 ;  /* 0x005b28b801007387 */ /* 0x000fe80000100a00 */
[----:B------:R-:W2:Y:S04]  /*827f0*/  LDL.LU R204, [R1+0x2320] ;  /* 0x0023200001cc7983 */ /* 0x000ea80000300800 */
[----:B------:R-:W2:Y:S04]  /*82800*/  LDL.LU R205, [R1+0x2324] ;  /* 0x0023240001cd7983 */ /* 0x000ea80000300800 */
[----:B------:R-:W2:Y:S04]  /*82810*/  LDL.LU R206, [R1+0x2328] ;  /* 0x0023280001ce7983 */ /* 0x000ea80000300800 */
[----:B------:R-:W2:Y:S04]  /*82820*/  LDL.LU R207, [R1+0x232c] ;  /* 0x00232c0001cf7983 */ /* 0x000ea80000300800 */
[----:B------:R-:W3:Y:S04]  /*82830*/  LDL.LU R232, [R1+0x2310] ;  /* 0x0023100001e87983 */ /* 0x000ee80000300800 */
[----:B------:R-:W3:Y:S04]  /*82840*/  LDL.LU R233, [R1+0x2314] ;  /* 0x0023140001e97983 */ /* 0x000ee80000300800 */
[----:B------:R-:W3:Y:S04]  /*82850*/  LDL.LU R234, [R1+0x2318] ;  /* 0x0023180001ea7983 */ /* 0x000ee80000300800 */
[----:B------:R-:W3:Y:S01]  /*82860*/  LDL.LU R235, [R1+0x231c] ;  /* 0x00231c0001eb7983 */ /* 0x000ee20000300800 */
[C---:B------:R-:W-:Y:S03]  /*82870*/  HMMA.1688.F32.TF32 R192, R224.reuse, R36, R192 ;  /* 0x00000024e0c0723c */ /* 0x040fe600000810c0 */
[----:B------:R-:W-:Y:S04]  /*82880*/  STL [R1+0x59a8], R188 ;  /* 0x0059a8bc01007387 */ /* 0x000fe80000100800 */
[----:B------:R-:W-:Y:S04]  /*82890*/  STL [R1+0x59a4], R189 ;  /* 0x0059a4bd01007387 */ /* 0x000fe80000100800 */
[----:B------:R-:W-:Y:S04]  /*828a0*/  STL [R1+0x59a0], R190 ;  /* 0x0059a0be01007387 */ /* 0x000fe80000100800 */
[----:B------:R-:W-:Y:S08]  /*828b0*/  STL [R1+0x599c], R191 ;  /* 0x00599cbf01007387 */ /* 0x000ff00000100800 */
[----:B------:R-:W-:Y:S01]  /*828c0*/  STL [R1+0x59b8], R192 ;  /* 0x0059b8c001007387 */ /* 0x000fe20000100800 */
[C---:B------:R-:W-:Y:S03]  /*828d0*/  HMMA.1688.F32.TF32 R196, R224.reuse, R32, R228 ;  /* 0x00000020e0c4723c */ /* 0x040fe600000810e4 */
[----:B------:R-:W-:Y:S04]  /*828e0*/  STL [R1+0x59b4], R193 ;  /* 0x0059b4c101007387 */ /* 0x000fe80000100800 */
[----:B------:R-:W-:Y:S04]  /*828f0*/  STL [R1+0x59b0], R194 ;  /* 0x0059b0c201007387 */ /* 0x000fe80000100800 */
[----:B------:R-:W-:Y:S04]  /*82900*/  STL [R1+0x59ac], R195 ;  /* 0x0059acc301007387 */ /* 0x000fe80000100800 */
[----:B------:R-:W4:Y:S04]  /*82910*/  LDL.LU R228, [R1+0x2300] ;  /* 0x0023000001e47983 */ /* 0x000f280000300800 */
[----:B------:R-:W4:Y:S04]  /*82920*/  LDL.LU R229, [R1+0x2304] ;  /* 0x0023040001e57983 */ /* 0x000f280000300800 */
[----:B------:R-:W4:Y:S04]  /*82930*/  LDL.LU R230, [R1+0x2308] ;  /* 0x0023080001e67983 */ /* 0x000f280000300800 */
[----:B------:R-:W4:Y:S01]  /*82940*/  LDL.LU R231, [R1+0x230c] ;  /* 0x00230c0001e77983 */ /* 0x000f220000300800 */
[C---:B------:R-:W-:Y:S03]  /*82950*/  HMMA.1688.F32.TF32 R200, R224.reuse, R28, R200 ;  /* 0x0000001ce0c8723c */ /* 0x040fe600000810c8 */
[----:B------:R-:W-:Y:S04]  /*82960*/  STL [R1+0x59c4], R196 ;  /* 0x0059c4c401007387 */ /* 0x000fe80000100800 */
[----:B------:R-:W-:Y:S04]  /*82970*/  STL [R1+0x59c0], R197 ;  /* 0x0059c0c501007387 */ /* 0x000fe80000100800 */
[----:B------:R-:W-:Y:S04]  /*82980*/  STL [R1+0x59bc], R198 ;  /* 0x0059bcc601007387 */ /* 0x000fe80000100800 */
[----:B------:R-:W-:Y:S04]  /*82990*/  STL [R1+0x5998], R199 ;  /* 0x005998c701007387 */ /* 0x000fe80000100800 */
[----:B------:R-:W4:Y:S04]  /*829a0*/  LDL.LU R216, [R1+0x22f0] ;  /* 0x0022f00001d87983 */ /* 0x000f280000300800 */
[----:B------:R-:W4:Y:S04]  /*829b0*/  LDL.LU R217, [R1+0x22f4] ;  /* 0x0022f40001d97983 */ /* 0x000f280000300800 */
[----:B------:R-:W4:Y:S04]  /*829c0*/  LDL.LU R218, [R1+0x22f8] ;  /* 0x0022f80001da7983 */ /* 0x000f280000300800 */
[----:B------:R-:W4:Y:S04]  /*829d0*/  LDL.LU R219, [R1+0x22fc] ;  /* 0x0022fc0001db7983 */ /* 0x000f280000300800 */
[----:B------:R-:W-:Y:S04]  /*829e0*/  STL [R1+0x59d0], R200 ;  /* 0x0059d0c801007387 */ /* 0x000fe80000100800 */
[----:B------:R-:W-:Y:S04]  /*829f0*/  STL [R1+0x59cc], R201 ;  /* 0x0059ccc901007387 */ /* 0x000fe80000100800 */
[----:B------:R-:W-:Y:S04]  /*82a00*/  STL [R1+0x59c8], R202 ;  /* 0x0059c8ca01007387 */ /* 0x000fe80000100800 */
[----:B------:R-:W-:Y:S01]  /*82a10*/  STL [R1+0x5994], R203 ;  /* 0x005994cb01007387 */ /* 0x000fe20000100800 */
[C---:B--2---:R-:W-:Y:S08]  /*82a20*/  HMMA.1688.F32.TF32 R204, R224.reuse, R24, R204 ;  /* 0x00000018e0cc723c */ /* 0x044ff000000810cc */
[C---:B---3--:R-:W-:Y:S11]  /*82a30*/  HMMA.1688.F32.TF32 R208, R224.reuse, R20, R232 ;  /* 0x00000014e0d0723c */ /* 0x048ff600000810e8 */
[----:B------:R-:W-:Y:S04]  /*82a40*/  @!UPT UIADD3 URZ, URZ, URZ, URZ ;  /* 0x0000003f3f3ff290 */ /* 0x000fe8000fffe03f */
[----:B------:R-:W-:Y:S04]  /*82a50*/  STL [R1+0x59d8], R204 ;  /* 0x0059d8cc01007387 */ /* 0x000fe80000100800 */
[----:B------:R-:W-:Y:S04]  /*82a60*/  STL [R1+0x59d4], R205 ;  /* 0x0059d4cd01007387 */ /* 0x000fe80000100800 */
[----:B------:R-:W-:Y:S04]  /*82a70*/  STL [R1+0x5990], R206 ;  /* 0x005990ce01007387 */ /* 0x000fe80000100800 */
[----:B------:R-:W-:Y:S04]  /*82a80*/  STL [R1+0x598c], R207 ;  /* 0x00598ccf01007387 */ /* 0x000fe80000100800 */
        /* <DEDUP_REMOVED lines=8> */
[C---:B----4-:R-:W-:Y:S03]  /*82b10*/  HMMA.1688.F32.TF32 R212, R224.reuse, R16, R228 ;  /* 0x00000010e0d4723c */ /* 0x050fe600000810e4 */
[----:B------:R-:W-:Y:S04]  /*82b20*/  STL [R1+0x59e4], R208 ;  /* 0x0059e4d001007387 */ /* 0x000fe80000100800 */
[----:B------:R-:W-:Y:S04]  /*82b30*/  STL [R1+0x59e0], R209 ;  /* 0x0059e0d101007387 */ /* 0x000fe80000100800 */
[----:B------:R-:W-:Y:S04]  /*82b40*/  STL [R1+0x59dc], R210 ;  /* 0x0059dcd201007387 */ /* 0x000fe80000100800 */
[----:B------:R-:W-:Y:S04]  /*82b50*/  STL [R1+0x5988], R211 ;  /* 0x005988d301007387 */ /* 0x000fe80000100800 */
[----:B------:R-:W1:Y:S04]  /*82b60*/  LDL.LU R228, [R1+0x1ea0] ;  /* 0x001ea00001e47983 */ /* 0x000e680000300800 */
[----:B------:R-:W1:Y:S04]  /*82b70*/  LDL.LU R229, [R1+0x1ea4] ;  /* 0x001ea40001e57983 */ /* 0x000e680000300800 */
[----:B------:R-:W1:Y:S04]  /*82b80*/  LDL.LU R230, [R1+0x1ea8] ;  /* 0x001ea80001e67983 */ /* 0x000e680000300800 */
[----:B------:R-:W1:Y:S04]  /*82b90*/  LDL.LU R231, [R1+0x1eac] ;  /* 0x001eac0001e77983 */ /* 0x000e680000300800 */
        /* <DEDUP_REMOVED lines=12> */
[C---:B------:R-:W-:Y:S11]  /*82c60*/  HMMA.1688.F32.TF32 R216, R224.reuse, R12, R216 ;  /* 0x0000000ce0d8723c */ /* 0x040ff600000810d8 */
[----:B------:R-:W-:Y:S11]  /*82c70*/  @!UPT UIADD3 URZ, URZ, URZ, URZ ;  /* 0x0000003f3f3ff290 */ /* 0x000ff6000fffe03f */
[----:B------:R-:W-:Y:S01]  /*82c80*/  @!UPT UIADD3 URZ, URZ, URZ, URZ ;  /* 0x0000003f3f3ff290 */ /* 0x000fe2000fffe03f */
[----:B------:R-:W-:Y:S04]  /*82c90*/  STL [R1+0x5a04], R216 ;  /* 0x005a04d801007387 */ /* 0x000fe80000100800 */
[----:B------:R-:W-:Y:S04]  /*82ca0*/  STL [R1+0x5a00], R217 ;  /* 0x005a00d901007387 */ /* 0x000fe80000100800 */
[----:B------:R-:W-:Y:S04]  /*82cb0*/  STL [R1+0x59fc], R218 ;  /* 0x0059fcda01007387 */ /* 0x000fe80000100800 */
[----:B------:R-:W-:Y:S01]  /*82cc0*/  STL [R1+0x59f8], R219 ;  /* 0x0059f8db01007387 */ /* 0x000fe20000100800 */
[C---:B--2---:R-:W-:Y:S08]  /*82cd0*/  HMMA.1688.F32.TF32 R220, R224.reuse, R8, R220 ;  /* 0x00000008e0dc723c */ /* 0x044ff000000810dc */
[----:B---3--:R-:W-:Y:S01]  /*82ce0*/  HMMA.1688.F32.TF32 R224, R224, R4, R232 ;  /* 0x00000004e0e0723c */ /* 0x008fe200000810e8 */
[----:B------:R-:W-:Y:S04]  /*82cf0*/  LDS R232, [R252+0x44180] ;  /* 0x04418000fce87984 */ /* 0x000fe80000000800 */
[----:B------:R-:W-:Y:S10]  /*82d00*/  LDS R234, [R252+0x45180] ;  /* 0x04518000fcea7984 */ /* 0x000ff40000000800 */
[----:B------:R-:W-:Y:S04]  /*82d10*/  STL [R1+0x5a14], R220 ;  /* 0x005a14dc01007387 */ /* 0x000fe80000100800 */
[----:B------:R-:W-:Y:S04]  /*82d20*/  STL [R1+0x5a10], R221 ;  /* 0x005a10dd01007387 */ /* 0x000fe80000100800 */
[----:B------:R-:W-:Y:S04]  /*82d30*/  STL [R1+0x5a0c], R222 ;  /* 0x005a0cde01007387 */ /* 0x000fe80000100800 */
[----:B------:R-:W-:Y:S04]  /*82d40*/  STL [R1+0x5a08], R223 ;  /* 0x005a08df01007387 */ /* 0x000fe80000100800 */
[----:B------:R-:W2:Y:S04]  /*82d50*/  LDL.LU R248, [R1+0x22b0] ;  /* 0x0022b00001f87983 */ /* 0x000ea80000300800 */
[----:B------:R-:W2:Y:S04]  /*82d60*/  LDL.LU R249, [R1+0x22b4] ;  /* 0x0022b40001f97983 */ /* 0x000ea80000300800 */
[----:B------:R-:W2:Y:S04]  /*82d70*/  LDL.LU R250, [R1+0x22b8] ;  /* 0x0022b80001fa7983 */ /* 0x000ea80000300800 */
[----:B------:R-:W2:Y:S01]  /*82d80*/  LDL.LU R251, [R1+0x22bc] ;  /* 0x0022bc0001fb7983 */ /* 0x000ea20000300800 */
[C---:B-1----:R-:W-:Y:S03]  /*82d90*/  HMMA.1688.F32.TF32 R228, R236.reuse, R128, R228 ;  /* 0x00000080ece4723c */ /* 0x042fe600000810e4 */
[----:B------:R-:W-:Y:S04]  /*82da0*/  STL [R1+0x5a24], R224 ;  /* 0x005a24e001007387 */ /* 0x000fe80000100800 */
[----:B------:R-:W-:Y:S04]  /*82db0*/  STL [R1+0x5a20], R225 ;  /* 0x005a20e101007387 */ /* 0x000fe80000100800 */
[----:B------:R-:W-:Y:S04]  /*82dc0*/  STL [R1+0x5a1c], R226 ;  /* 0x005a1ce201007387 */ /* 0x000fe80000100800 */
[----:B------:R-:W-:Y:S04]  /*82dd0*/  STL [R1+0x5a18], R227 ;  /* 0x005a18e301007387 */ /* 0x000fe80000100800 */
[----:B------:R-:W-:Y:S04]  /*82de0*/  LDS R233, [R3+0x44180] ;  /* 0x0441800003e97984 */ /* 0x000fe80000000800 */
[----:B------:R-:W1:Y:S01]  /*82df0*/  LDS R235, [R3+0x45180] ;  /* 0x0451800003eb7984 */ /* 0x000e620000000800 */
[C---:B----4-:R-:W-:Y:S03]  /*82e00*/  HMMA.1688.F32.TF32 R132, R236.reuse, R124, R244 ;  /* 0x0000007cec84723c */ /* 0x050fe600000810f4 */
[----:B------:R-:W-:Y:S04]  /*82e10*/  STL [R1+0x5a34], R228 ;  /* 0x005a34e401007387 */ /* 0x000fe80000100800 */
[----:B------:R-:W-:Y:S04]  /*82e20*/  STL [R1+0x5a30], R229 ;  /* 0x005a30e501007387 */ /* 0x000fe80000100800 */
[----:B------:R-:W-:Y:S04]  /*82e30*/  STL [R1+0x5a2c], R230 ;  /* 0x005a2ce601007387 */ /* 0x000fe80000100800 */
[----:B------:R-:W-:Y:S04]  /*82e40*/  STL [R1+0x5a28], R231 ;  /* 0x005a28e701007387 */ /* 0x000fe80000100800 */
[----:B------:R-:W3:Y:S04]  /*82e50*/  LDL.LU R244, [R1+0x22a0] ;  /* 0x0022a00001f47983 */ /* 0x000ee80000300800 */
[----:B------:R-:W-:Y:S04]  /*82e60*/  STL.64 [R1+0x8b0], R132 ;  /* 0x0008b08401007387 */ /* 0x000fe80000100a00 */
[----:B------:R4:W-:Y:S04]  /*82e70*/  STL.64 [R1+0x8b8], R134 ;  /* 0x0008b88601007387 */ /* 0x0009e80000100a00 */
[----:B------:R-:W3:Y:S04]  /*82e80*/  LDL.LU R245, [R1+0x22a4] ;  /* 0x0022a40001f57983 */ /* 0x000ee80000300800 */
[----:B------:R-:W3:Y:S04]  /*82e90*/  LDL.LU R246, [R1+0x22a8] ;  /* 0x0022a80001f67983 */ /* 0x000ee80000300800 */
[----:B------:R-:W3:Y:S01]  /*82ea0*/  LDL.LU R247, [R1+0x22ac] ;  /* 0x0022ac0001f77983 */ /* 0x000ee20000300800 */
[----:B----4-:R-:W-:Y:S03]  /*82eb0*/  HMMA.1688.F32.TF32 R132, R236, R120, R240 ;  /* 0x00000078ec84723c */ /* 0x010fe600000810f0 */
[----:B------:R-:W4:Y:S04]  /*82ec0*/  LDL.LU R240, [R1+0x2290] ;  /* 0x0022900001f07983 */ /* 0x000f280000300800 */
[----:B------:R-:W4:Y:S04]  /*82ed0*/  LDL.LU R241, [R1+0x2294] ;  /* 0x0022940001f17983 */ /* 0x000f280000300800 */
[----:B------:R-:W4:Y:S04]  /*82ee0*/  LDL.LU R242, [R1+0x2298] ;  /* 0x0022980001f27983 */ /* 0x000f280000300800 */
[----:B------:R-:W4:Y:S09]  /*82ef0*/  LDL.LU R243, [R1+0x229c] ;  /* 0x00229c0001f37983 */ /* 0x000f320000300800 */
[----:B------:R-:W-:-:S02]  /*82f00*/  IMAD.MOV.U32 R196, RZ, RZ, R132 ;  /* 0x000000ffffc47224 */ /* 0x000fc400078e0084 */
[----:B------:R-:W-:Y:S02]  /*82f10*/  IMAD.MOV.U32 R197, RZ, RZ, R133 ;  /* 0x000000ffffc57224 */ /* 0x000fe400078e0085 */
[----:B------:R-:W-:Y:S02]  /*82f20*/  IMAD.MOV.U32 R198, RZ, RZ, R134 ;  /* 0x000000ffffc67224 */ /* 0x000fe400078e0086 */
[----:B------:R-:W-:-:S05]  /*82f30*/  IMAD.MOV.U32 R192, RZ, RZ, R135 ;  /* 0x000000ffffc07224 */ /* 0x000fca00078e0087 */
[----:B------:R-:W-:Y:S04]  /*82f40*/  STL [R1+0x5a44], R192 ;  /* 0x005a44c001007387 */ /* 0x000fe80000100800 */
        /* <DEDUP_REMOVED lines=11> */
[C---:B--2---:R-:W-:Y:S11]  /*83000*/  HMMA.1688.F32.TF32 R132, R236.reuse, R116, R248 ;  /* 0x00000074ec84723c */ /* 0x044ff600000810f8 */
[----:B------:R-:W-:Y:S11]  /*83010*/  @!UPT UIADD3 URZ, URZ, URZ, URZ ;  /* 0x0000003f3f3ff290 */ /* 0x000ff6000fffe03f */
[----:B------:R-:W-:Y:S02]  /*83020*/  @!UPT UIADD3 URZ, URZ, URZ, URZ ;  /* 0x0000003f3f3ff290 */ /* 0x000fe4000fffe03f */
[----:B------:R-:W-:Y:S01]  /*83030*/  IMAD.MOV.U32 R205, RZ, RZ, R132 ;  /* 0x000000ffffcd7224 */ /* 0x000fe200078e0084 */
[----:B------:R-:W-:Y:S01]  /*83040*/  MOV R202, R135 ;  /* 0x0000008700ca7202 */ /* 0x000fe20000000f00 */
[----:B------:R-:W-:Y:S02]  /*83050*/  IMAD.MOV.U32 R200, RZ, RZ, R133 ;  /* 0x000000ffffc87224 */ /* 0x000fe400078e0085 */
[----:B------:R-:W-:Y:S02]  /*83060*/  IMAD.MOV.U32 R201, RZ, RZ, R134 ;  /* 0x000000ffffc97224 */ /* 0x000fe400078e0086 */
[----:B------:R-:W-:Y:S04]  /*83070*/  STL [R1+0x5a54], R202 ;  /* 0x005a54ca01007387 */ /* 0x000fe80000100800 */
[----:B------:R-:W-:Y:S04]  /*83080*/  STL [R1+0x5a50], R201 ;  /* 0x005a50c901007387 */ /* 0x000fe80000100800 */
[----:B------:R-:W-:Y:S04]  /*83090*/  STL [R1+0x5a4c], R200 ;  /* 0x005a4cc801007387 */ /* 0x000fe80000100800 */
[----:B------:R2:W-:Y:S01]  /*830a0*/  STL [R1+0x5a48], R205 ;  /* 0x005a48cd01007387 */ /* 0x0005e20000100800 */
[C---:B---3--:R-:W-:Y:S11]  /*830b0*/  HMMA.1688.F32.TF32 R132, R236.reuse, R112, R244 ;  /* 0x00000070ec84723c */ /* 0x048ff600000810f4 */
[----:B------:R-:W-:Y:S11]  /*830c0*/  @!UPT UIADD3 URZ, URZ, URZ, URZ ;  /* 0x0000003f3f3ff290 */ /* 0x000ff6000fffe03f */
[----:B------:R-:W-:Y:S02]  /*830d0*/  @!UPT UIADD3 URZ, URZ, URZ, URZ ;  /* 0x0000003f3f3ff290 */ /* 0x000fe4000fffe03f */
[----:B------:R-:W-:Y:S02]  /*830e0*/  IMAD.MOV.U32 R208, RZ, RZ, R132 ;  /* 0x000000ffffd07224 */ /* 0x000fe400078e0084 */
        /* <DEDUP_REMOVED lines=15> */
[C---:B----4-:R-:W-:Y:S03]  /*831e0*/  HMMA.1688.F32.TF32 R144, R236.reuse, R108, R240 ;  /* 0x0000006cec90723c */ /* 0x050fe600000810f0 */
[----:B------:R-:W4:Y:S04]  /*831f0*/  LDL.LU R240, [R1+0x2230] ;  /* 0x0022300001f07983 */ /* 0x000f280000300800 */
[----:B------:R-:W4:Y:S04]  /*83200*/  LDL.LU R241, [R1+0x2234] ;  /* 0x0022340001f17983 */ /* 0x000f280000300800 */
[----:B------:R-:W4:Y:S04]  /*83210*/  LDL.LU R242, [R1+0x2238] ;  /* 0x0022380001f27983 */ /* 0x000f280000300800 */
[----:B------:R-:W4:Y:S01]  /*83220*/  LDL.LU R243, [R1+0x223c] ;  /* 0x00223c0001f37983 */ /* 0x000f220000300800 */
[C---:B------:R-:W-:Y:S08]  /*83230*/  HMMA.1688.F32.TF32 R136, R236.reuse, R72, R136 ;  /* 0x00000048ec88723c */ /* 0x040ff00000081088 */
[----:B------:R-:W-:Y:S01]  /*83240*/  HMMA.1688.F32.TF32 R140, R236, R76, R140 ;  /* 0x0000004cec8c723c */ /* 0x000fe2000008108c */
[----:B------:R-:W-:-:S02]  /*83250*/  IMAD.MOV.U32 R214, RZ, RZ, R146 ;  /* 0x000000ffffd67224 */ /* 0x000fc400078e0092 */
[----:B------:R-:W-:Y:S02]  /*83260*/  IMAD.MOV.U32 R215, RZ, RZ, R147 ;  /* 0x000000ffffd77224 */ /* 0x000fe400078e0093 */
[----:B------:R-:W-:Y:S02]  /*83270*/  IMAD.MOV.U32 R212, RZ, RZ, R144 ;  /* 0x000000ffffd47224 */ /* 0x000fe400078e0090 */
[----:B------:R-:W-:Y:S01]  /*83280*/  IMAD.MOV.U32 R213, RZ, RZ, R145 ;  /* 0x000000ffffd57224 */ /* 0x000fe200078e0091 */
[----:B------:R-:W-:Y:S04]  /*83290*/  STL.64 [R1+0x5b40], R214 ;  /* 0x005b40d601007387 */ /* 0x000fe80000100a00 */
[----:B------:R-:W-:Y:S04]  /*832a0*/  STL.64 [R1+0x5b38], R212 ;  /* 0x005b38d401007387 */ /* 0x000fe80000100a00 */
[----:B------:R-:W-:-:S02]  /*832b0*/  IMAD.MOV.U32 R218, RZ, RZ, R138 ;  /* 0x000000ffffda7224 */ /* 0x000fc400078e008a */
[----:B------:R-:W-:Y:S02]  /*832c0*/  IMAD.MOV.U32 R219, RZ, RZ, R139 ;  /* 0x000000ffffdb7224 */ /* 0x000fe400078e008b */
[----:B------:R-:W-:Y:S02]  /*832d0*/  IMAD.MOV.U32 R216, RZ, RZ, R136 ;  /* 0x000000ffffd87224 */ /* 0x000fe400078e0088 */
[----:B------:R-:W-:Y:S01]  /*832e0*/  IMAD.MOV.U32 R217, RZ, RZ, R137 ;  /* 0x000000ffffd97224 */ /* 0x000fe200078e0089 */
[----:B------:R-:W-:Y:S01]  /*832f0*/  STL.64 [R1+0x5b50], R218 ;  /* 0x005b50da01007387 */ /* 0x000fe20000100a00 */
[----:B------:R-:W-:-:S03]  /*83300*/  IMAD.MOV.U32 R188, RZ, RZ, R143 ;  /* 0x000000ffffbc7224 */ /* 0x000fc600078e008f */
[----:B------:R-:W-:Y:S01]  /*83310*/  STL.64 [R1+0x5b48], R216 ;  /* 0x005b48d801007387 */ /* 0x000fe20000100a00 */
[----:B------:R-:W-:Y:S01]  /*83320*/  IMAD.MOV.U32 R193, RZ, RZ, R140 ;  /* 0x000000ffffc17224 */ /* 0x000fe200078e008c */
[----:B------:R-:W-:Y:S01]  /*83330*/  MOV R194, R141 ;  /* 0x0000008d00c27202 */ /* 0x000fe20000000f00 */
[----:B------:R-:W-:Y:S01]  /*83340*/  IMAD.MOV.U32 R195, RZ, RZ, R142 ;  /* 0x000000ffffc37224 */ /* 0x000fe200078e008e */
[C---:B---3--:R-:W-:Y:S11]  /*83350*/  HMMA.1688.F32.TF32 R132, R236.reuse, R104, R132 ;  /* 0x00000068ec84723c */ /* 0x048ff60000081084 */
[----:B------:R-:W-:Y:S11]  /*83360*/  @!UPT UIADD3 URZ, URZ, URZ, URZ ;  /* 0x0000003f3f3ff290 */ /* 0x000ff6000fffe03f */
[----:B------:R-:W-:Y:S02]  /*83370*/  @!UPT UIADD3 URZ, URZ, URZ, URZ ;  /* 0x0000003f3f3ff290 */ /* 0x000fe4000fffe03f */
[----:B------:R-:W-:Y:S01]  /*83380*/  IMAD.MOV.U32 R220, RZ, RZ, R132 ;  /* 0x000000ffffdc7224 */ /* 0x000fe200078e0084 */
[----:B------:R-:W-:Y:S01]  /*83390*/  MOV R223, R135 ;  /* 0x0000008700df7202 */ /* 0x000fe20000000f00 */
[----:B------:R-:W-:Y:S02]  /*833a0*/  IMAD.MOV.U32 R221, RZ, RZ, R133 ;  /* 0x000000ffffdd7224 */ /* 0x000fe400078e0085 */
[----:B------:R-:W-:Y:S02]  /*833b0*/  IMAD.MOV.U32 R222, RZ, RZ, R134 ;  /* 0x000000ffffde7224 */ /* 0x000fe400078e0086 */
[C---:B--2---:R-:W-:Y:S11]  /*833c0*/  HMMA.1688.F32.TF32 R132, R236.reuse, R100, R248 ;  /* 0x00000064ec84723c */ /* 0x044ff600000810f8 */
[----:B------:R-:W-:Y:S11]  /*833d0*/  @!UPT UIADD3 URZ, URZ, URZ, URZ ;  /* 0x0000003f3f3ff290 */ /* 0x000ff6000fffe03f */
[----:B------:R-:W-:Y:S02]  /*833e0*/  @!UPT UIADD3 URZ, URZ, URZ, URZ ;  /* 0x0000003f3f3ff290 */ /* 0x000fe4000fffe03f */
[----:B------:R-:W-:Y:S02]  /*833f0*/  IMAD.MOV.U32 R224, RZ, RZ, R132 ;  /* 0x000000ffffe07224 */ /* 0x000fe400078e0084 */
[----:B------:R-:W-:Y:S02]  /*83400*/  IMAD.MOV.U32 R225, RZ, RZ, R133 ;  /* 0x000000ffffe17224 */ /* 0x000fe400078e0085 */
[----:B------:R-:W-:Y:S02]  /*83410*/  IMAD.MOV.U32 R226, RZ, RZ, R134 ;  /* 0x000000ffffe27224 */ /* 0x000fe400078e0086 */
[----:B------:R-:W-:Y:S02]  /*83420*/  IMAD.MOV.U32 R227, RZ, RZ, R135 ;  /* 0x000000ffffe37224 */ /* 0x000fe400078e0087 */
[----:B------:R-:W-:Y:S01]  /*83430*/  HMMA.1688.F32.TF32 R132, R236, R96, R244 ;  /* 0x00000060ec84723c */ /* 0x000fe200000810f4 */
[----:B------:R-:W-:Y:S04]  /*83440*/  STL.64 [R1+0x5b60], R222 ;  /* 0x005b60de01007387 */ /* 0x000fe80000100a00 */
[----:B------:R-:W-:Y:S04]  /*83450*/  STL.64 [R1+0x5b58], R220 ;  /* 0x005b58dc01007387 */ /* 0x000fe80000100a00 */
[----:B------:R-:W-:Y:S04]  /*83460*/  STL.64 [R1+0x5b70], R226 ;  /* 0x005b70e201007387 */ /* 0x000fe80000100a00 */
[----:B------:R-:W-:Y:S11]  /*83470*/  STL.64 [R1+0x5b68], R224 ;  /* 0x005b68e001007387 */ /* 0x000ff60000100a00 */
[----:B------:R-:W-:-:S02]  /*83480*/  IMAD.MOV.U32 R190, RZ, RZ, R133 ;  /* 0x000000ffffbe7224 */ /* 0x000fc400078e0085 */
[----:B------:R-:W-:Y:S02]  /*83490*/  IMAD.MOV.U32 R191, RZ, RZ, R134 ;  /* 0x000000ffffbf7224 */ /* 0x000fe400078e0086 */
[----:B------:R-:W-:Y:S02]  /*834a0*/  IMAD.MOV.U32 R189, RZ, RZ, R132 ;  /* 0x000000ffffbd7224 */ /* 0x000fe400078e0084 */
[----:B------:R-:W-:Y:S02]  /*834b0*/  IMAD.MOV.U32 R199, RZ, RZ, R135 ;  /* 0x000000ffffc77224 */ /* 0x000fe400078e0087 */
[----:B----4-:R-:W-:Y:S01]  /*834c0*/  HMMA.1688.F32.TF32 R132, R236, R92, R240 ;  /* 0x0000005cec84723c */ /* 0x010fe200000810f0 */
        /* <DEDUP_REMOVED lines=17> */
[----:B------:R-:W2:Y:S01]  /*835e0*/  LDL.LU R151, [R1+0x221c] ;  /* 0x00221c0001977983 */ /* 0x000ea20000300800 */
[----:B------:R-:W-:-:S03]  /*835f0*/  IMAD.MOV.U32 R228, RZ, RZ, R132 ;  /* 0x000000ffffe47224 */ /* 0x000fc600078e0084 */
[----:B------:R-:W4:Y:S01]  /*83600*/  LDL.LU R144, [R1+0x2200] ;  /* 0x0022000001907983 */ /* 0x000f220000300800 */
[----:B------:R-:W-:-:S03]  /*83610*/  MOV R229, R133 ;  /* 0x0000008500e57202 */ /* 0x000fc60000000f00 */
        /* <DEDUP_REMOVED lines=22> */
[----:B------:R-:W-:Y:S01]  /*83780*/  STL.64 [R1+0x5b88], R228 ;  /* 0x005b88e401007387 */ /* 0x000fe20000100a00 */
[C---:B---3--:R-:W-:Y:S08]  /*83790*/  HMMA.1688.F32.TF32 R152, R236.reuse, R88, R152 ;  /* 0x00000058ec98723c */ /* 0x048ff00000081098 */
[C---:B--2---:R-:W-:Y:S08]  /*837a0*/  HMMA.1688.F32.TF32 R148, R236.reuse, R84, R148 ;  /* 0x00000054ec94723c */ /* 0x044ff00000081094 */
[----:B----4-:R-:W-:Y:S08]  /*837b0*/  HMMA.1688.F32.TF32 R144, R236, R80, R144 ;  /* 0x00000050ec90723c */ /* 0x010ff00000081090 */
[----:B-1----:R-:W-:-:S02]  /*837c0*/  IMAD.MOV.U32 R198, RZ, RZ, R153 ;  /* 0x000000ffffc67224 */ /* 0x002fc400078e0099 */
[----:B------:R-:W-:Y:S02]  /*837d0*/  IMAD.MOV.U32 R197, RZ, RZ, R154 ;  /* 0x000000ffffc57224 */ /* 0x000fe400078e009a */
[----:B------:R-:W-:Y:S02]  /*837e0*/  IMAD.MOV.U32 R196, RZ, RZ, R155 ;  /* 0x000000ffffc47224 */ /* 0x000fe400078e009b */
[----:B------:R-:W-:Y:S01]  /*837f0*/  IMAD.MOV.U32 R192, RZ, RZ, R152 ;  /* 0x000000ffffc07224 */ /* 0x000fe200078e0098 */
[----:B------:R-:W-:Y:S01]  /*83800*/  STL.64 [R1+0x5bb0], R198 ;  /* 0x005bb0c601007387 */ /* 0x000fe20000100a00 */
[----:B------:R-:W-:Y:S03]  /*83810*/  HMMA.1688.F32.TF32 R132, R236, R60, R132 ;  /* 0x0000003cec84723c */ /* 0x000fe60000081084 */
[----:B------:R-:W-:Y:S01]  /*83820*/  STL.64 [R1+0x5ba8], R196 ;  /* 0x005ba8c401007387 */ /* 0x000fe20000100a00 */
[----:B------:R-:W-:Y:S01]  /*83830*/  MOV R205, R151 ;  /* 0x0000009700cd7202 */ /* 0x000fe20000000f00 */
[----:B------:R-:W-:-:S03]  /*83840*/  IMAD.MOV.U32 R202, RZ, RZ, R148 ;  /* 0x000000ffffca7224 */ /* 0x000fc600078e0094 */
[----:B------:R-:W-:Y:S01]  /*83850*/  HMMA.1688.F32.TF32 R136, R236, R64, R136 ;  /* 0x00000040ec88723c */ /* 0x000fe20000081088 */
[----:B------:R-:W-:-:S07]  /*83860*/  IMAD.MOV.U32 R211, RZ, RZ, R147 ;  /* 0x000000ffffd37224 */ /* 0x000fce00078e0093 */
[C---:B------:R-:W-:Y:S01]  /*83870*/  HMMA.1688.F32.TF32 R140, R236.reuse, R68, R140 ;  /* 0x00000044ec8c723c */ /* 0x040fe2000008108c */
[----:B------:R-:W-:Y:S01]  /*83880*/  IMAD.MOV.U32 R206, RZ, RZ, R145 ;  /* 0x000000ffffce7224 */ /* 0x000fe200078e0091 */
[----:B------:R-:W-:Y:S01]  /*83890*/  STL.64 [R1+0x5ba0], R194 ;  /* 0x005ba0c201007387 */ /* 0x000fe20000100a00 */
[----:B------:R-:W-:Y:S02]  /*838a0*/  IMAD.MOV.U32 R207, RZ, RZ, R146 ;  /* 0x000000ffffcf7224 */ /* 0x000fe400078e0092 */
[----:B------:R-:W-:Y:S01]  /*838b0*/  IMAD.MOV.U32 R203, RZ, RZ, R144 ;  /* 0x000000ffffcb7224 */ /* 0x000fe200078e0090 */
[----:B------:R-:W-:Y:S01]  /*838c0*/  STL.64 [R1+0x5b98], R192 ;  /* 0x005b98c001007387 */ /* 0x000fe20000100a00 */
[----:B------:R-:W-:Y:S02]  /*838d0*/  IMAD.MOV.U32 R201, RZ, RZ, R149 ;  /* 0x000000ffffc97224 */ /* 0x000fe400078e0095 */
[----:B------:R-:W-:Y:S01]  /*838e0*/  IMAD.MOV.U32 R200, RZ, RZ, R150 ;  /* 0x000000ffffc87224 */ /* 0x000fe200078e0096 */
        /* <DEDUP_REMOVED lines=14> */
[----:B-1----:R-:W-:Y:S07]  /*839d0*/  HMMA.1688.F32.TF32 R132, R236, R48, R240 ;  /* 0x00000030ec84723c */ /* 0x002fee00000810f0 */
[----:B------:R-:W-:Y:S04]  /*839e0*/  STL.64 [R1+0xa50], R140 ;  /* 0x000a508c01007387 */ /* 0x000fe80000100a00 */
[----:B------:R-:W-:Y:S04]  /*839f0*/  STL.64 [R1+0xa58], R142 ;  /* 0x000a588e01007387 */ /* 0x000fe80000100a00 */
[----:B------:R-:W2:Y:S04]  /*83a00*/  LDL.LU R244, [R1+0x2020] ;  /* 0x0020200001f47983 */ /* 0x000ea80000300800 */
[----:B------:R-:W-:Y:S04]  /*83a10*/  STL.64 [R1+0xa60], R136 ;  /* 0x000a608801007387 */ /* 0x000fe80000100a00 */
[----:B------:R-:W-:Y:S04]  /*83a20*/  STL.64 [R1+0xa68], R138 ;  /* 0x000a688a01007387 */ /* 0x000fe80000100a00 */
[----:B------:R1:W-:Y:S04]  /*83a30*/  STL.64 [R1+0xa70], R132 ;  /* 0x000a708401007387 */ /* 0x0003e80000100a00 */
        /* <DEDUP_REMOVED lines=110> */
[C---:B------:R-:W-:Y:S08]  /*84120*/  HMMA.1688.F32.TF32 R156, R232.reuse, R76, R156 ;  /* 0x0000004ce89c723c */ /* 0x040ff0000008109c */
[C---:B----4-:R-:W-:Y:S08]  /*84130*/  HMMA.1688.F32.TF32 R172, R232.reuse, R120, R172 ;  /* 0x00000078e8ac723c */ /* 0x050ff000000810ac */
[C---:B------:R-:W-:Y:S08]  /*84140*/  HMMA.1688.F32.TF32 R180, R232.reuse, R128, R180 ;  /* 0x00000080e8b4723c */ /* 0x040ff000000810b4 */
[C---:B------:R-:W-:Y:S08]  /*84150*/  HMMA.1688.F32.TF32 R148, R232.reuse, R104, R148 ;  /* 0x00000068e894723c */ /* 0x040ff00000081094 */
[C---:B------:R-:W-:Y:S08]  /*84160*/  HMMA.1688.F32.TF32 R144, R232.reuse, R100, R144 ;  /* 0x00000064e890723c */ /* 0x040ff00000081090 */
[C---:B------:R-:W-:Y:S08]  /*84170*/  HMMA.1688.F32.TF32 R140, R232.reuse, R96, R140 ;  /* 0x00000060e88c723c */ /* 0x040ff0000008108c */
[----:B------:R-:W-:Y:S08]  /*84180*/  HMMA.1688.F32.TF32 R132, R232, R88, R132 ;  /* 0x00000058e884723c */ /* 0x000ff00000081084 */
[C---:B------:R-:W-:Y:S08]  /*84190*/  HMMA.1688.F32.TF32 R200, R236.reuse, R44, R204 ;  /* 0x0000002cecc8723c */ /* 0x040ff000000810cc */
[C---:B------:R-:W-:Y:S08]  /*841a0*/  HMMA.1688.F32.TF32 R204, R236.reuse, R40, R208 ;  /* 0x00000028eccc723c */ /* 0x040ff000000810d0 */
[C---:B------:R-:W-:Y:S07]  /*841b0*/  HMMA.1688.F32.TF32 R192, R236.reuse, R36, R192 ;  /* 0x00000024ecc0723c */ /* 0x040fee00000810c0 */
[----:B------:R-:W-:Y:S04]  /*841c0*/  STL.64 [R1+0xa80], R200 ;  /* 0x000a80c801007387 */ /* 0x000fe80000100a00 */
[----:B------:R1:W-:Y:S04]  /*841d0*/  STL.64 [R1+0xa88], R202 ;  /* 0x000a88ca01007387 */ /* 0x0003e80000100a00 */
[----:B------:R-:W-:Y:S04]  /*841e0*/  STL.64 [R1+0xa90], R204 ;  /* 0x000a90cc01007387 */ /* 0x000fe80000100a00 */
[----:B------:R-:W-:Y:S01]  /*841f0*/  STL.64 [R1+0xa98], R206 ;  /* 0x000a98ce01007387 */ /* 0x000fe20000100a00 */
[C---:B-1----:R-:W-:Y:S03]  /*84200*/  HMMA.1688.F32.TF32 R200, R236.reuse, R32, R196 ;  /* 0x00000020ecc8723c */ /* 0x042fe600000810c4 */
[----:B------:R-:W-:Y:S04]  /*84210*/  STL.64 [R1+0xab0], R192 ;  /* 0x000ab0c001007387 */ /* 0x000fe80000100a00 */
[----:B------:R1:W-:Y:S01]  /*84220*/  STL.64 [R1+0xab8], R194 ;  /* 0x000ab8c201007387 */ /* 0x0003e20000100a00 */
[C---:B------:R-:W-:Y:S08]  /*84230*/  HMMA.1688.F32.TF32 R196, R236.reuse, R28, R228 ;  /* 0x0000001cecc4723c */ /* 0x040ff000000810e4 */
[C---:B-1----:R-:W-:Y:S08]  /*84240*/  HMMA.1688.F32.TF32 R192, R236.reuse, R24, R188 ;  /* 0x00000018ecc0723c */ /* 0x042ff000000810bc */
[C---:B------:R-:W-:Y:S01]  /*84250*/  HMMA.1688.F32.TF32 R188, R236.reuse, R20, R224 ;  /* 0x00000014ecbc723c */ /* 0x040fe200000810e0 */
        /* <DEDUP_REMOVED lines=11> */
[----:B------:R-:W-:Y:S08]  /*84310*/  HMMA.1688.F32.TF32 R184, R236, R4, R184 ;  /* 0x00000004ecb8723c */ /* 0x000ff000000810b8 */
[C---:B------:R-:W-:Y:S08]  /*84320*/  HMMA.1688.F32.TF32 R176, R232.reuse, R124, R176 ;  /* 0x0000007ce8b0723c */ /* 0x040ff000000810b0 */
[C---:B------:R-:W-:Y:S01]  /*84330*/  HMMA.1688.F32.TF32 R168, R232.reuse, R116, R168 ;  /* 0x00000074e8a8723c */ /* 0x040fe200000810a8 */
[----:B------:R-:W-:Y:S04]  /*84340*/  STL.64 [R1+0xb00], R196 ;  /* 0x000b00c401007387 */ /* 0x000fe80000100a00 */
[----:B------:R-:W-:Y:S03]  /*84350*/  STL.64 [R1+0xb08], R198 ;  /* 0x000b08c601007387 */ /* 0x000fe60000100a00 */
        /* <DEDUP_REMOVED lines=35> */
[C---:B--2---:R-:W-:Y:S03]  /*84590*/  HMMA.1688.F32.TF32 R136, R232.reuse, R80, R244 ;  /* 0x00000050e888723c */ /* 0x044fe600000810f4 */
        /* <DEDUP_REMOVED lines=19> */
[----:B------:R-:W1:Y:S04]  /*846d0*/  LDL.LU R144, [R1+0x1e50] ;  /* 0x001e500001907983 */ /* 0x000e680000300800 */
[----:B------:R-:W1:Y:S04]  /*846e0*/  LDL.LU R145, [R1+0x1e54] ;  /* 0x001e540001917983 */ /* 0x000e680000300800 */
[----:B------:R-:W1:Y:S04]  /*846f0*/  LDL.LU R146, [R1+0x1e58] ;  /* 0x001e580001927983 */ /* 0x000e680000300800 */
[----:B------:R-:W1:Y:S04]  /*84700*/  LDL.LU R147, [R1+0x1e5c] ;  /* 0x001e5c0001937983 */ /* 0x000e680000300800 */
        /* <DEDUP_REMOVED lines=81> */
[----:B--2---:R-:W-:Y:S08]  /*84c20*/  HMMA.1688.F32.TF32 R156, R232, R12, R156 ;  /* 0x0000000ce89c723c */ /* 0x004ff0000008109c */
[----:B-1----:R-:W-:Y:S08]  /*84c30*/  HMMA.1688.F32.TF32 R144, R236, R128, R144 ;  /* 0x00000080ec90723c */ /* 0x002ff00000081090 */
[C---:B---3--:R-:W-:Y:S08]  /*84c40*/  HMMA.1688.F32.TF32 R160, R232.reuse, R16, R160 ;  /* 0x00000010e8a0723c */ /* 0x048ff000000810a0 */
        /* <DEDUP_REMOVED lines=18> */
[C---:B------:R-:W-:Y:S01]  /*84d70*/  HMMA.1688.F32.TF32 R168, R232.reuse, R24, R168 ;  /* 0x00000018e8a8723c */ /* 0x040fe200000810a8 */
[----:B------:R-:W-:Y:S04]  /*84d80*/  STL.64 [R1+0xd00], R196 ;  /* 0x000d00c401007387 */ /* 0x000fe80000100a00 */
[----:B------:R-:W-:Y:S03]  /*84d90*/  STL.64 [R1+0xd08], R198 ;  /* 0x000d08c601007387 */ /* 0x000fe60000100a00 */
[----:B------:R-:W-:Y:S01]  /*84da0*/  HMMA.1688.F32.TF32 R152, R232, R8, R152 ;  /* 0x00000008e898723c */ /* 0x000fe20000081098 */
        /* <DEDUP_REMOVED lines=41> */
[----:B------:R1:W-:Y:S04]  /*85040*/  STL.64 [R1+0x5e68], R112 ;  /* 0x005e687001007387 */ /* 0x0003e80000100a00 */
[----:B------:R-:W-:Y:S04]  /*85050*/  LDS R233, [R3+0x44200] ;  /* 0x0442000003e97984 */ /* 0x000fe80000000800 */
[----:B------:R-:W2:Y:S04]  /*85060*/  LDS R235, [R3+0x45200] ;  /* 0x0452000003eb7984 */ /* 0x000ea80000000800 */
[----:B------:R-:W-:Y:S01]  /*85070*/  STL.64 [R1+0x1e20], R116 ;  /* 0x001e207401007387 */ /* 0x000fe20000100a00 */
[C---:B-1----:R-:W-:Y:S03]  /*85080*/  HMMA.1688.F32.TF32 R112, R236.reuse, R76, R240 ;  /* 0x0000004cec70723c */ /* 0x042fe600000810f0 */
[----:B------:R1:W-:Y:S05]  /*85090*/  STL.64 [R1+0x1e28], R118 ;  /* 0x001e287601007387 */ /* 0x0003ea0000100a00 */
[C---:B-1----:R-:W-:Y:S01]  /*850a0*/  HMMA.1688.F32.TF32 R116, R236.reuse, R108, R244 ;  /* 0x0000006cec74723c */ /* 0x042fe200000810f4 */
[----:B------:R-:W2:Y:S11]  /*850b0*/  LDL.LU R244, [R1+0x1040] ;  /* 0x0010400001f47983 */ /* 0x000eb60000300800 */
[----:B------:R-:W-:Y:S11]  /*850c0*/  @!UPT UIADD3 URZ, URZ, URZ, URZ ;  /* 0x0000003f3f3ff290 */ /* 0x000ff6000fffe03f */
[----:B------:R-:W-:Y:S04]  /*850d0*/  STL.64 [R1+0x1e10], R116 ;  /* 0x001e107401007387 */ /* 0x000fe80000100a00 */
[----:B------:R-:W-:Y:S04]  /*850e0*/  STL.64 [R1+0x1e18], R118 ;  /* 0x001e187601007387 */ /* 0x000fe80000100a00 */
[----:B------:R-:W-:Y:S04]  /*850f0*/  STL.64 [R1+0x1e00], R112 ;  /* 0x001e007001007387 */ /* 0x000fe80000100a00 */
[----:B------:R-:W-:Y:S04]  /*85100*/  STL.64 [R1+0x1e08], R114 ;  /* 0x001e087201007387 */ /* 0x000fe80000100a00 */
        /* <DEDUP_REMOVED lines=109> */
[C---:B--2---:R-:W-:Y:S08]  /*857e0*/  HMMA.1688.F32.TF32 R76, R236.reuse, R104, R208 ;  /* 0x00000068ec4c723c */ /* 0x044ff000000810d0 */
[C---:B---3--:R-:W-:Y:S08]  /*857f0*/  HMMA.1688.F32.TF32 R112, R236.reuse, R72, R204 ;  /* 0x00000048ec70723c */ /* 0x048ff000000810cc */
[C---:B------:R-:W-:Y:S11]  /*85800*/  HMMA.1688.F32.TF32 R116, R236.reuse, R100, R192 ;  /* 0x00000064ec74723c */ /* 0x040ff600000810c0 */
[----:B------:R-:W-:Y:S04]  /*85810*/  @!UPT UIADD3 URZ, URZ, URZ, URZ ;  /* 0x0000003f3f3ff290 */ /* 0x000fe8000fffe03f */
[----:B------:R-:W-:Y:S04]  /*85820*/  STL.64 [R1+0x1df0], R112 ;  /* 0x001df07001007387 */ /* 0x000fe80000100a00 */
[----:B------:R1:W-:Y:S04]  /*85830*/  STL.64 [R1+0x1df8], R114 ;  /* 0x001df87201007387 */ /* 0x0003e80000100a00 */
[----:B------:R-:W-:Y:S04]  /*85840*/  STL.64 [R1+0x1de0], R76 ;  /* 0x001de04c01007387 */ /* 0x000fe80000100a00 */
[----:B------:R4:W-:Y:S01]  /*85850*/  STL.64 [R1+0x1de8], R78 ;  /* 0x001de84e01007387 */ /* 0x0009e20000100a00 */
[C---:B-1----:R-:W-:Y:S08]  /*85860*/  HMMA.1688.F32.TF32 R112, R236.reuse, R96, R196 ;  /* 0x00000060ec70723c */ /* 0x042ff000000810c4 */
[C---:B----4-:R-:W-:Y:S01]  /*85870*/  HMMA.1688.F32.TF32 R76, R236.reuse, R92, R228 ;  /* 0x0000005cec4c723c */ /* 0x050fe200000810e4 */
[----:B------:R-:W-:Y:S04]  /*85880*/  STL.64 [R1+0x1dd0], R116 ;  /* 0x001dd07401007387 */ /* 0x000fe80000100a00 */
[----:B------:R1:W-:Y:S10]  /*85890*/  STL.64 [R1+0x1dd8], R118 ;  /* 0x001dd87601007387 */ /* 0x0003f40000100a00 */
[----:B------:R-:W-:Y:S01]  /*858a0*/  STL.64 [R1+0x1dc0], R112 ;  /* 0x001dc07001007387 */ /* 0x000fe20000100a00 */
[C---:B-1----:R-:W-:Y:S03]  /*858b0*/  HMMA.1688.F32.TF32 R116, R236.reuse, R88, R188 ;  /* 0x00000058ec74723c */ /* 0x042fe600000810bc */
[----:B------:R1:W-:Y:S04]  /*858c0*/  STL.64 [R1+0x1dc8], R114 ;  /* 0x001dc87201007387 */ /* 0x0003e80000100a00 */
[----:B------:R-:W-:Y:S04]  /*858d0*/  STL.64 [R1+0x1db0], R76 ;  /* 0x001db04c01007387 */ /* 0x000fe80000100a00 */
[----:B------:R2:W-:Y:S01]  /*858e0*/  STL.64 [R1+0x1db8], R78 ;  /* 0x001db84e01007387 */ /* 0x0005e20000100a00 */
[C---:B-1----:R-:W-:Y:S08]  /*858f0*/  HMMA.1688.F32.TF32 R112, R236.reuse, R84, R224 ;  /* 0x00000054ec70723c */ /* 0x042ff000000810e0 */
[C---:B--2---:R-:W-:Y:S03]  /*85900*/  HMMA.1688.F32.TF32 R76, R236.reuse, R80, R220 ;  /* 0x00000050ec4c723c */ /* 0x044fe600000810dc */
[----:B------:R-:W-:Y:S04]  /*85910*/  STL.64 [R1+0x1da0], R116 ;  /* 0x001da07401007387 */ /* 0x000fe80000100a00 */
[----:B------:R1:W-:Y:S08]  /*85920*/  STL.64 [R1+0x1da8], R118 ;  /* 0x001da87601007387 */ /* 0x0003f00000100a00 */
        /* <DEDUP_REMOVED lines=50> */
[----:B-1----:R-:W-:Y:S03]  /*85c50*/  HMMA.1688.F32.TF32 R112, R236, R4, R248 ;  /* 0x00000004ec70723c */ /* 0x002fe600000810f8 */
[----:B------:R-:W-:Y:S04]  /*85c60*/  LDS R236, [R2+0x44200] ;  /* 0x0442000002ec7984 */ /* 0x000fe80000000800 */
[----:B------:R-:W-:Y:S01]  /*85c70*/  LDS R238, [R2+0x45200] ;  /* 0x0452000002ee7984 */ /* 0x000fe20000000800 */
[C---:B--2---:R-:W-:Y:S03]  /*85c80*/  HMMA.1688.F32.TF32 R76, R232.reuse, R128, R244 ;  /* 0x00000080e84c723c */ /* 0x044fe600000810f4 */
[----:B------:R-:W-:Y:S04]  /*85c90*/  STL.64 [R1+0x1c60], R116 ;  /* 0x001c607401007387 */ /* 0x000fe80000100a00 */
[----:B------:R-:W-:Y:S04]  /*85ca0*/  STL.64 [R1+0x1c68], R118 ;  /* 0x001c687601007387 */ /* 0x000fe80000100a00 */
[----:B------:R-:W-:Y:S04]  /*85cb0*/  LDS R237, [R110+0x44200] ;  /* 0x044200006eed7984 */ /* 0x000fe80000000800 */
[----:B------:R-:W1:Y:S04]  /*85cc0*/  LDS R239, [R110+0x45200] ;  /* 0x045200006eef7984 */ /* 0x000e680000000800 */
        /* <DEDUP_REMOVED lines=155> */
[C---:B----4-:R-:W-:Y:S11]  /*86680*/  HMMA.1688.F32.TF32 R192, R232.reuse, R104, R192 ;  /* 0x00000068e8c0723c */ /* 0x050ff600000810c0 */
[----:B------:R-:W-:Y:S04]  /*86690*/  @!UPT UIADD3 URZ, URZ, URZ, URZ ;  /* 0x0000003f3f3ff290 */ /* 0x000fe8000fffe03f */
[----:B------:R-:W-:Y:S04]  /*866a0*/  STL.64 [R1+0x1c10], R200 ;  /* 0x001c10c801007387 */ /* 0x000fe80000100a00 */
[----:B------:R2:W-:Y:S01]  /*866b0*/  STL.64 [R1+0x1c18], R202 ;  /* 0x001c18ca01007387 */ /* 0x0005e20000100a00 */
        /* <DEDUP_REMOVED lines=14> */
[C---:B--2---:R-:W-:Y:S08]  /*867a0*/  HMMA.1688.F32.TF32 R200, R232.reuse, R76, R204 ;  /* 0x0000004ce8c8723c */ /* 0x044ff000000810cc */
[C---:B------:R-:W-:Y:S11]  /*867b0*/  HMMA.1688.F32.TF32 R204, R232.reuse, R72, R208 ;  /* 0x00000048e8cc723c */ /* 0x040ff600000810d0 */
[----:B------:R-:W-:Y:S04]  /*867c0*/  @!UPT UIADD3 URZ, URZ, URZ, URZ ;  /* 0x0000003f3f3ff290 */ /* 0x000fe8000fffe03f */
[----:B------:R-:W-:Y:S04]  /*867d0*/  STL.64 [R1+0x1c00], R200 ;  /* 0x001c00c801007387 */ /* 0x000fe80000100a00 */
[----:B------:R2:W-:Y:S04]  /*867e0*/  STL.64 [R1+0x1c08], R202 ;  /* 0x001c08ca01007387 */ /* 0x0005e80000100a00 */
[----:B------:R-:W-:Y:S04]  /*867f0*/  STL.64 [R1+0x1bf0], R204 ;  /* 0x001bf0cc01007387 */ /* 0x000fe80000100a00 */
[----:B------:R-:W-:Y:S01]  /*86800*/  STL.64 [R1+0x1bf8], R206 ;  /* 0x001bf8ce01007387 */ /* 0x000fe20000100a00 */
[C---:B--2---:R-:W-:Y:S03]  /*86810*/  HMMA.1688.F32.TF32 R200, R232.reuse, R100, R196 ;  /* 0x00000064e8c8723c */ /* 0x044fe600000810c4 */
[----:B------:R-:W-:Y:S04]  /*86820*/  STL.64 [R1+0x1be0], R192 ;  /* 0x001be0c001007387 */ /* 0x000fe80000100a00 */
[----:B------:R2:W-:Y:S01]  /*86830*/  STL.64 [R1+0x1be8], R194 ;  /* 0x001be8c201007387 */ /* 0x0005e20000100a00 */
[C---:B------:R-:W-:Y:S08]  /*86840*/  HMMA.1688.F32.TF32 R196, R232.reuse, R96, R228 ;  /* 0x00000060e8c4723c */ /* 0x040ff000000810e4 */
[C---:B--2---:R-:W-:Y:S08]  /*86850*/  HMMA.1688.F32.TF32 R192, R232.reuse, R92, R188 ;  /* 0x0000005ce8c0723c */ /* 0x044ff000000810bc */
[C---:B------:R-:W-:Y:S01]  /*86860*/  HMMA.1688.F32.TF32 R188, R232.reuse, R88, R224 ;  /* 0x00000058e8bc723c */ /* 0x040fe200000810e0 */
        /* <DEDUP_REMOVED lines=9> */
[C---:B----4-:R-:W-:Y:S08]  /*86900*/  HMMA.1688.F32.TF32 R192, R232.reuse, R80, R216 ;  /* 0x00000050e8c0723c */ /* 0x050ff000000810d8 */
[C---:B--2---:R-:W-:Y:S07]  /*86910*/  HMMA.1688.F32.TF32 R188, R232.reuse, R68, R212 ;  /* 0x00000044e8bc723c */ /* 0x044fee00000810d4 */
        /* <DEDUP_REMOVED lines=35> */
[----:B----4-:R-:W-:Y:S03]  /*86b50*/  HMMA.1688.F32.TF32 R136, R232, R4, R244 ;  /* 0x00000004e888723c */ /* 0x010fe600000810f4 */
        /* <DEDUP_REMOVED lines=131> */
[C---:B------:R-:W-:Y:S08]  /*87390*/  HMMA.1688.F32.TF32 R192, R236.reuse, R112, R192 ;  /* 0x00000070ecc0723c */ /* 0x040ff000000810c0 */
[C---:B------:R-:W-:Y:S11]  /*873a0*/  HMMA.1688.F32.TF32 R200, R236.reuse, R124, R200 ;  /* 0x0000007cecc8723c */ /* 0x040ff600000810c8 */
[----:B------:R-:W-:Y:S11]  /*873b0*/  @!UPT UIADD3 URZ, URZ, URZ, URZ ;  /* 0x0000003f3f3ff290 */ /* 0x000ff6000fffe03f */
[----:B------:R-:W-:Y:S01]  /*873c0*/  @!UPT UIADD3 URZ, URZ, URZ, URZ ;  /* 0x0000003f3f3ff290 */ /* 0x000fe2000fffe03f */
        /* <DEDUP_REMOVED lines=189> */
[----:B------:R-:W-:Y:S08]  /*87fa0*/  HMMA.1688.F32.TF32 R148, R232, R64, R148 ;  /* 0x00000040e894723c */ /* 0x000ff00000081094 */
[C---:B------:R-:W-:Y:S08]  /*87fb0*/  HMMA.1688.F32.TF32 R200, R236.reuse, R12, R204 ;  /* 0x0000000cecc8723c */ /* 0x040ff000000810cc */
[C---:B------:R-:W-:Y:S11]  /*87fc0*/  HMMA.1688.F32.TF32 R204, R236.reuse, R8, R208 ;  /* 0x00000008eccc723c */ /* 0x040ff600000810d0 */
[----:B------:R-:W-:Y:S04]  /*87fd0*/  @!UPT UIADD3 URZ, URZ, URZ, URZ ;  /* 0x0000003f3f3ff290 */ /* 0x000fe8000fffe03f */
[----:B------:R-:W-:Y:S04]  /*87fe0*/  STL.64 [R1+0x1890], R200 ;  /* 0x001890c801007387 */ /* 0x000fe80000100a00 */
[----:B------:R1:W-:Y:S02]  /*87ff0*/  STL.64 [R1+0x1898], R202 ;  /* 0x001898ca01007387 */ /* 0x0003e40000100a00 */
[----:B-1----:R-:W-:Y:S02]  /*88000*/  HMMA.1688.F32.TF32 R200, R236, R4, R192 ;  /* 0x00000004ecc8723c */ /* 0x002fe400000810c0 */
[----:B------:R-:W-:Y:S04]  /*88010*/  STL.64 [R1+0x1880], R204 ;  /* 0x001880cc01007387 */ /* 0x000fe80000100a00 */
[----:B------:R-:W-:Y:S02]  /*88020*/  LDS R236, [R2+0x44280] ;  /* 0x0442800002ec7984 */ /* 0x000fe40000000800 */
[C---:B------:R-:W-:Y:S02]  /*88030*/  HMMA.1688.F32.TF32 R192, R232.reuse, R128, R196 ;  /* 0x00000080e8c0723c */ /* 0x040fe400000810c4 */
[----:B------:R-:W-:Y:S04]  /*88040*/  STL.64 [R1+0x1888], R206 ;  /* 0x001888ce01007387 */ /* 0x000fe80000100a00 */
[----:B------:R1:W-:Y:S02]  /*88050*/  LDS R238, [R2+0x45280] ;  /* 0x0452800002ee7984 */ /* 0x0003e40000000800 */
[C---:B------:R-:W-:Y:S02]  /*88060*/  HMMA.1688.F32.TF32 R196, R232.reuse, R124, R228 ;  /* 0x0000007ce8c4723c */ /* 0x040fe400000810e4 */
[----:B------:R-:W-:Y:S04]  /*88070*/  LDS R237, [R110+0x44280] ;  /* 0x044280006eed7984 */ /* 0x000fe80000000800 */
[----:B------:R-:W2:Y:S04]  /*88080*/  LDS R239, [R110+0x45280] ;  /* 0x045280006eef7984 */ /* 0x000ea80000000800 */
[----:B------:R-:W-:Y:S04]  /*88090*/  STL.64 [R1+0x1870], R200 ;  /* 0x001870c801007387 */ /* 0x000fe80000100a00 */
[----:B------:R-:W-:Y:S04]  /*880a0*/  STL.64 [R1+0x1878], R202 ;  /* 0x001878ca01007387 */ /* 0x000fe80000100a00 */
[----:B------:R-:W-:Y:S04]  /*880b0*/  STL.64 [R1+0x1860], R192 ;  /* 0x001860c001007387 */ /* 0x000fe80000100a00 */
[----:B------:R3:W-:Y:S04]  /*880c0*/  STL.64 [R1+0x1868], R194 ;  /* 0x001868c201007387 */ /* 0x0007e80000100a00 */
[----:B-1----:R-:W4:Y:S01]  /*880d0*/  LDL.LU R2, [R1+0x5e50] ;  /* 0x005e500001027983 */ /* 0x002f220000300800 */
[C---:B---3--:R-:W-:Y:S08]  /*880e0*/  HMMA.1688.F32.TF32 R192, R232.reuse, R120, R188 ;  /* 0x00000078e8c0723c */ /* 0x048ff000000810bc */
[C---:B------:R-:W-:Y:S01]  /*880f0*/  HMMA.1688.F32.TF32 R188, R232.reuse, R116, R224 ;  /* 0x00000074e8bc723c */ /* 0x040fe200000810e0 */
[----:B------:R-:W-:Y:S04]  /*88100*/  STL.64 [R1+0x1850], R196 ;  /* 0x001850c401007387 */ /* 0x000fe80000100a00 */
[----:B------:R1:W-:Y:S03]  /*88110*/  STL.64 [R1+0x1858], R198 ;  /* 0x001858c601007387 */ /* 0x0003e60000100a00 */
[C---:B------:R-:W-:Y:S07]  /*88120*/  HMMA.1688.F32.TF32 R184, R232.reuse, R72, R184 ;  /* 0x00000048e8b8723c */ /* 0x040fee00000810b8 */
[----:B------:R-:W-:Y:S01]  /*88130*/  STL.64 [R1+0x1840], R192 ;  /* 0x001840c001007387 */ /* 0x000fe20000100a00 */
[C---:B-1----:R-:W-:Y:S03]  /*88140*/  HMMA.1688.F32.TF32 R196, R232.reuse, R112, R220 ;  /* 0x00000070e8c4723c */ /* 0x042fe600000810dc */
[----:B------:R1:W-:Y:S04]  /*88150*/  STL.64 [R1+0x1848], R194 ;  /* 0x001848c201007387 */ /* 0x0003e80000100a00 */
[----:B------:R-:W-:Y:S04]  /*88160*/  STL.64 [R1+0x1830], R188 ;  /* 0x001830bc01007387 */ /* 0x000fe80000100a00 */
[----:B------:R3:W-:Y:S01]  /*88170*/  STL.64 [R1+0x1838], R190 ;  /* 0x001838be01007387 */ /* 0x0007e20000100a00 */
[C---:B-1----:R-:W-:Y:S08]  /*88180*/  HMMA.1688.F32.TF32 R192, R232.reuse, R108, R216 ;  /* 0x0000006ce8c0723c */ /* 0x042ff000000810d8 */
[C---:B---3--:R-:W-:Y:S08]  /*88190*/  HMMA.1688.F32.TF32 R188, R232.reuse, R76, R212 ;  /* 0x0000004ce8bc723c */ /* 0x048ff000000810d4 */
        /* <DEDUP_REMOVED lines=42> */
[----:B-1----:R-:W-:Y:S07]  /*88440*/  HMMA.1688.F32.TF32 R132, R232, R36, R240 ;  /* 0x00000024e884723c */ /* 0x002fee00000810f0 */
[----:B------:R-:W-:Y:S04]  /*88450*/  STL.64 [R1+0x1710], R140 ;  /* 0x0017108c01007387 */ /* 0x000fe80000100a00 */
[----:B------:R-:W-:Y:S04]  /*88460*/  STL.64 [R1+0x1718], R142 ;  /* 0x0017188e01007387 */ /* 0x000fe80000100a00 */
[----:B------:R-:W3:Y:S04]  /*88470*/  LDL.LU R244, [R1+0x1550] ;  /* 0x0015500001f47983 */ /* 0x000ee80000300800 */
[----:B------:R-:W-:Y:S04]  /*88480*/  STL.64 [R1+0x1700], R136 ;  /* 0x0017008801007387 */ /* 0x000fe80000100a00 */
[----:B------:R-:W-:Y:S04]  /*88490*/  STL.64 [R1+0x1708], R138 ;  /* 0x0017088a01007387 */ /* 0x000fe80000100a00 */
        /* <DEDUP_REMOVED lines=9> */
[----:B-1----:R-:W2:Y:S04]  /*88530*/  LDL.LU R132, [R1+0x1570] ;  /* 0x0015700001847983 */ /* 0x002ea80000300800 */
        /* <DEDUP_REMOVED lines=103> */
[----:B------:R-:W-:Y:S08]  /*88bb0*/  HMMA.1688.F32.TF32 R176, R236, R112, R176 ;  /* 0x00000070ecb0723c */ /* 0x000ff000000810b0 */
[C---:B------:R-:W-:Y:S08]  /*88bc0*/  HMMA.1688.F32.TF32 R188, R232.reuse, R12, R188 ;  /* 0x0000000ce8bc723c */ /* 0x040ff000000810bc */
[C---:B------:R-:W-:Y:S08]  /*88bd0*/  HMMA.1688.F32.TF32 R196, R232.reuse, R20, R196 ;  /* 0x00000014e8c4723c */ /* 0x040ff000000810c4 */
[C---:B------:R-:W-:Y:S08]  /*88be0*/  HMMA.1688.F32.TF32 R200, R232.reuse, R32, R204 ;  /* 0x00000020e8c8723c */ /* 0x040ff000000810cc */
[C---:B------:R-:W-:Y:S11]  /*88bf0*/  HMMA.1688.F32.TF32 R204, R232.reuse, R28, R208 ;  /* 0x0000001ce8cc723c */ /* 0x040ff600000810d0 */
[----:B------:R-:W-:Y:S04]  /*88c00*/  @!UPT UIADD3 URZ, URZ, URZ, URZ ;  /* 0x0000003f3f3ff290 */ /* 0x000fe8000fffe03f */
[----:B------:R-:W-:Y:S04]  /*88c10*/  STL.64 [R1+0x16e0], R200 ;  /* 0x0016e0c801007387 */ /* 0x000fe80000100a00 */
[----:B------:R1:W-:Y:S02]  /*88c20*/  STL.64 [R1+0x16e8], R202 ;  /* 0x0016e8ca01007387 */ /* 0x0003e40000100a00 */
[C---:B-1----:R-:W-:Y:S08]  /*88c30*/  HMMA.1688.F32.TF32 R200, R232.reuse, R24, R192 ;  /* 0x00000018e8c8723c */ /* 0x042ff000000810c0 */
[C---:B------:R-:W-:Y:S01]  /*88c40*/  HMMA.1688.F32.TF32 R192, R232.reuse, R16, R228 ;  /* 0x00000010e8c0723c */ /* 0x040fe200000810e4 */
        /* <DEDUP_REMOVED lines=14> */
[C---:B-1----:R-:W-:Y:S03]  /*88d30*/  HMMA.1688.F32.TF32 R188, R236.reuse, R128, R216 ;  /* 0x00000080ecbc723c */ /* 0x042fe600000810d8 */
[----:B------:R-:W-:Y:S04]  /*88d40*/  LDS R233, [R3+0x44300] ;  /* 0x0443000003e97984 */ /* 0x000fe80000000800 */
[----:B------:R-:W1:Y:S04]  /*88d50*/  LDS R235, [R3+0x45300] ;  /* 0x0453000003eb7984 */ /* 0x000e680000000800 */
[----:B------:R-:W-:Y:S04]  /*88d60*/  STL.64 [R1+0x1680], R196 ;  /* 0x001680c401007387 */ /* 0x000fe80000100a00 */
[----:B------:R-:W-:Y:S04]  /*88d70*/  STL.64 [R1+0x1688], R198 ;  /* 0x001688c601007387 */ /* 0x000fe80000100a00 */
[----:B------:R-:W-:Y:S04]  /*88d80*/  STL.64 [R1+0x1670], R192 ;  /* 0x001670c001007387 */ /* 0x000fe80000100a00 */
[----:B------:R-:W-:Y:S04]  /*88d90*/  STL.64 [R1+0x1678], R194 ;  /* 0x001678c201007387 */ /* 0x000fe80000100a00 */
[----:B------:R-:W-:Y:S01]  /*88da0*/  STL.64 [R1+0x1660], R188 ;  /* 0x001660bc01007387 */ /* 0x000fe20000100a00 */
[C---:B------:R-:W-:Y:S03]  /*88db0*/  HMMA.1688.F32.TF32 R184, R236.reuse, R120, R184 ;  /* 0x00000078ecb8723c */ /* 0x040fe600000810b8 */
[----:B------:R2:W-:Y:S05]  /*88dc0*/  STL.64 [R1+0x1668], R190 ;  /* 0x001668be01007387 */ /* 0x0005ea0000100a00 */
[C---:B------:R-:W-:Y:S08]  /*88dd0*/  HMMA.1688.F32.TF32 R180, R236.reuse, R116, R180 ;  /* 0x00000074ecb4723c */ /* 0x040ff000000810b4 */
[C---:B--2---:R-:W-:Y:S08]  /*88de0*/  HMMA.1688.F32.TF32 R188, R236.reuse, R124, R212 ;  /* 0x0000007cecbc723c */ /* 0x044ff000000810d4 */
[C---:B------:R-:W-:Y:S08]  /*88df0*/  HMMA.1688.F32.TF32 R168, R236.reuse, R76, R168 ;  /* 0x0000004ceca8723c */ /* 0x040ff000000810a8 */
[C---:B------:R-:W-:Y:S08]  /*88e00*/  HMMA.1688.F32.TF32 R152, R236.reuse, R96, R152 ;  /* 0x00000060ec98723c */ /* 0x040ff00000081098 */
        /* <DEDUP_REMOVED lines=37> */
[C---:B--2---:R-:W-:Y:S07]  /*89060*/  HMMA.1688.F32.TF32 R132, R236.reuse, R56, R240 ;  /* 0x00000038ec84723c */ /* 0x044fee00000810f0 */
[----:B------:R2:W-:Y:S04]  /*89070*/  STL.64 [R1+0x1560], R140 ;  /* 0x0015608c01007387 */ /* 0x0005e80000100a00 */
[----:B------:R3:W-:Y:S04]  /*89080*/  STL.64 [R1+0x1568], R142 ;  /* 0x0015688e01007387 */ /* 0x0007e80000100a00 */
[----:B------:R-:W4:Y:S04]  /*89090*/  LDL.LU R248, [R1+0x1430] ;  /* 0x0014300001f87983 */ /* 0x000f280000300800 */
[----:B------:R-:W-:Y:S04]  /*890a0*/  STL.64 [R1+0x1550], R136 ;  /* 0x0015508801007387 */ /* 0x000fe80000100a00 */
[----:B------:R-:W-:Y:S04]  /*890b0*/  STL.64 [R1+0x1558], R138 ;  /* 0x0015588a01007387 */ /* 0x000fe80000100a00 */
        /* <DEDUP_REMOVED lines=58> */
[----:B------:R-:W2:Y:S04]  /*89460*/  LDL.LU R141, [R1+0x1464] ;  /* 0x00146400018d7983 */ /* 0x000ea80000300800 */
[----:B---3--:R-:W2:Y:S04]  /*89470*/  LDL.LU R142, [R1+0x1468] ;  /* 0x00146800018e7983 */ /* 0x008ea80000300800 */
[----:B------:R-:W2:Y:S04]  /*89480*/  LDL.LU R143, [R1+0x146c] ;  /* 0x00146c00018f7983 */ /* 0x000ea80000300800 */
[----:B-1----:R-:W3:Y:S04]  /*89490*/  LDL.LU R132, [R1+0x1440] ;  /* 0x0014400001847983 */ /* 0x002ee80000300800 */
        /* <DEDUP_REMOVED lines=13> */
[----:B------:R-:W-:Y:S01]  /*89570*/  IMAD.MOV.U32 R242, RZ, RZ, R2 ;  /* 0x000000fffff27224 */ /* 0x000fe200078e0002 */
        /* <DEDUP_REMOVED lines=14> */
[----:B------:R-:W-:Y:S01]  /*89660*/  STL.64 [R1+0x1520], R188 ;  /* 0x001520bc01007387 */ /* 0x000fe20000100a00 */
[----:B------:R-:W-:Y:S03]  /*89670*/  HMMA.1688.F32.TF32 R152, R236, R12, R152 ;  /* 0x0000000cec98723c */ /* 0x000fe60000081098 */
[----:B------:R-:W-:Y:S04]  /*89680*/  STL.64 [R1+0x1528], R190 ;  /* 0x001528be01007387 */ /* 0x000fe80000100a00 */
[----:B------:R-:W-:Y:S04]  /*89690*/  STL.64 [R1+0x1510], R184 ;  /* 0x001510b801007387 */ /* 0x000fe80000100a00 */
[----:B------:R-:W-:Y:S04]  /*896a0*/  STL.64 [R1+0x1518], R186 ;  /* 0x001518ba01007387 */ /* 0x000fe80000100a00 */
[----:B------:R-:W-:Y:S01]  /*896b0*/  STL.64 [R1+0x1500], R180 ;  /* 0x001500b401007387 */ /* 0x000fe20000100a00 */
[----:B--2---:R-:W-:Y:S03]  /*896c0*/  HMMA.1688.F32.TF32 R140, R232, R128, R140 ;  /* 0x00000080e88c723c */ /* 0x004fe6000008108c */
        /* <DEDUP_REMOVED lines=10> */
[----:B------:R-:W-:-:S03]  /*89770*/  IMAD.MOV.U32 R2, RZ, RZ, R146 ;  /* 0x000000ffff027224 */ /* 0x000fc600078e0092 */
        /* <DEDUP_REMOVED lines=8> */
[----:B------:R1:W-:Y:S01]  /*89800*/  STL [R1+0x5950], R2 ;  /* 0x0059500201007387 */ /* 0x0003e20000100800 */
[----:B------:R-:W-:-:S03]  /*89810*/  IMAD.MOV.U32 R243, RZ, RZ, R0 ;  /* 0x000000fffff37224 */ /* 0x000fc600078e0000 */
[----:B------:R-:W-:Y:S04]  /*89820*/  LDS R237, [R110+0x44300] ;  /* 0x044300006eed7984 */ /* 0x000fe80000000800 */
[----:B------:R-:W-:Y:S04]  /*89830*/  LDS R239, [R110+0x45300] ;  /* 0x045300006eef7984 */ /* 0x000fe80000000800 */
[----:B-1----:R-:W2:Y:S04]  /*89840*/  LDL R2, [R1+0xfb4] ;  /* 0x000fb40001027983 */ /* 0x002ea80000100800 */
[----:B------:R-:W-:Y:S04]  /*89850*/  STL.64 [R1+0x1460], R140 ;  /* 0x0014608c01007387 */ /* 0x000fe80000100a00 */
[----:B------:R3:W-:Y:S02]  /*89860*/  STL.64 [R1+0x1468], R142 ;  /* 0x0014688e01007387 */ /* 0x0007e40000100a00 */
[C---:B---3--:R-:W-:Y:S08]  /*89870*/  HMMA.1688.F32.TF32 R140, R232.reuse, R124, R136 ;  /* 0x0000007ce88c723c */ /* 0x048ff00000081088 */
[C---:B------:R-:W-:Y:S08]  /*89880*/  HMMA.1688.F32.TF32 R136, R232.reuse, R120, R132 ;  /* 0x00000078e888723c */ /* 0x040ff00000081084 */
[C---:B------:R-:W-:Y:S07]  /*89890*/  HMMA.1688.F32.TF32 R132, R232.reuse, R116, R248 ;  /* 0x00000074e884723c */ /* 0x040fee00000810f8 */
        /* <DEDUP_REMOVED lines=10> */
[----:B------:R1:W-:Y:S02]  /*89940*/  STL.64 [R1+0x5e30], R112 ;  /* 0x005e307001007387 */ /* 0x0003e40000100a00 */
[----:B-1----:R-:W-:Y:S11]  /*89950*/  HMMA.1688.F32.TF32 R112, R232, R108, R240 ;  /* 0x0000006ce870723c */ /* 0x002ff600000810f0 */
[----:B------:R-:W-:Y:S03]  /*89960*/  @!UPT UIADD3 URZ, URZ, URZ, URZ ;  /* 0x0000003f3f3ff290 */ /* 0x000fe6000fffe03f */
[----:B------:R-:W-:Y:S04]  /*89970*/  STL.64 [R1+0x1420], R116 ;  /* 0x0014207401007387 */ /* 0x000fe80000100a00 */
[----:B------:R-:W-:Y:S04]  /*89980*/  STL.64 [R1+0x1428], R118 ;  /* 0x0014287601007387 */ /* 0x000fe80000100a00 */
[----:B------:R-:W3:Y:S04]  /*89990*/  LDL.LU R244, [R1+0x1260] ;  /* 0x0012600001f47983 */ /* 0x000ee80000300800 */
[----:B------:R-:W-:Y:S04]  /*899a0*/  STL.64 [R1+0x1410], R112 ;  /* 0x0014107001007387 */ /* 0x000fe80000100a00 */
[----:B------:R-:W-:Y:S04]  /*899b0*/  STL.64 [R1+0x1418], R114 ;  /* 0x0014187201007387 */ /* 0x000fe80000100a00 */
        /* <DEDUP_REMOVED lines=109> */
[----:B------:R3:W-:Y:S04]  /*8a090*/  STL.64 [R1+0x5e20], R108 ;  /* 0x005e206c01007387 */ /* 0x0007e80000100a00 */
[----:B--2---:R-:W-:Y:S04]  /*8a0a0*/  LDS R236, [R2+0x44300] ;  /* 0x0443000002ec7984 */ /* 0x004fe80000000800 */
[----:B------:R-:W1:Y:S01]  /*8a0b0*/  LDS R238, [R2+0x45300] ;  /* 0x0453000002ee7984 */ /* 0x000e620000000800 */
[C---:B---3--:R-:W-:Y:S03]  /*8a0c0*/  HMMA.1688.F32.TF32 R108, R232.reuse, R76, R240 ;  /* 0x0000004ce86c723c */ /* 0x048fe600000810f0 */
[----:B------:R-:W2:Y:S11]  /*8a0d0*/  LDL.LU R240, [R1+0x1250] ;  /* 0x0012500001f07983 */ /* 0x000eb60000300800 */
[----:B------:R-:W-:Y:S09]  /*8a0e0*/  @!UPT UIADD3 URZ, URZ, URZ, URZ ;  /* 0x0000003f3f3ff290 */ /* 0x000ff2000fffe03f */
[----:B------:R-:W-:Y:S04]  /*8a0f0*/  STL.64 [R1+0x1400], R108 ;  /* 0x0014006c01007387 */ /* 0x000fe80000100a00 */
[----:B------:R3:W-:Y:S04]  /*8a100*/  STL.64 [R1+0x1408], R110 ;  /* 0x0014086e01007387 */ /* 0x0007e80000100a00 */
[----:B------:R-:W2:Y:S04]  /*8a110*/  LDL.LU R241, [R1+0x1254] ;  /* 0x0012540001f17983 */ /* 0x000ea80000300800 */
[----:B------:R-:W2:Y:S04]  /*8a120*/  LDL.LU R242, [R1+0x1258] ;  /* 0x0012580001f27983 */ /* 0x000ea80000300800 */
[----:B------:R-:W2:Y:S01]  /*8a130*/  LDL.LU R243, [R1+0x125c] ;  /* 0x00125c0001f37983 */ /* 0x000ea20000300800 */
[C---:B----4-:R-:W-:Y:S08]  /*8a140*/  HMMA.1688.F32.TF32 R112, R232.reuse, R72, R204 ;  /* 0x00000048e870723c */ /* 0x050ff000000810cc */
[C---:B---3--:R-:W-:Y:S08]  /*8a150*/  HMMA.1688.F32.TF32 R108, R232.reuse, R104, R208 ;  /* 0x00000068e86c723c */ /* 0x048ff000000810d0 */
        /* <DEDUP_REMOVED lines=8> */
[----:B------:R3:W-:Y:S10]  /*8a1e0*/  STL.64 [R1+0x13d8], R118 ;  /* 0x0013d87601007387 */ /* 0x0007f40000100a00 */
        /* <DEDUP_REMOVED lines=59> */
[----:B---3--:R-:W-:Y:S03]  /*8a5a0*/  HMMA.1688.F32.TF32 R112, R232, R4, R248 ;  /* 0x00000004e870723c */ /* 0x008fe600000810f8 */
[----:B------:R-:W-:Y:S04]  /*8a5b0*/  LDS R232, [R252+0x44380] ;  /* 0x04438000fce87984 */ /* 0x000fe80000000800 */
[----:B------:R-:W-:Y:S01]  /*8a5c0*/  LDS R234, [R252+0x45380] ;  /* 0x04538000fcea7984 */ /* 0x000fe20000000800 */
[C---:B-1----:R-:W-:Y:S03]  /*8a5d0*/  HMMA.1688.F32.TF32 R108, R236.reuse, R128, R244 ;  /* 0x00000080ec6c723c */ /* 0x042fe600000810f4 */
        /* <DEDUP_REMOVED lines=159> */
[C---:B--2---:R-:W-:Y:S11]  /*8afd0*/  HMMA.1688.F32.TF32 R200, R236.reuse, R108, R200 ;  /* 0x0000006cecc8723c */ /* 0x044ff600000810c8 */
[----:B------:R-:W-:Y:S11]  /*8afe0*/  @!UPT UIADD3 URZ, URZ, URZ, URZ ;  /* 0x0000003f3f3ff290 */ /* 0x000ff6000fffe03f */
[----:B------:R-:W-:Y:S01]  /*8aff0*/  @!UPT UIADD3 URZ, URZ, URZ, URZ ;  /* 0x0000003f3f3ff290 */ /* 0x000fe2000fffe03f */
[----:B------:R-:W-:Y:S04]  /*8b000*/  STL.64 [R1+0x1210], R200 ;  /* 0x001210c801007387 */ /* 0x000fe80000100a00 */
[----:B------:R2:W-:Y:S04]  /*8b010*/  STL.64 [R1+0x1218], R202 ;  /* 0x001218ca01007387 */ /* 0x0005e80000100a00 */
[----:B------:R-:W-:Y:S04]  /*8b020*/  STL.64 [R1+0x1200], R204 ;  /* 0x001200cc01007387 */ /* 0x000fe80000100a00 */
[----:B------:R4:W-:Y:S01]  /*8b030*/  STL.64 [R1+0x1208], R206 ;  /* 0x001208ce01007387 */ /* 0x0009e20000100a00 */
[C---:B--2---:R-:W-:Y:S08]  /*8b040*/  HMMA.1688.F32.TF32 R200, R236.reuse, R72, R208 ;  /* 0x00000048ecc8723c */ /* 0x044ff000000810d0 */
[C---:B----4-:R-:W-:Y:S08]  /*8b050*/  HMMA.1688.F32.TF32 R204, R236.reuse, R104, R192 ;  /* 0x00000068eccc723c */ /* 0x050ff000000810c0 */
[C---:B------:R-:W-:Y:S07]  /*8b060*/  HMMA.1688.F32.TF32 R192, R236.reuse, R100, R196 ;  /* 0x00000064ecc0723c */ /* 0x040fee00000810c4 */
[----:B------:R-:W-:Y:S01]  /*8b070*/  STL.64 [R1+0x11f0], R200 ;  /* 0x0011f0c801007387 */ /* 0x000fe20000100a00 */
[C---:B------:R-:W-:Y:S03]  /*8b080*/  HMMA.1688.F32.TF32 R196, R236.reuse, R92, R188 ;  /* 0x0000005cecc4723c */ /* 0x040fe600000810bc */
[----:B------:R2:W-:Y:S04]  /*8b090*/  STL.64 [R1+0x11f8], R202 ;  /* 0x0011f8ca01007387 */ /* 0x0005e80000100a00 */
[----:B------:R-:W-:Y:S04]  /*8b0a0*/  STL.64 [R1+0x11e0], R204 ;  /* 0x0011e0cc01007387 */ /* 0x000fe80000100a00 */
[----:B------:R-:W-:Y:S01]  /*8b0b0*/  STL.64 [R1+0x11e8], R206 ;  /* 0x0011e8ce01007387 */ /* 0x000fe20000100a00 */
[C---:B--2---:R-:W-:Y:S03]  /*8b0c0*/  HMMA.1688.F32.TF32 R200, R236.reuse, R96, R228 ;  /* 0x00000060ecc8723c */ /* 0x044fe600000810e4 */
[----:B------:R-:W-:Y:S04]  /*8b0d0*/  STL.64 [R1+0x11d0], R192 ;  /* 0x0011d0c001007387 */ /* 0x000fe80000100a00 */
[----:B------:R2:W-:Y:S01]  /*8b0e0*/  STL.64 [R1+0x11d8], R194 ;  /* 0x0011d8c201007387 */ /* 0x0005e20000100a00 */
[C---:B------:R-:W-:Y:S08]  /*8b0f0*/  HMMA.1688.F32.TF32 R188, R236.reuse, R84, R220 ;  /* 0x00000054ecbc723c */ /* 0x040ff000000810dc */
[C---:B--2---:R-:W-:Y:S07]  /*8b100*/  HMMA.1688.F32.TF32 R192, R236.reuse, R88, R224 ;  /* 0x00000058ecc0723c */ /* 0x044fee00000810e0 */
        /* <DEDUP_REMOVED lines=57> */
[----:B--2---:R-:W-:Y:S08]  /*8b4a0*/  HMMA.1688.F32.TF32 R140, R236, R4, R244 ;  /* 0x00000004ec8c723c */ /* 0x004ff000000810f4 */
[C---:B-1----:R-:W-:Y:S01]  /*8b4b0*/  HMMA.1688.F32.TF32 R136, R232.reuse, R128, R240 ;  /* 0x00000080e888723c */ /* 0x042fe200000810f0 */
[----:B------:R1:W-:Y:S04]  /*8b4c0*/  STL.64 [R1+0x1080], R132 ;  /* 0x0010808401007387 */ /* 0x0003e80000100a00 */
[----:B------:R2:W-:Y:S04]  /*8b4d0*/  STL.64 [R1+0x1088], R134 ;  /* 0x0010888601007387 */ /* 0x0005e80000100a00 */
[----:B------:R-:W-:Y:S04]  /*8b4e0*/  LDS R237, [R110+0x44380] ;  /* 0x044380006eed7984 */ /* 0x000fe80000000800 */
[----:B-1----:R-:W4:Y:S04]  /*8b4f0*/  LDL.LU R132, [R1+0xe70] ;  /* 0x000e700001847983 */ /* 0x002f280000300800 */
[----:B------:R1:W-:Y:S04]  /*8b500*/  STL.64 [R1+0x1070], R140 ;  /* 0x0010708c01007387 */ /* 0x0003e80000100a00 */
[----:B------:R1:W-:Y:S04]  /*8b510*/  STL.64 [R1+0x1078], R142 ;  /* 0x0010788e01007387 */ /* 0x0003e80000100a00 */
[----:B------:R1:W-:Y:S04]  /*8b520*/  STL.64 [R1+0x1060], R136 ;  /* 0x0010608801007387 */ /* 0x0003e80000100a00 */
[----:B------:R1:W-:Y:S04]  /*8b530*/  STL.64 [R1+0x1068], R138 ;  /* 0x0010688a01007387 */ /* 0x0003e80000100a00 */
[----:B------:R-:W4:Y:S04]  /*8b540*/  LDL.LU R133, [R1+0xe74] ;  /* 0x000e740001857983 */ /* 0x000f280000300800 */
[----:B--2---:R-:W4:Y:S04]  /*8b550*/  LDL.LU R134, [R1+0xe78] ;  /* 0x000e780001867983 */ /* 0x004f280000300800 */
[----:B------:R-:W4:Y:S04]  /*8b560*/  LDL.LU R135, [R1+0xe7c] ;  /* 0x000e7c0001877983 */ /* 0x000f280000300800 */
        /* <DEDUP_REMOVED lines=108> */
[----:B------:R1:W-:Y:S04]  /*8bc30*/  LDS R239, [R110+0x45380] ;  /* 0x045380006eef7984 */ /* 0x0003e80000000800 */
[----:B------:R-:W-:Y:S04]  /*8bc40*/  LDS R236, [R2+0x44380] ;  /* 0x0443800002ec7984 */ /* 0x000fe80000000800 */
[----:B-1----:R-:W4:Y:S01]  /*8bc50*/  LDL.LU R110, [R1+0x5e18] ;  /* 0x005e1800016e7983 */ /* 0x002f220000300800 */
[C---:B--2---:R-:W-:Y:S03]  /*8bc60*/  HMMA.1688.F32.TF32 R180, R232.reuse, R64, R180 ;  /* 0x00000040e8b4723c */ /* 0x044fe600000810b4 */
[----:B------:R-:W1:Y:S05]  /*8bc70*/  LDS R238, [R2+0x45380] ;  /* 0x0453800002ee7984 */ /* 0x000e6a0000000800 */
[C---:B------:R-:W-:Y:S08]  /*8bc80*/  HMMA.1688.F32.TF32 R176, R232.reuse, R60, R176 ;  /* 0x0000003ce8b0723c */ /* 0x040ff000000810b0 */
[C---:B------:R-:W-:Y:S08]  /*8bc90*/  HMMA.1688.F32.TF32 R172, R232.reuse, R56, R172 ;  /* 0x00000038e8ac723c */ /* 0x040ff000000810ac */
[C---:B------:R-:W-:Y:S08]  /*8bca0*/  HMMA.1688.F32.TF32 R164, R232.reuse, R48, R164 ;  /* 0x00000030e8a4723c */ /* 0x040ff000000810a4 */
[C---:B------:R-:W-:Y:S08]  /*8bcb0*/  HMMA.1688.F32.TF32 R160, R232.reuse, R44, R160 ;  /* 0x0000002ce8a0723c */ /* 0x040ff000000810a0 */
[C---:B------:R-:W-:Y:S08]  /*8bcc0*/  HMMA.1688.F32.TF32 R156, R232.reuse, R40, R156 ;  /* 0x00000028e89c723c */ /* 0x040ff0000008109c */
[C---:B---3--:R-:W-:Y:S08]  /*8bcd0*/  HMMA.1688.F32.TF32 R204, R232.reuse, R76, R204 ;  /* 0x0000004ce8cc723c */ /* 0x048ff000000810cc */
[C---:B----4-:R-:W-:Y:S08]  /*8bce0*/  HMMA.1688.F32.TF32 R200, R232.reuse, R108, R200 ;  /* 0x0000006ce8c8723c */ /* 0x050ff000000810c8 */
        /* <DEDUP_REMOVED lines=8> */
[----:B--2---:R-:W2:Y:S04]  /*8bd70*/  LDL.LU.64 R210, [R1+0x5e10] ;  /* 0x005e100001d27983 */ /* 0x004ea80000300a00 */
[----:B------:R-:W3:Y:S04]  /*8bd80*/  LDL.LU.64 R208, [R1+0x5e08] ;  /* 0x005e080001d07983 */ /* 0x000ee80000300a00 */
[----:B------:R-:W-:Y:S04]  /*8bd90*/  STL.64 [R1+0x1030], R248 ;  /* 0x001030f801007387 */ /* 0x000fe80000100a00 */
[----:B------:R4:W-:Y:S04]  /*8bda0*/  STL.64 [R1+0x1038], R250 ;  /* 0x001038fa01007387 */ /* 0x0009e80000100a00 */
[----:B----4-:R-:W4:Y:S04]  /*8bdb0*/  LDL.LU.64 R250, [R1+0x5e00] ;  /* 0x005e000001fa7983 */ /* 0x010f280000300a00 */
        /* <DEDUP_REMOVED lines=29> */
[C---:B-1----:R-:W-:Y:S08]  /*8bf90*/  HMMA.1688.F32.TF32 R188, R232.reuse, R80, R212 ;  /* 0x00000050e8bc723c */ /* 0x042ff000000810d4 */
        /* <DEDUP_REMOVED lines=38> */
[----:B-1----:R-:W2:Y:S04]  /*8c200*/  LDL.LU R144, [R1+0xb90] ;  /* 0x000b900001907983 */ /* 0x002ea80000300800 */
        /* <DEDUP_REMOVED lines=81> */
[----:B----4-:R-:W-:Y:S01]  /*8c720*/  HMMA.1688.F32.TF32 R188, R232, R4, R220 ;  /* 0x00000004e8bc723c */ /* 0x010fe200000810dc */
[----:B------:R-:W-:Y:S04]  /*8c730*/  LDS R232, [R252+0x46000] ;  /* 0x04600000fce87984 */ /* 0x000fe80000000800 */
[----:B------:R-:W-:Y:S10]  /*8c740*/  LDS R234, [R252+0x47000] ;  /* 0x04700000fcea7984 */ /* 0x000ff40000000800 */
        /* <DEDUP_REMOVED lines=9> */
[----:B------:R-:W2:Y:S01]  /*8c7e0*/  LDS R235, [R3+0x47000] ;  /* 0x0470000003eb7984 */ /* 0x000ea20000000800 */
[C---:B-1----:R-:W-:Y:S08]  /*8c7f0*/  HMMA.1688.F32.TF32 R188, R236.reuse, R120, R184 ;  /* 0x00000078ecbc723c */ /* 0x042ff000000810b8 */
        /* <DEDUP_REMOVED lines=11> */
[----:B------:R-:W3:Y:S04]  /*8c8b0*/  LDL.LU R140, [R1+0xaa0] ;  /* 0x000aa000018c7983 */ /* 0x000ee80000300800 */
[----:B------:R-:W-:Y:S04]  /*8c8c0*/  STL.64 [R1+0xd60], R180 ;  /* 0x000d60b401007387 */ /* 0x000fe80000100a00 */
[----:B------:R-:W-:Y:S04]  /*8c8d0*/  STL.64 [R1+0xd68], R182 ;  /* 0x000d68b601007387 */ /* 0x000fe80000100a00 */
[----:B------:R-:W-:Y:S04]  /*8c8e0*/  STL.64 [R1+0xd30], R176 ;  /* 0x000d30b001007387 */ /* 0x000fe80000100a00 */
[----:B------:R1:W-:Y:S04]  /*8c8f0*/  STL.64 [R1+0xd38], R178 ;  /* 0x000d38b201007387 */ /* 0x0003e80000100a00 */
[----:B------:R-:W3:Y:S04]  /*8c900*/  LDL.LU R141, [R1+0xaa4] ;  /* 0x000aa400018d7983 */ /* 0x000ee80000300800 */
[----:B------:R-:W3:Y:S01]  /*8c910*/  LDL.LU R142, [R1+0xaa8] ;  /* 0x000aa800018e7983 */ /* 0x000ee20000300800 */
[C---:B-1----:R-:W-:Y:S03]  /*8c920*/  HMMA.1688.F32.TF32 R176, R236.reuse, R76, R172 ;  /* 0x0000004cecb0723c */ /* 0x042fe600000810ac */
[----:B------:R-:W3:Y:S04]  /*8c930*/  LDL.LU R143, [R1+0xaac] ;  /* 0x000aac00018f7983 */ /* 0x000ee80000300800 */
[----:B------:R-:W4:Y:S01]  /*8c940*/  LDL.LU R252, [R1+0x5dd0] ;  /* 0x005dd00001fc7983 */ /* 0x000f220000300800 */
        /* <DEDUP_REMOVED lines=10> */
[----:B------:R-:W2:Y:S04]  /*8c9f0*/  LDL.LU R132, [R1+0xa30] ;  /* 0x000a300001847983 */ /* 0x000ea80000300800 */
[----:B------:R-:W-:Y:S04]  /*8ca00*/  STL.64 [R1+0xc60], R164 ;  /* 0x000c60a401007387 */ /* 0x000fe80000100a00 */
[----:B------:R-:W-:Y:S04]  /*8ca10*/  STL.64 [R1+0xc68], R166 ;  /* 0x000c68a601007387 */ /* 0x000fe80000100a00 */
[----:B------:R-:W-:Y:S04]  /*8ca20*/  STL.64 [R1+0xc30], R160 ;  /* 0x000c30a001007387 */ /* 0x000fe80000100a00 */
[----:B------:R-:W-:Y:S04]  /*8ca30*/  STL.64 [R1+0xc38], R162 ;  /* 0x000c38a201007387 */ /* 0x000fe80000100a00 */
[----:B------:R-:W2:Y:S04]  /*8ca40*/  LDL.LU R133, [R1+0xa34] ;  /* 0x000a340001857983 */ /* 0x000ea80000300800 */
[----:B------:R-:W2:Y:S04]  /*8ca50*/  LDL.LU R134, [R1+0xa38] ;  /* 0x000a380001867983 */ /* 0x000ea80000300800 */
[----:B------:R-:W2:Y:S01]  /*8ca60*/  LDL.LU R135, [R1+0xa3c] ;  /* 0x000a3c0001877983 */ /* 0x000ea20000300800 */
[C---:B------:R-:W-:Y:S08]  /*8ca70*/  HMMA.1688.F32.TF32 R156, R236.reuse, R92, R156 ;  /* 0x0000005cec9c723c */ /* 0x040ff0000008109c */
[C---:B------:R-:W-:Y:S08]  /*8ca80*/  HMMA.1688.F32.TF32 R152, R236.reuse, R88, R152 ;  /* 0x00000058ec98723c */ /* 0x040ff00000081098 */
[C---:B------:R-:W-:Y:S08]  /*8ca90*/  HMMA.1688.F32.TF32 R148, R236.reuse, R84, R148 ;  /* 0x00000054ec94723c */ /* 0x040ff00000081094 */
[C---:B------:R-:W-:Y:S08]  /*8caa0*/  HMMA.1688.F32.TF32 R144, R236.reuse, R80, R144 ;  /* 0x00000050ec90723c */ /* 0x040ff00000081090 */
[----:B------:R-:W-:Y:S01]  /*8cab0*/  HMMA.1688.F32.TF32 R136, R236, R68, R136 ;  /* 0x00000044ec88723c */ /* 0x000fe20000081088 */
[----:B------:R-:W-:Y:S04]  /*8cac0*/  STL.64 [R1+0xc00], R156 ;  /* 0x000c009c01007387 */ /* 0x000fe80000100a00 */
[----:B------:R-:W-:Y:S04]  /*8cad0*/  STL.64 [R1+0xc08], R158 ;  /* 0x000c089e01007387 */ /* 0x000fe80000100a00 */
[----:B------:R-:W-:Y:S04]  /*8cae0*/  STL.64 [R1+0xbe0], R152 ;  /* 0x000be09801007387 */ /* 0x000fe80000100a00 */
[----:B------:R-:W-:Y:S04]  /*8caf0*/  STL.64 [R1+0xbe8], R154 ;  /* 0x000be89a01007387 */ /* 0x000fe80000100a00 */
[----:B------:R-:W-:Y:S04]  /*8cb00*/  STL.64 [R1+0xbb0], R148 ;  /* 0x000bb09401007387 */ /* 0x000fe80000100a00 */
[----:B------:R-:W-:Y:S03]  /*8cb10*/  STL.64 [R1+0xbb8], R150 ;  /* 0x000bb89601007387 */ /* 0x000fe60000100a00 */
[----:B------:R-:W-:Y:S01]  /*8cb20*/  IMAD.MOV.U32 R77, RZ, RZ, R136 ;  /* 0x000000ffff4d7224 */ /* 0x000fe200078e0088 */
[----:B------:R1:W-:Y:S01]  /*8cb30*/  STL.64 [R1+0xb90], R144 ;  /* 0x000b909001007387 */ /* 0x0003e20000100a00 */
[----:B------:R-:W-:Y:S01]  /*8cb40*/  MOV R76, R137 ;  /* 0x00000089004c7202 */ /* 0x000fe20000000f00 */
[----:B------:R-:W-:-:S02]  /*8cb50*/  IMAD.MOV.U32 R73, RZ, RZ, R138 ;  /* 0x000000ffff497224 */ /* 0x000fc400078e008a */
[----:B------:R1:W-:Y:S01]  /*8cb60*/  STL.64 [R1+0xb98], R146 ;  /* 0x000b989201007387 */ /* 0x0003e20000100a00 */
[----:B------:R-:W-:-:S03]  /*8cb70*/  IMAD.MOV.U32 R72, RZ, RZ, R139 ;  /* 0x000000ffff487224 */ /* 0x000fc600078e008b */
[----:B------:R-:W4:Y:S04]  /*8cb80*/  LDL.LU R136, [R1+0x9d0] ;  /* 0x0009d00001887983 */ /* 0x000f280000300800 */
[----:B------:R-:W4:Y:S04]  /*8cb90*/  LDL.LU R137, [R1+0x9d4] ;  /* 0x0009d40001897983 */ /* 0x000f280000300800 */
[----:B------:R-:W4:Y:S04]  /*8cba0*/  LDL.LU R138, [R1+0x9d8] ;  /* 0x0009d800018a7983 */ /* 0x000f280000300800 */
[----:B------:R-:W4:Y:S04]  /*8cbb0*/  LDL.LU R139, [R1+0x9dc] ;  /* 0x0009dc00018b7983 */ /* 0x000f280000300800 */
[----:B------:R-:W-:Y:S04]  /*8cbc0*/  STL [R1+0x5860], R72 ;  /* 0x0058604801007387 */ /* 0x000fe80000100800 */
[----:B------:R-:W-:Y:S04]  /*8cbd0*/  STL [R1+0x585c], R73 ;  /* 0x00585c4901007387 */ /* 0x000fe80000100800 */
[----:B------:R-:W-:Y:S04]  /*8cbe0*/  STL [R1+0x5858], R76 ;  /* 0x0058584c01007387 */ /* 0x000fe80000100800 */
[----:B------:R-:W-:Y:S04]  /*8cbf0*/  STL [R1+0x5854], R77 ;  /* 0x0058544d01007387 */ /* 0x000fe80000100800 */
[----:B-1----:R-:W4:Y:S04]  /*8cc00*/  LDL.LU R144, [R1+0x980] ;  /* 0x0009800001907983 */ /* 0x002f280000300800 */
        /* <DEDUP_REMOVED lines=9> */
[----:B------:R-:W-:Y:S01]  /*8cca0*/  IMAD.MOV.U32 R69, RZ, RZ, R140 ;  /* 0x000000ffff457224 */ /* 0x000fe200078e008c */
        /* <DEDUP_REMOVED lines=8> */
[----:B------:R-:W-:Y:S01]  /*8cd30*/  IMAD.MOV.U32 R80, RZ, RZ, R133 ;  /* 0x000000ffff507224 */ /* 0x000fe200078e0085 */
[----:B------:R-:W2:Y:S01]  /*8cd40*/  LDL.LU R132, [R1+0x960] ;  /* 0x0009600001847983 */ /* 0x000ea20000300800 */
[----:B------:R-:W-:Y:S01]  /*8cd50*/  IMAD.MOV.U32 R61, RZ, RZ, R134 ;  /* 0x000000ffff3d7224 */ /* 0x000fe200078e0086 */
[----:B------:R-:W-:Y:S02]  /*8cd60*/  MOV R60, R135 ;  /* 0x00000087003c7202 */ /* 0x000fe40000000f00 */
[----:B------:R-:W2:Y:S04]  /*8cd70*/  LDL.LU R133, [R1+0x964] ;  /* 0x0009640001857983 */ /* 0x000ea80000300800 */
[----:B------:R-:W2:Y:S04]  /*8cd80*/  LDL.LU R134, [R1+0x968] ;  /* 0x0009680001867983 */ /* 0x000ea80000300800 */
[----:B------:R-:W2:Y:S04]  /*8cd90*/  LDL.LU R135, [R1+0x96c] ;  /* 0x00096c0001877983 */ /* 0x000ea80000300800 */
[----:B------:R-:W-:Y:S04]  /*8cda0*/  STL [R1+0x5880], R60 ;  /* 0x0058803c01007387 */ /* 0x000fe80000100800 */
[----:B------:R-:W-:Y:S04]  /*8cdb0*/  STL [R1+0x587c], R61 ;  /* 0x00587c3d01007387 */ /* 0x000fe80000100800 */
[----:B------:R-:W-:Y:S04]  /*8cdc0*/  STL [R1+0x5878], R80 ;  /* 0x0058785001007387 */ /* 0x000fe80000100800 */
[----:B------:R-:W-:Y:S04]  /*8cdd0*/  STL [R1+0x5874], R81 ;  /* 0x0058745101007387 */ /* 0x000fe80000100800 */
[----:B------:R-:W3:Y:S04]  /*8cde0*/  LDL.LU R140, [R1+0x940] ;  /* 0x00094000018c7983 */ /* 0x000ee80000300800 */
[----:B------:R-:W3:Y:S04]  /*8cdf0*/  LDL.LU R141, [R1+0x944] ;  /* 0x00094400018d7983 */ /* 0x000ee80000300800 */
[----:B------:R-:W3:Y:S04]  /*8ce00*/  LDL.LU R142, [R1+0x948] ;  /* 0x00094800018e7983 */ /* 0x000ee80000300800 */
[----:B------:R-:W3:Y:S01]  /*8ce10*/  LDL.LU R143, [R1+0x94c] ;  /* 0x00094c00018f7983 */ /* 0x000ee20000300800 */
[C---:B----4-:R-:W-:Y:S08]  /*8ce20*/  HMMA.1688.F32.TF32 R136, R236.reuse, R56, R136 ;  /* 0x00000038ec88723c */ /* 0x050ff00000081088 */
[----:B------:R-:W-:Y:S11]  /*8ce30*/  HMMA.1688.F32.TF32 R144, R236, R52, R144 ;  /* 0x00000034ec90723c */ /* 0x000ff60000081090 */
[----:B------:R-:W-:Y:S05]  /*8ce40*/  @!UPT UIADD3 URZ, URZ, URZ, URZ ;  /* 0x0000003f3f3ff290 */ /* 0x000fea000fffe03f */
[----:B------:R-:W-:Y:S02]  /*8ce50*/  IMAD.MOV.U32 R88, RZ, RZ, R136 ;  /* 0x000000ffff587224 */ /* 0x000fe400078e0088 */
[----:B------:R-:W-:Y:S01]  /*8ce60*/  IMAD.MOV.U32 R85, RZ, RZ, R137 ;  /* 0x000000ffff557224 */ /* 0x000fe200078e0089 */
[----:B------:R-:W4:Y:S01]  /*8ce70*/  LDL.LU R136, [R1+0x920] ;  /* 0x0009200001887983 */ /* 0x000f220000300800 */
[----:B------:R-:W-:Y:S02]  /*8ce80*/  IMAD.MOV.U32 R84, RZ, RZ, R138 ;  /* 0x000000ffff547224 */ /* 0x000fe400078e008a */
[----:B------:R-:W-:Y:S01]  /*8ce90*/  IMAD.MOV.U32 R57, RZ, RZ, R139 ;  /* 0x000000ffff397224 */ /* 0x000fe200078e008b */
[----:B------:R-:W4:Y:S04]  /*8cea0*/  LDL.LU R137, [R1+0x924] ;  /* 0x0009240001897983 */ /* 0x000f280000300800 */
[----:B------:R-:W4:Y:S04]  /*8ceb0*/  LDL.LU R138, [R1+0x928] ;  /* 0x00092800018a7983 */ /* 0x000f280000300800 */
[----:B------:R-:W4:Y:S04]  /*8cec0*/  LDL.LU R139, [R1+0x92c] ;  /* 0x00092c00018b7983 */ /* 0x000f280000300800 */
[----:B------:R-:W-:Y:S01]  /*8ced0*/  STL [R1+0x5890], R57 ;  /* 0x0058903901007387 */ /* 0x000fe20000100800 */
[----:B------:R-:W-:-:S03]  /*8cee0*/  IMAD.MOV.U32 R89, RZ, RZ, R147 ;  /* 0x000000ffff597224 */ /* 0x000fc600078e0093 */
[----:B------:R-:W-:Y:S01]  /*8cef0*/  STL [R1+0x588c], R84 ;  /* 0x00588c5401007387 */ /* 0x000fe20000100800 */
[----:B------:R-:W-:Y:S02]  /*8cf00*/  IMAD.MOV.U32 R92, RZ, RZ, R146 ;  /* 0x000000ffff5c7224 */ /* 0x000fe400078e0092 */
[----:B------:R-:W-:Y:S01]  /*8cf10*/  IMAD.MOV.U32 R93, RZ, RZ, R145 ;  /* 0x000000ffff5d7224 */ /* 0x000fe200078e0091 */
[----:B------:R-:W-:Y:S01]  /*8cf20*/  STL [R1+0x5888], R85 ;  /* 0x0058885501007387 */ /* 0x000fe20000100800 */
[----:B------:R-:W-:-:S03]  /*8cf30*/  IMAD.MOV.U32 R96, RZ, RZ, R144 ;  /* 0x000000ffff607224 */ /* 0x000fc600078e0090 */
[----:B------:R-:W-:Y:S04]  /*8cf40*/  STL [R1+0x5884], R88 ;  /* 0x0058845801007387 */ /* 0x000fe80000100800 */
[----:B------:R-:W-:Y:S04]  /*8cf50*/  STL [R1+0x58a0], R89 ;  /* 0x0058a05901007387 */ /* 0x000fe80000100800 */
[----:B------:R-:W-:Y:S04]  /*8cf60*/  STL [R1+0x589c], R92 ;  /* 0x00589c5c01007387 */ /* 0x000fe80000100800 */
[----:B------:R-:W-:Y:S04]  /*8cf70*/  STL [R1+0x5898], R93 ;  /* 0x0058985d01007387 */ /* 0x000fe80000100800 */
[----:B------:R-:W-:Y:S01]  /*8cf80*/  STL [R1+0x5894], R96 ;  /* 0x0058946001007387 */ /* 0x000fe20000100800 */
[C---:B--2---:R-:W-:Y:S11]  /*8cf90*/  HMMA.1688.F32.TF32 R132, R236.reuse, R48, R132 ;  /* 0x00000030ec84723c */ /* 0x044ff60000081084 */
[----:B------:R-:W-:Y:S11]  /*8cfa0*/  @!UPT UIADD3 URZ, URZ, URZ, URZ ;  /* 0x0000003f3f3ff290 */ /* 0x000ff6000fffe03f */
[----:B------:R-:W-:Y:S02]  /*8cfb0*/  @!UPT UIADD3 URZ, URZ, URZ, URZ ;  /* 0x0000003f3f3ff290 */ /* 0x000fe4000fffe03f */
[----:B------:R-:W-:Y:S01]  /*8cfc0*/  IMAD.MOV.U32 R56, RZ, RZ, R132 ;  /* 0x000000ffff387224 */ /* 0x000fe200078e0084 */
[----:B------:R-:W-:Y:S01]  /*8cfd0*/  MOV R53, R133 ;  /* 0x0000008500357202 */ /* 0x000fe20000000f00 */
[----:B------:R-:W2:Y:S01]  /*8cfe0*/  LDL.LU R132, [R1+0x900] ;  /* 0x0009000001847983 */ /* 0x000ea20000300800 */
[----:B------:R-:W-:Y:S02]  /*8cff0*/  IMAD.MOV.U32 R52, RZ, RZ, R134 ;  /* 0x000000ffff347224 */ /* 0x000fe400078e0086 */
[----:B------:R-:W-:Y:S01]  /*8d000*/  IMAD.MOV.U32 R49, RZ, RZ, R135 ;  /* 0x000000ffff317224 */ /* 0x000fe200078e0087 */
[----:B------:R-:W2:Y:S04]  /*8d010*/  LDL.LU R133, [R1+0x904] ;  /* 0x0009040001857983 */ /* 0x000ea80000300800 */
[----:B------:R-:W2:Y:S04]  /*8d020*/  LDL.LU R134, [R1+0x908] ;  /* 0x0009080001867983 */ /* 0x000ea80000300800 */
[----:B------:R-:W2:Y:S01]  /*8d030*/  LDL.LU R135, [R1+0x90c] ;  /* 0x00090c0001877983 */ /* 0x000ea20000300800 */
[----:B---3--:R-:W-:Y:S03]  /*8d040*/  HMMA.1688.F32.TF32 R140, R236, R44, R140 ;  /* 0x0000002cec8c723c */ /* 0x008fe6000008108c */
[----:B------:R-:W-:Y:S04]  /*8d050*/  STL [R1+0x58b0], R49 ;  /* 0x0058b03101007387 */ /* 0x000fe80000100800 */
[----:B------:R-:W-:Y:S04]  /*8d060*/  STL [R1+0x58ac], R52 ;  /* 0x0058ac3401007387 */ /* 0x000fe80000100800 */
[----:B------:R-:W-:Y:S04]  /*8d070*/  STL [R1+0x58a8], R53 ;  /* 0x0058a83501007387 */ /* 0x000fe80000100800 */
[----:B------:R-:W-:Y:S09]  /*8d080*/  STL [R1+0x58a4], R56 ;  /* 0x0058a43801007387 */ /* 0x000ff20000100800 */
[----:B------:R-:W-:-:S02]  /*8d090*/  IMAD.MOV.U32 R97, RZ, RZ, R143 ;  /* 0x000000ffff617224 */ /* 0x000fc400078e008f */
[----:B------:R-:W-:Y:S02]  /*8d0a0*/  IMAD.MOV.U32 R100, RZ, RZ, R142 ;  /* 0x000000ffff647224 */ /* 0x000fe400078e008e */
[----:B------:R-:W-:Y:S02]  /*8d0b0*/  IMAD.MOV.U32 R101, RZ, RZ, R141 ;  /* 0x000000ffff657224 */ /* 0x000fe400078e008d */
[----:B------:R-:W-:Y:S01]  /*8d0c0*/  IMAD.MOV.U32 R104, RZ, RZ, R140 ;  /* 0x000000ffff687224 */ /* 0x000fe200078e008c */
[----:B------:R-:W-:Y:S04]  /*8d0d0*/  STL [R1+0x58c0], R97 ;  /* 0x0058c06101007387 */ /* 0x000fe80000100800 */
[----:B------:R-:W-:Y:S01]  /*8d0e0*/  STL [R1+0x58bc], R100 ;  /* 0x0058bc6401007387 */ /* 0x000fe20000100800 */
[----:B----4-:R-:W-:Y:S03]  /*8d0f0*/  HMMA.1688.F32.TF32 R136, R236, R40, R136 ;  /* 0x00000028ec88723c */ /* 0x010fe60000081088 */
[----:B------:R-:W-:Y:S04]  /*8d100*/  STL [R1+0x58b8], R101 ;  /* 0x0058b86501007387 */ /* 0x000fe80000100800 */
[----:B------:R-:W-:Y:S04]  /*8d110*/  STL [R1+0x58b4], R104 ;  /* 0x0058b46801007387 */ /* 0x000fe80000100800 */
[----:B------:R-:W3:Y:S04]  /*8d120*/  LDL.LU R144, [R1+0x890] ;  /* 0x0008900001907983 */ /* 0x000ee80000300800 */
[----:B------:R-:W3:Y:S04]  /*8d130*/  LDL.LU R145, [R1+0x894] ;  /* 0x0008940001917983 */ /* 0x000ee80000300800 */
[----:B------:R-:W3:Y:S04]  /*8d140*/  LDL.LU R146, [R1+0x898] ;  /* 0x0008980001927983 */ /* 0x000ee80000300800 */
[----:B------:R-:W3:Y:S04]  /*8d150*/  LDL.LU R147, [R1+0x89c] ;  /* 0x00089c0001937983 */ /* 0x000ee80000300800 */
[----:B------:R-:W4:Y:S04]  /*8d160*/  LDL.LU R156, [R1+0x8e0] ;  /* 0x0008e000019c7983 */ /* 0x000f280000300800 */
[----:B------:R-:W4:Y:S04]  /*8d170*/  LDL.LU R157, [R1+0x8e4] ;  /* 0x0008e400019d7983 */ /* 0x000f280000300800 */
[----:B------:R-:W4:Y:S04]  /*8d180*/  LDL.LU R158, [R1+0x8e8] ;  /* 0x0008e800019e7983 */ /* 0x000f280000300800 */
[----:B------:R-:W4:Y:S01]  /*8d190*/  LDL.LU R159, [R1+0x8ec] ;  /* 0x0008ec00019f7983 */ /* 0x000f220000300800 */
[----:B------:R-:W-:-:S03]  /*8d1a0*/  MOV R105, R139 ;  /* 0x0000008b00697202 */ /* 0x000fc60000000f00 */
[----:B------:R-:W4:Y:S01]  /*8d1b0*/  LDL.LU R152, [R1+0x8c0] ;  /* 0x0008c00001987983 */ /* 0x000f220000300800 */
[----:B------:R-:W-:-:S03]  /*8d1c0*/  IMAD.MOV.U32 R108, RZ, RZ, R138 ;  /* 0x000000ffff6c7224 */ /* 0x000fc600078e008a */
        /* <DEDUP_REMOVED lines=21> */
[----:B--2---:R-:W-:Y:S11]  /*8d320*/  HMMA.1688.F32.TF32 R132, R236, R36, R132 ;  /* 0x00000024ec84723c */ /* 0x004ff60000081084 */
[----:B------:R-:W-:Y:S11]  /*8d330*/  @!UPT UIADD3 URZ, URZ, URZ, URZ ;  /* 0x0000003f3f3ff290 */ /* 0x000ff6000fffe03f */
[----:B------:R-:W-:Y:S02]  /*8d340*/  @!UPT UIADD3 URZ, URZ, URZ, URZ ;  /* 0x0000003f3f3ff290 */ /* 0x000fe4000fffe03f */
[----:B------:R-:W-:Y:S02]  /*8d350*/  IMAD.MOV.U32 R120, RZ, RZ, R132 ;  /* 0x000000ffff787224 */ /* 0x000fe400078e0084 */
[----:B------:R-:W-:Y:S01]  /*8d360*/  IMAD.MOV.U32 R117, RZ, RZ, R133 ;  /* 0x000000ffff757224 */ /* 0x000fe200078e0085 */
[----:B------:R-:W2:Y:S01]  /*8d370*/  LDL.LU R132, [R1+0x860] ;  /* 0x0008600001847983 */ /* 0x000ea20000300800 */
[----:B------:R-:W-:-:S03]  /*8d380*/  IMAD.MOV.U32 R116, RZ, RZ, R134 ;  /* 0x000000ffff747224 */ /* 0x000fc600078e0086 */
[----:B------:R-:W2:Y:S04]  /*8d390*/  LDL.LU R133, [R1+0x864] ;  /* 0x0008640001857983 */ /* 0x000ea80000300800 */
[----:B------:R-:W2:Y:S01]  /*8d3a0*/  LDL.LU R134, [R1+0x868] ;  /* 0x0008680001867983 */ /* 0x000ea20000300800 */
[----:B------:R-:W-:Y:S02]  /*8d3b0*/  IMAD.MOV.U32 R113, RZ, RZ, R135 ;  /* 0x000000ffff717224 */ /* 0x000fe400078e0087 */
[----:B------:R-:W-:Y:S01]  /*8d3c0*/  IMAD.MOV.U32 R135, RZ, RZ, R252 ;  /* 0x000000ffff877224 */ /* 0x000fe200078e00fc */
[----:B------:R1:W-:Y:S04]  /*8d3d0*/  STL [R1+0x5918], R120 ;  /* 0x0059187801007387 */ /* 0x0003e80000100800 */
[----:B-1----:R-:W2:Y:S01]  /*8d3e0*/  LDL R120, [R1+0xfb8] ;  /* 0x000fb80001787983 */ /* 0x002ea20000100800 */
[C---:B---3--:R-:W-:Y:S08]  /*8d3f0*/  HMMA.1688.F32.TF32 R144, R236.reuse, R20, R144 ;  /* 0x00000014ec90723c */ /* 0x048ff00000081090 */
[C---:B----4-:R-:W-:Y:S11]  /*8d400*/  HMMA.1688.F32.TF32 R148, R236.reuse, R24, R148 ;  /* 0x00000018ec94723c */ /* 0x050ff60000081094 */
[----:B------:R-:W-:Y:S05]  /*8d410*/  @!UPT UIADD3 URZ, URZ, URZ, URZ ;  /* 0x0000003f3f3ff290 */ /* 0x000fea000fffe03f */
[----:B------:R-:W-:Y:S01]  /*8d420*/  IMAD.MOV.U32 R68, RZ, RZ, R144 ;  /* 0x000000ffff447224 */ /* 0x000fe200078e0090 */
[----:B------:R-:W-:Y:S01]  /*8d430*/  MOV R72, R146 ;  /* 0x0000009200487202 */ /* 0x000fe20000000f00 */
[----:B------:R-:W-:Y:S02]  /*8d440*/  IMAD.MOV.U32 R69, RZ, RZ, R145 ;  /* 0x000000ffff457224 */ /* 0x000fe400078e0091 */
[----:B------:R-:W-:Y:S02]  /*8d450*/  IMAD.MOV.U32 R144, RZ, RZ, R244 ;  /* 0x000000ffff907224 */ /* 0x000fe400078e00f4 */
[----:B------:R-:W-:Y:S02]  /*8d460*/  IMAD.MOV.U32 R145, RZ, RZ, R245 ;  /* 0x000000ffff917224 */ /* 0x000fe400078e00f5 */
[----:B------:R-:W-:Y:S01]  /*8d470*/  IMAD.MOV.U32 R73, RZ, RZ, R147 ;  /* 0x000000ffff497224 */ /* 0x000fe200078e0093 */
[----:B------:R-:W-:Y:S01]  /*8d480*/  HMMA.1688.F32.TF32 R140, R236, R16, R140 ;  /* 0x00000010ec8c723c */ /* 0x000fe2000008108c */
[----:B------:R-:W-:-:S07]  /*8d490*/  IMAD.MOV.U32 R76, RZ, RZ, R148 ;  /* 0x000000ffff4c7224 */ /* 0x000fce00078e0094 */
[----:B------:R-:W-:Y:S01]  /*8d4a0*/  HMMA.1688.F32.TF32 R136, R236, R12, R136 ;  /* 0x0000000cec88723c */ /* 0x000fe20000081088 */
[----:B------:R-:W-:Y:S01]  /*8d4b0*/  IMAD.MOV.U32 R77, RZ, RZ, R149 ;  /* 0x000000ffff4d7224 */ /* 0x000fe200078e0095 */
[----:B------:R-:W3:Y:S01]  /*8d4c0*/  LDL.LU R148, [R1+0x850] ;  /* 0x0008500001947983 */ /* 0x000ee20000300800 */
[----:B------:R-:W-:Y:S02]  /*8d4d0*/  IMAD.MOV.U32 R252, RZ, RZ, R150 ;  /* 0x000000fffffc7224 */ /* 0x000fe400078e0096 */
[----:B------:R-:W-:Y:S01]  /*8d4e0*/  IMAD.MOV.U32 R129, RZ, RZ, R151 ;  /* 0x000000ffff817224 */ /* 0x000fe200078e0097 */
[----:B------:R-:W3:Y:S01]  /*8d4f0*/  LDL.LU R149, [R1+0x854] ;  /* 0x0008540001957983 */ /* 0x000ee20000300800 */
[----:B------:R-:W-:-:S03]  /*8d500*/  IMAD.MOV.U32 R146, RZ, RZ, R246 ;  /* 0x000000ffff927224 */ /* 0x000fc600078e00f6 */
[----:B------:R-:W3:Y:S06]  /*8d510*/  LDL.LU R150, [R1+0x858] ;  /* 0x0008580001967983 */ /* 0x000eec0000300800 */
[----:B------:R-:W-:Y:S01]  /*8d520*/  IMAD.MOV.U32 R40, RZ, RZ, R140 ;  /* 0x000000ffff287224 */ /* 0x000fe200078e008c */
[----:B------:R-:W3:Y:S01]  /*8d530*/  LDL.LU R151, [R1+0x85c] ;  /* 0x00085c0001977983 */ /* 0x000ee20000300800 */
[----:B------:R-:W-:-:S03]  /*8d540*/  IMAD.MOV.U32 R147, RZ, RZ, R247 ;  /* 0x000000ffff937224 */ /* 0x000fc600078e00f7 */
[----:B------:R-:W4:Y:S01]  /*8d550*/  LDL.LU R244, [R1+0x5dcc] ;  /* 0x005dcc0001f47983 */ /* 0x000f220000300800 */
[----:B------:R-:W-:-:S03]  /*8d560*/  IMAD.MOV.U32 R37, RZ, RZ, R141 ;  /* 0x000000ffff257224 */ /* 0x000fc600078e008d */
[----:B------:R-:W4:Y:S01]  /*8d570*/  LDL.LU R245, [R1+0x5dc8] ;  /* 0x005dc80001f57983 */ /* 0x000f220000300800 */
[----:B------:R-:W-:Y:S01]  /*8d580*/  IMAD.MOV.U32 R140, RZ, RZ, R110 ;  /* 0x000000ffff8c7224 */ /* 0x000fe200078e006e */
[----:B------:R-:W-:Y:S02]  /*8d590*/  HMMA.1688.F32.TF32 R156, R236, R32, R156 ;  /* 0x00000020ec9c723c */ /* 0x000fe4000008109c */
[----:B------:R-:W4:Y:S01]  /*8d5a0*/  LDL.LU R246, [R1+0x5dc4] ;  /* 0x005dc40001f67983 */ /* 0x000f220000300800 */
[----:B------:R-:W-:Y:S01]  /*8d5b0*/  IMAD.MOV.U32 R36, RZ, RZ, R142 ;  /* 0x000000ffff247224 */ /* 0x000fe200078e008e */
[----:B------:R-:W-:Y:S01]  /*8d5c0*/  MOV R142, R114 ;  /* 0x00000072008e7202 */ /* 0x000fe20000000f00 */
[----:B------:R-:W-:Y:S01]  /*8d5d0*/  IMAD.MOV.U32 R141, RZ, RZ, R111 ;  /* 0x000000ffff8d7224 */ /* 0x000fe200078e006f */
[----:B------:R-:W4:Y:S01]  /*8d5e0*/  LDL.LU R247, [R1+0x5dc0] ;  /* 0x005dc00001f77983 */ /* 0x000f220000300800 */
[----:B------:R-:W-:-:S03]  /*8d5f0*/  IMAD.MOV.U32 R33, RZ, RZ, R143 ;  /* 0x000000ffff217224 */ /* 0x000fc600078e008f */
[----:B------:R-:W3:Y:S01]  /*8d600*/  LDL.LU R110, [R1+0x5dbc] ;  /* 0x005dbc00016e7983 */ /* 0x000ee20000300800 */
[----:B------:R-:W-:Y:S02]  /*8d610*/  IMAD.MOV.U32 R80, RZ, RZ, R136 ;  /* 0x000000ffff507224 */ /* 0x000fe400078e0088 */
[----:B------:R-:W-:Y:S01]  /*8d620*/  IMAD.MOV.U32 R143, RZ, RZ, R115 ;  /* 0x000000ffff8f7224 */ /* 0x000fe200078e0073 */
[----:B------:R-:W3:Y:S01]  /*8d630*/  LDL.LU R111, [R1+0x5db8] ;  /* 0x005db800016f7983 */ /* 0x000ee20000300800 */
[----:B------:R-:W-:Y:S02]  /*8d640*/  IMAD.MOV.U32 R81, RZ, RZ, R137 ;  /* 0x000000ffff517224 */ /* 0x000fe400078e0089 */
[----:B------:R-:W-:Y:S01]  /*8d650*/  IMAD.MOV.U32 R136, RZ, RZ, R118 ;  /* 0x000000ffff887224 */ /* 0x000fe200078e0076 */
[----:B------:R-:W4:Y:S01]  /*8d660*/  LDL.LU R114, [R1+0x5db4] ;  /* 0x005db40001727983 */ /* 0x000f220000300800 */
[----:B------:R-:W-:-:S03]  /*8d670*/  IMAD.MOV.U32 R137, RZ, RZ, R119 ;  /* 0x000000ffff897224 */ /* 0x000fc600078e0077 */
[----:B------:R-:W4:Y:S04]  /*8d680*/  LDL.LU R115, [R1+0x5db0] ;  /* 0x005db00001737983 */ /* 0x000f280000300800 */
[----:B------:R-:W4:Y:S01]  /*8d690*/  LDL.LU R118, [R1+0x5dac] ;  /* 0x005dac0001767983 */ /* 0x000f220000300800 */
[----:B------:R-:W-:-:S03]  /*8d6a0*/  IMAD.MOV.U32 R64, RZ, RZ, R138 ;  /* 0x000000ffff407224 */ /* 0x000fc600078e008a */
[----:B------:R-:W4:Y:S01]  /*8d6b0*/  LDL.LU R119, [R1+0x5da8] ;  /* 0x005da80001777983 */ /* 0x000f220000300800 */
[----:B------:R-:W-:Y:S02]  /*8d6c0*/  IMAD.MOV.U32 R65, RZ, RZ, R139 ;  /* 0x000000ffff417224 */ /* 0x000fe400078e008b */
[----:B------:R-:W-:Y:S02]  /*8d6d0*/  IMAD.MOV.U32 R138, RZ, RZ, R122 ;  /* 0x000000ffff8a7224 */ /* 0x000fe400078e007a */
[----:B------:R-:W4:Y:S01]  /*8d6e0*/  LDL.LU R122, [R1+0x5da4] ;  /* 0x005da400017a7983 */ /* 0x000f220000300800 */
[----:B------:R-:W-:-:S03]  /*8d6f0*/  IMAD.MOV.U32 R139, RZ, RZ, R130 ;  /* 0x000000ffff8b7224 */ /* 0x000fc600078e0082 */
[----:B------:R-:W4:Y:S01]  /*8d700*/  LDL.LU R130, [R1+0x5da0] ;  /* 0x005da00001827983 */ /* 0x000f220000300800 */
[----:B--2---:R-:W-:Y:S11]  /*8d710*/  HMMA.1688.F32.TF32 R132, R236, R8, R132 ;  /* 0x00000008ec84723c */ /* 0x004ff60000081084 */
[----:B------:R-:W-:Y:S11]  /*8d720*/  @!UPT UIADD3 URZ, URZ, URZ, URZ ;  /* 0x0000003f3f3ff290 */ /* 0x000ff6000fffe03f */
[----:B------:R-:W-:Y:S02]  /*8d730*/  @!UPT UIADD3 URZ, URZ, URZ, URZ ;  /* 0x0000003f3f3ff290 */ /* 0x000fe4000fffe03f */
[----:B------:R-:W-:Y:S01]  /*8d740*/  MOV R85, R132 ;  /* 0x0000008400557202 */ /* 0x000fe20000000f00 */
[----:B------:R-:W-:Y:S02]  /*8d750*/  IMAD.MOV.U32 R88, RZ, RZ, R133 ;  /* 0x000000ffff587224 */ /* 0x000fe400078e0085 */
[----:B------:R-:W-:Y:S02]  /*8d760*/  IMAD.MOV.U32 R132, RZ, RZ, R131 ;  /* 0x000000ffff847224 */ /* 0x000fe400078e0083 */
[----:B------:R-:W2:Y:S01]  /*8d770*/  LDL.LU R131, [R1+0x5d9c] ;  /* 0x005d9c0001837983 */ /* 0x000ea20000300800 */
[----:B------:R-:W-:-:S03]  /*8d780*/  IMAD.MOV.U32 R133, RZ, RZ, R123 ;  /* 0x000000ffff857224 */ /* 0x000fc600078e007b */
[----:B------:R-:W2:Y:S01]  /*8d790*/  LDL.LU R123, [R1+0x5d98] ;  /* 0x005d9800017b7983 */ /* 0x000ea20000300800 */
[----:B------:R-:W-:Y:S02]  /*8d7a0*/  IMAD.MOV.U32 R60, RZ, RZ, R134 ;  /* 0x000000ffff3c7224 */ /* 0x000fe400078e0086 */
[----:B------:R-:W-:Y:S02]  /*8d7b0*/  IMAD.MOV.U32 R61, RZ, RZ, R135 ;  /* 0x000000ffff3d7224 */ /* 0x000fe400078e0087 */
[----:B------:R-:W-:Y:S02]  /*8d7c0*/  IMAD.MOV.U32 R134, RZ, RZ, R126 ;  /* 0x000000ffff867224 */ /* 0x000fe400078e007e */
[----:B------:R-:W2:Y:S01]  /*8d7d0*/  LDL.LU R126, [R1+0x5d94] ;  /* 0x005d9400017e7983 */ /* 0x000ea20000300800 */
[----:B------:R-:W-:-:S03]  /*8d7e0*/  IMAD.MOV.U32 R135, RZ, RZ, R127 ;  /* 0x000000ffff877224 */ /* 0x000fc600078e007f */
[----:B------:R-:W2:Y:S04]  /*8d7f0*/  LDL.LU R127, [R1+0x5d90] ;  /* 0x005d9000017f7983 */ /* 0x000ea80000300800 */
[C---:B---3--:R-:W-:Y:S08]  /*8d800*/  HMMA.1688.F32.TF32 R132, R232.reuse, R110, R132 ;  /* 0x0000006ee884723c */ /* 0x048ff00000081084 */
[----:B----4-:R-:W-:Y:S11]  /*8d810*/  HMMA.1688.F32.TF32 R140, R232, R118, R140 ;  /* 0x00000076e88c723c */ /* 0x010ff6000008108c */
[----:B------:R-:W-:Y:S05]  /*8d820*/  @!UPT UIADD3 URZ, URZ, URZ, URZ ;  /* 0x0000003f3f3ff290 */ /* 0x000fea000fffe03f */
[----:B------:R-:W-:Y:S02]  /*8d830*/  IMAD.MOV.U32 R16, RZ, RZ, R132 ;  /* 0x000000ffff107224 */ /* 0x000fe400078e0084 */
[----:B------:R-:W-:Y:S02]  /*8d840*/  IMAD.MOV.U32 R13, RZ, RZ, R133 ;  /* 0x000000ffff0d7224 */ /* 0x000fe400078e0085 */
[----:B------:R-:W-:Y:S02]  /*8d850*/  IMAD.MOV.U32 R132, RZ, RZ, R91 ;  /* 0x000000ffff847224 */ /* 0x000fe400078e005b */
[----:B------:R-:W-:Y:S01]  /*8d860*/  IMAD.MOV.U32 R12, RZ, RZ, R134 ;  /* 0x000000ffff0c7224 */ /* 0x000fe200078e0086 */
[----:B------:R-:W3:Y:S01]  /*8d870*/  LDL.LU R91, [R1+0x5d8c] ;  /* 0x005d8c00015b7983 */ /* 0x000ee20000300800 */
        /* <DEDUP_REMOVED lines=11> */
[----:B------:R-:W3:Y:S01]  /*8d930*/  LDL.LU R46, [R1+0x5d7c] ;  /* 0x005d7c00012e7983 */ /* 0x000ee20000300800 */
[----:B------:R-:W-:Y:S02]  /*8d940*/  IMAD.MOV.U32 R141, RZ, RZ, R47 ;  /* 0x000000ffff8d7224 */ /* 0x000fe400078e002f */
[----:B------:R-:W-:Y:S01]  /*8d950*/  IMAD.MOV.U32 R100, RZ, RZ, R143 ;  /* 0x000000ffff647224 */ /* 0x000fe200078e008f */
[----:B------:R-:W4:Y:S01]  /*8d960*/  LDL.LU R47, [R1+0x5d78] ;  /* 0x005d7800012f7983 */ /* 0x000f220000300800 */
[----:B------:R-:W-:-:S02]  /*8d970*/  IMAD.MOV.U32 R142, RZ, RZ, R50 ;  /* 0x000000ffff8e7224 */ /* 0x000fc400078e0032 */
[----:B------:R-:W-:Y:S01]  /*8d980*/  IMAD.MOV.U32 R143, RZ, RZ, R51 ;  /* 0x000000ffff8f7224 */ /* 0x000fe200078e0033 */
[----:B------:R-:W4:Y:S04]  /*8d990*/  LDL.LU R50, [R1+0x5d74] ;  /* 0x005d740001327983 */ /* 0x000f280000300800 */
[----:B------:R-:W4:Y:S01]  /*8d9a0*/  LDL.LU R51, [R1+0x5d70] ;  /* 0x005d700001337983 */ /* 0x000f220000300800 */
[----:B--2---:R-:W-:Y:S11]  /*8d9b0*/  HMMA.1688.F32.TF32 R144, R232, R122, R144 ;  /* 0x0000007ae890723c */ /* 0x004ff60000081090 */
[----:B------:R-:W-:Y:S11]  /*8d9c0*/  @!UPT UIADD3 URZ, URZ, URZ, URZ ;  /* 0x0000003f3f3ff290 */ /* 0x000ff6000fffe03f */
[----:B------:R-:W-:Y:S02]  /*8d9d0*/  @!UPT UIADD3 URZ, URZ, URZ, URZ ;  /* 0x0000003f3f3ff290 */ /* 0x000fe4000fffe03f */
[----:B------:R-:W-:Y:S02]  /*8d9e0*/  IMAD.MOV.U32 R101, RZ, RZ, R144 ;  /* 0x000000ffff657224 */ /* 0x000fe400078e0090 */
[----:B------:R-:W-:Y:S02]  /*8d9f0*/  IMAD.MOV.U32 R104, RZ, RZ, R145 ;  /* 0x000000ffff687224 */ /* 0x000fe400078e0091 */
[----:B------:R-:W-:Y:S02]  /*8da00*/  IMAD.MOV.U32 R144, RZ, RZ, R54 ;  /* 0x000000ffff907224 */ /* 0x000fe400078e0036 */
[----:B------:R-:W-:Y:S01]  /*8da10*/  IMAD.MOV.U32 R49, RZ, RZ, R146 ;  /* 0x000000ffff317224 */ /* 0x000fe200078e0092 */
[----:B------:R-:W2:Y:S01]  /*8da20*/  LDL.LU R54, [R1+0x5d6c] ;  /* 0x005d6c0001367983 */ /* 0x000ea20000300800 */
[----:B------:R-:W-:Y:S02]  /*8da30*/  IMAD.MOV.U32 R145, RZ, RZ, R55 ;  /* 0x000000ffff917224 */ /* 0x000fe400078e0037 */
[----:B------:R-:W-:Y:S01]  /*8da40*/  IMAD.MOV.U32 R52, RZ, RZ, R147 ;  /* 0x000000ffff347224 */ /* 0x000fe200078e0093 */
[----:B------:R-:W2:Y:S01]  /*8da50*/  LDL.LU R55, [R1+0x5d68] ;  /* 0x005d680001377983 */ /* 0x000ea20000300800 */
[----:B------:R-:W-:-:S02]  /*8da60*/  IMAD.MOV.U32 R146, RZ, RZ, R58 ;  /* 0x000000ffff927224 */ /* 0x000fc400078e003a */
[----:B------:R-:W-:Y:S01]  /*8da70*/  IMAD.MOV.U32 R147, RZ, RZ, R59 ;  /* 0x000000ffff937224 */ /* 0x000fe200078e003b */
[----:B------:R-:W2:Y:S04]  /*8da80*/  LDL.LU R58, [R1+0x5d64] ;  /* 0x005d6400013a7983 */ /* 0x000ea80000300800 */
[----:B------:R-:W2:Y:S01]  /*8da90*/  LDL.LU R59, [R1+0x5d60] ;  /* 0x005d6000013b7983 */ /* 0x000ea20000300800 */
[----:B------:R-:W-:Y:S01]  /*8daa0*/  HMMA.1688.F32.TF32 R148, R232, R126, R148 ;  /* 0x0000007ee894723c */ /* 0x000fe20000081094 */
[----:B------:R-:W-:Y:S02]  /*8dab0*/  IMAD.MOV.U32 R48, RZ, RZ, R156 ;  /* 0x000000ffff307224 */ /* 0x000fe400078e009c */
[----:B------:R-:W-:Y:S02]  /*8dac0*/  IMAD.MOV.U32 R45, RZ, RZ, R157 ;  /* 0x000000ffff2d7224 */ /* 0x000fe400078e009d */
[----:B------:R-:W-:-:S02]  /*8dad0*/  IMAD.MOV.U32 R156, RZ, RZ, R83 ;  /* 0x000000ffff9c7224 */ /* 0x000fc400078e0053 */
[----:B------:R-:W-:Y:S02]  /*8dae0*/  IMAD.MOV.U32 R44, RZ, RZ, R158 ;  /* 0x000000ffff2c7224 */ /* 0x000fe400078e009e */
[----:B------:R-:W-:Y:S02]  /*8daf0*/  IMAD.MOV.U32 R157, RZ, RZ, R82 ;  /* 0x000000ffff9d7224 */ /* 0x000fe400078e0052 */
[----:B------:R-:W-:Y:S02]  /*8db00*/  IMAD.MOV.U32 R41, RZ, RZ, R159 ;  /* 0x000000ffff297224 */ /* 0x000fe400078e009f */
[----:B------:R-:W-:Y:S02]  /*8db10*/  IMAD.MOV.U32 R158, RZ, RZ, R71 ;  /* 0x000000ffff9e7224 */ /* 0x000fe400078e0047 */
[----:B------:R-:W-:-:S09]  /*8db20*/  IMAD.MOV.U32 R159, RZ, RZ, R70 ;  /* 0x000000ffff9f7224 */ /* 0x000fd200078e0046 */
[----:B------:R-:W-:Y:S01]  /*8db30*/  IMAD.MOV.U32 R53, RZ, RZ, R148 ;  /* 0x000000ffff357224 */ /* 0x000fe200078e0094 */
[----:B------:R-:W-:Y:S01]  /*8db40*/  MOV R148, R11 ;  /* 0x0000000b00947202 */ /* 0x000fe20000000f00 */
[----:B------:R-:W-:Y:S01]  /*8db50*/  IMAD.MOV.U32 R56, RZ, RZ, R149 ;  /* 0x000000ffff387224 */ /* 0x000fe200078e0095 */
[----:B------:R-:W-:Y:S01]  /*8db60*/  MOV R89, R150 ;  /* 0x0000009600597202 */ /* 0x000fe20000000f00 */
[----:B------:R-:W2:Y:S01]  /*8db70*/  LDL.LU R11, [R1+0x5d5c] ;  /* 0x005d5c00010b7983 */ /* 0x000ea20000300800 */
[----:B------:R-:W-:Y:S02]  /*8db80*/  IMAD.MOV.U32 R149, RZ, RZ, R10 ;  /* 0x000000ffff957224 */ /* 0x000fe400078e000a */
[----:B------:R-:W-:Y:S01]  /*8db90*/  IMAD.MOV.U32 R92, RZ, RZ, R151 ;  /* 0x000000ffff5c7224 */ /* 0x000fe200078e0097 */
[----:B------:R-:W2:Y:S01]  /*8dba0*/  LDL.LU R10, [R1+0x5d58] ;  /* 0x005d5800010a7983 */ /* 0x000ea20000300800 */
[----:B------:R-:W-:Y:S02]  /*8dbb0*/  IMAD.MOV.U32 R150, RZ, RZ, R7 ;  /* 0x000000ffff967224 */ /* 0x000fe400078e0007 */
[----:B------:R-:W-:Y:S01]  /*8dbc0*/  IMAD.MOV.U32 R151, RZ, RZ, R6 ;  /* 0x000000ffff977224 */ /* 0x000fe200078e0006 */
[----:B------:R-:W2:Y:S04]  /*8dbd0*/  LDL.LU R7, [R1+0x5d54] ;  /* 0x005d540001077983 */ /* 0x000ea80000300800 */
[----:B------:R-:W2:Y:S01]  /*8dbe0*/  LDL.LU R6, [R1+0x5d50] ;  /* 0x005d500001067983 */ /* 0x000ea20000300800 */
[----:B------:R-:W-:-:S03]  /*8dbf0*/  IMAD.MOV.U32 R160, RZ, RZ, R19 ;  /* 0x000000ffffa07224 */ /* 0x000fc600078e0013 */
[----:B------:R-:W2:Y:S01]  /*8dc00*/  LDL.LU R83, [R1+0x5d4c] ;  /* 0x005d4c0001537983 */ /* 0x000ea20000300800 */
[----:B------:R-:W-:-:S03]  /*8dc10*/  IMAD.MOV.U32 R161, RZ, RZ, R18 ;  /* 0x000000ffffa17224 */ /* 0x000fc600078e0012 */
[----:B------:R-:W2:Y:S01]  /*8dc20*/  LDL.LU R82, [R1+0x5d48] ;  /* 0x005d480001527983 */ /* 0x000ea20000300800 */
[----:B------:R-:W-:-:S03]  /*8dc30*/  MOV R162, R15 ;  /* 0x0000000f00a27202 */ /* 0x000fc60000000f00 */
[----:B------:R-:W2:Y:S01]  /*8dc40*/  LDL.LU R71, [R1+0x5d44] ;  /* 0x005d440001477983 */ /* 0x000ea20000300800 */
[----:B------:R-:W-:-:S03]  /*8dc50*/  IMAD.MOV.U32 R163, RZ, RZ, R14 ;  /* 0x000000ffffa37224 */ /* 0x000fc600078e000e */
        /* <DEDUP_REMOVED lines=32> */
[----:B------:R-:W2:Y:S04]  /*8de60*/  LDL.LU R62, [R1+0x5d00] ;  /* 0x005d0000013e7983 */ /* 0x000ea80000300800 */
[----:B------:R-:W2:Y:S04]  /*8de70*/  LDL.LU R43, [R1+0x5cfc] ;  /* 0x005cfc00012b7983 */ /* 0x000ea80000300800 */
[----:B------:R-:W2:Y:S04]  /*8de80*/  LDL.LU R42, [R1+0x5cf8] ;  /* 0x005cf800012a7983 */ /* 0x000ea80000300800 */
[----:B------:R-:W2:Y:S04]  /*8de90*/  LDL.LU R39, [R1+0x5cf4] ;  /* 0x005cf40001277983 */ /* 0x000ea80000300800 */
[----:B------:R-:W2:Y:S01]  /*8dea0*/  LDL.LU R38, [R1+0x5cf0] ;  /* 0x005cf00001267983 */ /* 0x000ea20000300800 */
[----:B---3--:R-:W-:Y:S01]  /*8deb0*/  IMAD.MOV.U32 R215, RZ, RZ, R46 ;  /* 0x000000ffffd77224 */ /* 0x008fe200078e002e */
[----:B----4-:R-:W-:Y:S01]  /*8dec0*/  MOV R214, R47 ;  /* 0x0000002f00d67202 */ /* 0x010fe20000000f00 */
[----:B------:R-:W-:-:S02]  /*8ded0*/  IMAD.MOV.U32 R213, RZ, RZ, R50 ;  /* 0x000000ffffd57224 */ /* 0x000fc400078e0032 */
[----:B------:R-:W-:Y:S02]  /*8dee0*/  IMAD.MOV.U32 R212, RZ, RZ, R51 ;  /* 0x000000ffffd47224 */ /* 0x000fe400078e0033 */
[----:B------:R-:W3:Y:S04]  /*8def0*/  LDL.LU R51, [R1+0x5cec] ;  /* 0x005cec0001337983 */ /* 0x000ee80000300800 */
[----:B------:R-:W4:Y:S04]  /*8df00*/  LDL.LU R50, [R1+0x5ce8] ;  /* 0x005ce80001327983 */ /* 0x000f280000300800 */
[----:B------:R-:W4:Y:S04]  /*8df10*/  LDL.LU R47, [R1+0x5ce4] ;  /* 0x005ce400012f7983 */ /* 0x000f280000300800 */
[----:B------:R-:W4:Y:S01]  /*8df20*/  LDL.LU R46, [R1+0x5ce0] ;  /* 0x005ce000012e7983 */ /* 0x000f220000300800 */
[----:B--2---:R-:W-:-:S02]  /*8df30*/  IMAD.MOV.U32 R219, RZ, RZ, R54 ;  /* 0x000000ffffdb7224 */ /* 0x004fc400078e0036 */
[----:B------:R-:W-:Y:S02]  /*8df40*/  IMAD.MOV.U32 R218, RZ, RZ, R55 ;  /* 0x000000ffffda7224 */ /* 0x000fe400078e0037 */
[----:B------:R-:W-:Y:S02]  /*8df50*/  IMAD.MOV.U32 R217, RZ, RZ, R58 ;  /* 0x000000ffffd97224 */ /* 0x000fe400078e003a */
[----:B------:R-:W-:Y:S02]  /*8df60*/  IMAD.MOV.U32 R216, RZ, RZ, R59 ;  /* 0x000000ffffd87224 */ /* 0x000fe400078e003b */
[----:B------:R-:W2:Y:S04]  /*8df70*/  LDL.LU R59, [R1+0x5cdc] ;  /* 0x005cdc00013b7983 */ /* 0x000ea80000300800 */
[----:B------:R-:W2:Y:S04]  /*8df80*/  LDL.LU R58, [R1+0x5cd8] ;  /* 0x005cd800013a7983 */ /* 0x000ea80000300800 */
[----:B------:R-:W2:Y:S04]  /*8df90*/  LDL.LU R55, [R1+0x5cd4] ;  /* 0x005cd40001377983 */ /* 0x000ea80000300800 */
[----:B------:R-:W2:Y:S01]  /*8dfa0*/  LDL.LU R54, [R1+0x5cd0] ;  /* 0x005cd00001367983 */ /* 0x000ea20000300800 */
[----:B------:R-:W-:Y:S01]  /*8dfb0*/  HMMA.1688.F32.TF32 R152, R236, R28, R152 ;  /* 0x0000001cec98723c */ /* 0x000fe20000081098 */
[----:B------:R-:W-:-:S02]  /*8dfc0*/  IMAD.MOV.U32 R223, RZ, RZ, R11 ;  /* 0x000000ffffdf7224 */ /* 0x000fc400078e000b */
[----:B------:R-:W-:Y:S11]  /*8dfd0*/  IMAD.MOV.U32 R222, RZ, RZ, R10 ;  /* 0x000000ffffde7224 */ /* 0x000ff600078e000a */
[----:B------:R-:W-:Y:S10]  /*8dfe0*/  @!UPT UIADD3 URZ, URZ, URZ, URZ ;  /* 0x0000003f3f3ff290 */ /* 0x000ff4000fffe03f */
[----:B------:R-:W-:Y:S01]  /*8dff0*/  MOV R128, R152 ;  /* 0x0000009800807202 */ /* 0x000fe20000000f00 */
[----:B------:R-:W-:Y:S02]  /*8e000*/  IMAD.MOV.U32 R125, RZ, RZ, R153 ;  /* 0x000000ffff7d7224 */ /* 0x000fe400078e0099 */
[----:B------:R-:W-:Y:S02]  /*8e010*/  IMAD.MOV.U32 R124, RZ, RZ, R154 ;  /* 0x000000ffff7c7224 */ /* 0x000fe400078e009a */
[----:B------:R-:W-:Y:S02]  /*8e020*/  IMAD.MOV.U32 R121, RZ, RZ, R155 ;  /* 0x000000ffff797224 */ /* 0x000fe400078e009b */
[----:B------:R-:W-:Y:S01]  /*8e030*/  HMMA.1688.F32.TF32 R152, R236, R4, R244 ;  /* 0x00000004ec98723c */ /* 0x000fe200000810f4 */
[----:B------:R-:W-:Y:S01]  /*8e040*/  IMAD.MOV.U32 R220, RZ, RZ, R6 ;  /* 0x000000ffffdc7224 */ /* 0x000fe200078e0006 */
[----:B------:R-:W-:Y:S01]  /*8e050*/  LDS R236, [R2+0x46000] ;  /* 0x0460000002ec7984 */ /* 0x000fe20000000800 */
[----:B------:R-:W-:-:S03]  /*8e060*/  IMAD.MOV.U32 R221, RZ, RZ, R7 ;  /* 0x000000ffffdd7224 */ /* 0x000fc600078e0007 */
[----:B------:R-:W2:Y:S04]  /*8e070*/  LDL.LU R6, [R1+0x5ccc] ;  /* 0x005ccc0001067983 */ /* 0x000ea80000300800 */
[----:B------:R-:W2:Y:S04]  /*8e080*/  LDL.LU R7, [R1+0x5cc8] ;  /* 0x005cc80001077983 */ /* 0x000ea80000300800 */
[----:B------:R-:W2:Y:S01]  /*8e090*/  LDL.LU R10, [R1+0x5cc4] ;  /* 0x005cc400010a7983 */ /* 0x000ea20000300800 */
[----:B------:R-:W-:-:S03]  /*8e0a0*/  IMAD.MOV.U32 R191, RZ, RZ, R19 ;  /* 0x000000ffffbf7224 */ /* 0x000fc600078e0013 */
[----:B------:R-:W2:Y:S01]  /*8e0b0*/  LDL.LU R11, [R1+0x5cc0] ;  /* 0x005cc000010b7983 */ /* 0x000ea20000300800 */
[----:B------:R-:W-:Y:S02]  /*8e0c0*/  IMAD.MOV.U32 R190, RZ, RZ, R18 ;  /* 0x000000ffffbe7224 */ /* 0x000fe400078e0012 */
[----:B------:R-:W-:Y:S01]  /*8e0d0*/  IMAD.MOV.U32 R224, RZ, RZ, R70 ;  /* 0x000000ffffe07224 */ /* 0x000fe200078e0046 */
[----:B------:R-:W-:Y:S01]  /*8e0e0*/  MOV R226, R82 ;  /* 0x0000005200e27202 */ /* 0x000fe20000000f00 */
[----:B------:R-:W-:Y:S01]  /*8e0f0*/  IMAD.MOV.U32 R189, RZ, RZ, R15 ;  /* 0x000000ffffbd7224 */ /* 0x000fe200078e000f */
[----:B------:R-:W-:Y:S01]  /*8e100*/  MOV R188, R14 ;  /* 0x0000000e00bc7202 */ /* 0x000fe20000000f00 */
[----:B------:R-:W-:Y:S01]  /*8e110*/  IMAD.MOV.U32 R225, RZ, RZ, R71 ;  /* 0x000000ffffe17224 */ /* 0x000fe200078e0047 */
[----:B------:R-:W2:Y:S04]  /*8e120*/  LDL.LU R14, [R1+0x5cbc] ;  /* 0x005cbc00010e7983 */ /* 0x000ea80000300800 */
[----:B------:R-:W2:Y:S04]  /*8e130*/  LDL.LU R15, [R1+0x5cb8] ;  /* 0x005cb800010f7983 */ /* 0x000ea80000300800 */
[----:B------:R-:W2:Y:S01]  /*8e140*/  LDL.LU R18, [R1+0x5cb4] ;  /* 0x005cb40001127983 */ /* 0x000ea20000300800 */
[----:B------:R-:W-:-:S02]  /*8e150*/  IMAD.MOV.U32 R230, RZ, RZ, R26 ;  /* 0x000000ffffe67224 */ /* 0x000fc400078e001a */
[----:B------:R-:W-:Y:S01]  /*8e160*/  IMAD.MOV.U32 R229, RZ, RZ, R23 ;  /* 0x000000ffffe57224 */ /* 0x000fe200078e0017 */
[----:B------:R-:W2:Y:S01]  /*8e170*/  LDL.LU R19, [R1+0x5cb0] ;  /* 0x005cb00001137983 */ /* 0x000ea20000300800 */
[----:B------:R-:W-:-:S03]  /*8e180*/  IMAD.MOV.U32 R228, RZ, RZ, R22 ;  /* 0x000000ffffe47224 */ /* 0x000fc600078e0016 */
[----:B------:R-:W2:Y:S01]  /*8e190*/  LDL.LU R22, [R1+0x5cac] ;  /* 0x005cac0001167983 */ /* 0x000ea20000300800 */
[----:B------:R-:W-:-:S03]  /*8e1a0*/  IMAD.MOV.U32 R231, RZ, RZ, R27 ;  /* 0x000000ffffe77224 */ /* 0x000fc600078e001b */
[----:B------:R-:W2:Y:S04]  /*8e1b0*/  LDL.LU R23, [R1+0x5ca8] ;  /* 0x005ca80001177983 */ /* 0x000ea80000300800 */
[----:B------:R-:W2:Y:S01]  /*8e1c0*/  LDL.LU R26, [R1+0x5ca4] ;  /* 0x005ca400011a7983 */ /* 0x000ea20000300800 */
[----:B------:R-:W-:Y:S01]  /*8e1d0*/  MOV R198, R34 ;  /* 0x0000002200c67202 */ /* 0x000fe20000000f00 */
[----:B------:R-:W-:Y:S02]  /*8e1e0*/  IMAD.MOV.U32 R197, RZ, RZ, R31 ;  /* 0x000000ffffc57224 */ /* 0x000fe400078e001f */
[----:B------:R-:W2:Y:S01]  /*8e1f0*/  LDL.LU R27, [R1+0x5ca0] ;  /* 0x005ca000011b7983 */ /* 0x000ea20000300800 */
[----:B------:R-:W-:-:S03]  /*8e200*/  IMAD.MOV.U32 R196, RZ, RZ, R30 ;  /* 0x000000ffffc47224 */ /* 0x000fc600078e001e */
[----:B------:R-:W2:Y:S01]  /*8e210*/  LDL.LU R30, [R1+0x5c9c] ;  /* 0x005c9c00011e7983 */ /* 0x000ea20000300800 */
[----:B------:R-:W-:-:S03]  /*8e220*/  IMAD.MOV.U32 R199, RZ, RZ, R35 ;  /* 0x000000ffffc77224 */ /* 0x000fc600078e0023 */
[----:B------:R-:W2:Y:S04]  /*8e230*/  LDL.LU R31, [R1+0x5c98] ;  /* 0x005c9800011f7983 */ /* 0x000ea80000300800 */
[----:B------:R-:W2:Y:S04]  /*8e240*/  LDL.LU R34, [R1+0x5c94] ;  /* 0x005c940001227983 */ /* 0x000ea80000300800 */
[----:B------:R-:W2:Y:S01]  /*8e250*/  LDL.LU R35, [R1+0x5c90] ;  /* 0x005c900001237983 */ /* 0x000ea20000300800 */
[----:B------:R-:W-:Y:S01]  /*8e260*/  MOV R93, R152 ;  /* 0x00000098005d7202 */ /* 0x000fe20000000f00 */
[----:B------:R-:W-:-:S02]  /*8e270*/  IMAD.MOV.U32 R96, RZ, RZ, R153 ;  /* 0x000000ffff607224 */ /* 0x000fc400078e0099 */
[----:B------:R-:W-:Y:S02]  /*8e280*/  IMAD.MOV.U32 R207, RZ, RZ, R43 ;  /* 0x000000ffffcf7224 */ /* 0x000fe400078e002b */
[----:B------:R-:W-:Y:S02]  /*8e290*/  IMAD.MOV.U32 R168, RZ, RZ, R94 ;  /* 0x000000ffffa87224 */ /* 0x000fe400078e005e */
[----:B------:R-:W-:Y:S02]  /*8e2a0*/  IMAD.MOV.U32 R169, RZ, RZ, R95 ;  /* 0x000000ffffa97224 */ /* 0x000fe400078e005f */
[----:B------:R-:W-:Y:S01]  /*8e2b0*/  IMAD.MOV.U32 R170, RZ, RZ, R98 ;  /* 0x000000ffffaa7224 */ /* 0x000fe200078e0062 */
[----:B------:R-:W-:Y:S01]  /*8e2c0*/  HMMA.1688.F32.TF32 R136, R232, R114, R136 ;  /* 0x00000072e888723c */ /* 0x000fe20000081088 */
[----:B------:R-:W-:Y:S01]  /*8e2d0*/  IMAD.MOV.U32 R205, RZ, RZ, R39 ;  /* 0x000000ffffcd7224 */ /* 0x000fe200078e0027 */
[----:B------:R-:W-:Y:S01]  /*8e2e0*/  LDS R238, [R2+0x47000] ;  /* 0x0470000002ee7984 */ /* 0x000fe20000000800 */
[----:B------:R-:W-:-:S02]  /*8e2f0*/  IMAD.MOV.U32 R206, RZ, RZ, R42 ;  /* 0x000000ffffce7224 */ /* 0x000fc400078e002a */
[----:B------:R-:W-:Y:S01]  /*8e300*/  IMAD.MOV.U32 R204, RZ, RZ, R38 ;  /* 0x000000ffffcc7224 */ /* 0x000fe200078e0026 */
[----:B------:R-:W-:Y:S04]  /*8e310*/  LDS R237, [R120+0x46000] ;  /* 0x0460000078ed7984 */ /* 0x000fe80000000800 */
[----:B------:R-:W2:Y:S04]  /*8e320*/  LDL.LU R38, [R1+0x5c8c] ;  /* 0x005c8c0001267983 */ /* 0x000ea80000300800 */
[----:B------:R-:W2:Y:S01]  /*8e330*/  LDL.LU R39, [R1+0x5c88] ;  /* 0x005c880001277983 */ /* 0x000ea20000300800 */
[----:B------:R-:W-:-:S03]  /*8e340*/  IMAD.MOV.U32 R57, RZ, RZ, R154 ;  /* 0x000000ffff397224 */ /* 0x000fc600078e009a */
[----:B------:R-:W2:Y:S01]  /*8e350*/  LDL.LU R42, [R1+0x5c84] ;  /* 0x005c8400012a7983 */ /* 0x000ea20000300800 */
[----:B------:R-:W-:-:S03]  /*8e360*/  IMAD.MOV.U32 R84, RZ, RZ, R155 ;  /* 0x000000ffff547224 */ /* 0x000fc600078e009b */
[----:B------:R-:W2:Y:S01]  /*8e370*/  LDL.LU R43, [R1+0x5c80] ;  /* 0x005c8000012b7983 */ /* 0x000ea20000300800 */
[----:B------:R-:W-:Y:S01]  /*8e380*/  HMMA.1688.F32.TF32 R152, R232, R130, R240 ;  /* 0x00000082e898723c */ /* 0x000fe200000810f0 */
[----:B---3--:R-:W-:Y:S02]  /*8e390*/  IMAD.MOV.U32 R203, RZ, RZ, R51 ;  /* 0x000000ffffcb7224 */ /* 0x008fe400078e0033 */
[----:B----4-:R-:W-:Y:S01]  /*8e3a0*/  IMAD.MOV.U32 R202, RZ, RZ, R50 ;  /* 0x000000ffffca7224 */ /* 0x010fe200078e0032 */
[----:B------:R-:W1:Y:S01]  /*8e3b0*/  LDS R239, [R120+0x47000] ;  /* 0x0470000078ef7984 */ /* 0x000e620000000800 */
[----:B------:R-:W-:Y:S02]  /*8e3c0*/  IMAD.MOV.U32 R201, RZ, RZ, R47 ;  /* 0x000000ffffc97224 */ /* 0x000fe400078e002f */
[----:B------:R-:W-:Y:S02]  /*8e3d0*/  IMAD.MOV.U32 R200, RZ, RZ, R46 ;  /* 0x000000ffffc87224 */ /* 0x000fe400078e002e */
[----:B------:R-:W3:Y:S04]  /*8e3e0*/  LDL.LU R46, [R1+0x5c7c] ;  /* 0x005c7c00012e7983 */ /* 0x000ee80000300800 */
[----:B------:R-:W3:Y:S04]  /*8e3f0*/  LDL.LU R47, [R1+0x5c78] ;  /* 0x005c7800012f7983 */ /* 0x000ee80000300800 */
[----:B------:R-:W4:Y:S04]  /*8e400*/  LDL.LU R50, [R1+0x5c74] ;  /* 0x005c740001327983 */ /* 0x000f280000300800 */
[----:B------:R-:W4:Y:S04]  /*8e410*/  LDL.LU R51, [R1+0x5c70] ;  /* 0x005c700001337983 */ /* 0x000f280000300800 */
[----:B------:R-:W3:Y:S04]  /*8e420*/  LDL.LU R240, [R1+0x800] ;  /* 0x0008000001f07983 */ /* 0x000ee80000300800 */
[----:B------:R-:W3:Y:S04]  /*8e430*/  LDL.LU R241, [R1+0x804] ;  /* 0x0008040001f17983 */ /* 0x000ee80000300800 */
[----:B------:R-:W3:Y:S04]  /*8e440*/  LDL.LU R242, [R1+0x808] ;  /* 0x0008080001f27983 */ /* 0x000ee80000300800 */
[----:B------:R-:W3:Y:S01]  /*8e450*/  LDL.LU R243, [R1+0x80c] ;  /* 0x00080c0001f37983 */ /* 0x000ee20000300800 */
        /* <DEDUP_REMOVED lines=9> */
[----:B------:R-:W-:Y:S01]  /*8e4f0*/  IMAD.MOV.U32 R32, RZ, RZ, R152 ;  /* 0x000000ffff207224 */ /* 0x000fe200078e0098 */
[----:B------:R-:W-:Y:S01]  /*8e500*/  MOV R152, R103 ;  /* 0x0000006700987202 */ /* 0x000fe20000000f00 */
[----:B------:R-:W-:Y:S02]  /*8e510*/  IMAD.MOV.U32 R171, RZ, RZ, R102 ;  /* 0x000000ffffab7224 */ /* 0x000fe400078e0066 */
[----:B------:R-:W-:Y:S02]  /*8e520*/  IMAD.MOV.U32 R29, RZ, RZ, R153 ;  /* 0x000000ffff1d7224 */ /* 0x000fe400078e0099 */
[----:B------:R-:W-:-:S02]  /*8e530*/  IMAD.MOV.U32 R28, RZ, RZ, R154 ;  /* 0x000000ffff1c7224 */ /* 0x000fc400078e009a */
        /* <DEDUP_REMOVED lines=13> */
[----:B------:R-:W-:Y:S02]  /*8e610*/  IMAD.MOV.U32 R246, RZ, RZ, R58 ;  /* 0x000000fffff67224 */ /* 0x000fe400078e003a */
[----:B------:R-:W-:Y:S01]  /*8e620*/  IMAD.MOV.U32 R245, RZ, RZ, R55 ;  /* 0x000000fffff57224 */ /* 0x000fe200078e0037 */
[----:B------:R-:W-:Y:S02]  /*8e630*/  MOV R244, R54 ;  /* 0x0000003600f47202 */ /* 0x000fe40000000f00 */
        /* <DEDUP_REMOVED lines=24> */
[----:B------:R-:W2:Y:S04]  /*8e7c0*/  LDL.LU R74, [R1+0x5c0c] ;  /* 0x005c0c00014a7983 */ /* 0x000ea80000300800 */
[----:B------:R-:W2:Y:S04]  /*8e7d0*/  LDL.LU R75, [R1+0x5c08] ;  /* 0x005c0800014b7983 */ /* 0x000ea80000300800 */
[----:B------:R-:W4:Y:S04]  /*8e7e0*/  LDL.LU R107, [R1+0x5c04] ;  /* 0x005c0400016b7983 */ /* 0x000f280000300800 */
[----:B------:R-:W4:Y:S04]  /*8e7f0*/  LDL.LU R99, [R1+0x5c00] ;  /* 0x005c000001637983 */ /* 0x000f280000300800 */
[----:B------:R-:W4:Y:S04]  /*8e800*/  LDL R105, [R1+0xfbc] ;  /* 0x000fbc0001697983 */ /* 0x000f280000100800 */
[----:B------:R-:W4:Y:S01]  /*8e810*/  LDL R108, [R1+0xfb0] ;  /* 0x000fb000016c7983 */ /* 0x000f220000100800 */
[C---:B------:R-:W-:Y:S08]  /*8e820*/  HMMA.1688.F32.TF32 R132, R232.reuse, R6, R132 ;  /* 0x00000006e884723c */ /* 0x040ff00000081084 */
[C---:B---3--:R-:W-:Y:S08]  /*8e830*/  HMMA.1688.F32.TF32 R240, R232.reuse, R78, R240 ;  /* 0x0000004ee8f0723c */ /* 0x048ff000000810f0 */
[C---:B--2---:R-:W-:Y:S11]  /*8e840*/  HMMA.1688.F32.TF32 R244, R232.reuse, R74, R244 ;  /* 0x0000004ae8f4723c */ /* 0x044ff600000810f4 */
[----:B------:R-:W-:Y:S05]  /*8e850*/  @!UPT UIADD3 URZ, URZ, URZ, URZ ;  /* 0x0000003f3f3ff290 */ /* 0x000fea000fffe03f */
[----:B------:R-:W-:Y:S01]  /*8e860*/  IMAD.MOV.U32 R24, RZ, RZ, R240 ;  /* 0x000000ffff187224 */ /* 0x000fe200078e00f0 */
[----:B------:R-:W-:Y:S01]  /*8e870*/  MOV R20, R242 ;  /* 0x000000f200147202 */ /* 0x000fe20000000f00 */
[----:B------:R-:W-:Y:S02]  /*8e880*/  IMAD.MOV.U32 R21, RZ, RZ, R241 ;  /* 0x000000ffff157224 */ /* 0x000fe400078e00f1 */
[----:B------:R-:W-:Y:S02]  /*8e890*/  IMAD.MOV.U32 R17, RZ, RZ, R243 ;  /* 0x000000ffff117224 */ /* 0x000fe400078e00f3 */
[C---:B----4-:R-:W-:Y:S08]  /*8e8a0*/  HMMA.1688.F32.TF32 R240, R232.reuse, R106, R200 ;  /* 0x0000006ae8f0723c */ /* 0x050ff000000810c8 */
[C---:B------:R-:W-:Y:S08]  /*8e8b0*/  HMMA.1688.F32.TF32 R200, R232.reuse, R102, R204 ;  /* 0x00000066e8c8723c */ /* 0x040ff000000810cc */
[C---:B------:R-:W-:Y:S08]  /*8e8c0*/  HMMA.1688.F32.TF32 R204, R232.reuse, R98, R192 ;  /* 0x00000062e8cc723c */ /* 0x040ff000000810c0 */
[C---:B------:R-:W-:Y:S01]  /*8e8d0*/  HMMA.1688.F32.TF32 R192, R232.reuse, R94, R196 ;  /* 0x0000005ee8c0723c */ /* 0x040fe200000810c4 */
[----:B------:R-:W-:Y:S04]  /*8e8e0*/  STL.64 [R1+0x28c0], R244 ;  /* 0x0028c0f401007387 */ /* 0x000fe80000100a00 */
[----:B------:R-:W-:Y:S04]  /*8e8f0*/  STL.64 [R1+0x28c8], R246 ;  /* 0x0028c8f601007387 */ /* 0x000fe80000100a00 */
[----:B------:R-:W-:Y:S04]  /*8e900*/  STL.64 [R1+0x28b0], R240 ;  /* 0x0028b0f001007387 */ /* 0x000fe80000100a00 */
[----:B------:R-:W-:Y:S04]  /*8e910*/  STL.64 [R1+0x28b8], R242 ;  /* 0x0028b8f201007387 */ /* 0x000fe80000100a00 */
        /* <DEDUP_REMOVED lines=61> */
[----:B------:R-:W2:Y:S04]  /*8ecf0*/  LDL.LU R136, [R1+0xf0] ;  /* 0x0000f00001887983 */ /* 0x000ea80000300800 */
[----:B------:R3:W-:Y:S04]  /*8ed00*/  STL.64 [R1+0x2750], R140 ;  /* 0x0027508c01007387 */ /* 0x0007e80000100a00 */
[----:B------:R4:W-:Y:S01]  /*8ed10*/  STL.64 [R1+0x2758], R142 ;  /* 0x0027588e01007387 */ /* 0x0009e20000100a00 */
[----:B------:R-:W-:-:S03]  /*8ed20*/  IMAD.MOV.U32 R139, RZ, RZ, R248 ;  /* 0x000000ffff8b7224 */ /* 0x000fc600078e00f8 */
[----:B------:R1:W-:Y:S04]  /*8ed30*/  STL.64 [R1+0x2100], R132 ;  /* 0x0021008401007387 */ /* 0x0003e80000100a00 */
[----:B------:R1:W-:Y:S04]  /*8ed40*/  STL.64 [R1+0x2108], R134 ;  /* 0x0021088601007387 */ /* 0x0003e80000100a00 */
[----:B------:R-:W2:Y:S04]  /*8ed50*/  LDL.LU R137, [R1+0xf4] ;  /* 0x0000f40001897983 */ /* 0x000ea80000300800 */
[----:B------:R-:W2:Y:S04]  /*8ed60*/  LDL.LU R138, [R1+0xf8] ;  /* 0x0000f800018a7983 */ /* 0x000ea80000300800 */
[----:B------:R-:W2:Y:S01]  /*8ed70*/  LDL.LU R248, [R1+0x5bfc] ;  /* 0x005bfc0001f87983 */ /* 0x000ea20000300800 */
[----:B---3--:R-:W-:-:S02]  /*8ed80*/  IMAD.MOV.U32 R141, RZ, RZ, R251 ;  /* 0x000000ffff8d7224 */ /* 0x008fc400078e00fb */
[----:B----4-:R-:W-:Y:S01]  /*8ed90*/  IMAD.MOV.U32 R142, RZ, RZ, R250 ;  /* 0x000000ffff8e7224 */ /* 0x010fe200078e00fa */
[----:B------:R-:W3:Y:S01]  /*8eda0*/  LDL.LU R140, [R1+0x100] ;  /* 0x00010000018c7983 */ /* 0x000ee20000300800 */
[----:B------:R-:W-:-:S03]  /*8edb0*/  IMAD.MOV.U32 R143, RZ, RZ, R249 ;  /* 0x000000ffff8f7224 */ /* 0x000fc600078e00f9 */
[----:B------:R-:W4:Y:S04]  /*8edc0*/  LDL.LU R251, [R1+0x5bf8] ;  /* 0x005bf80001fb7983 */ /* 0x000f280000300800 */
[----:B------:R-:W3:Y:S04]  /*8edd0*/  LDL.LU R250, [R1+0x5bf4] ;  /* 0x005bf40001fa7983 */ /* 0x000ee80000300800 */
[----:B------:R-:W3:Y:S04]  /*8ede0*/  LDL.LU R249, [R1+0x5bf0] ;  /* 0x005bf00001f97983 */ /* 0x000ee80000300800 */
[----:B------:R-:W3:Y:S04]  /*8edf0*/  LDL.LU R144, [R1+0x110] ;  /* 0x0001100001907983 */ /* 0x000ee80000300800 */
[----:B------:R-:W3:Y:S04]  /*8ee00*/  LDL.LU R145, [R1+0x114] ;  /* 0x0001140001917983 */ /* 0x000ee80000300800 */
[----:B------:R-:W3:Y:S04]  /*8ee10*/  LDL.LU R146, [R1+0x118] ;  /* 0x0001180001927983 */ /* 0x000ee80000300800 */
[----:B------:R-:W-:Y:S04]  /*8ee20*/  LDS R232, [R105+0x46080] ;  /* 0x0460800069e87984 */ /* 0x000fe80000000800 */
[----:B------:R-:W-:Y:S04]  /*8ee30*/  LDS R234, [R105+0x47080] ;  /* 0x0470800069ea7984 */ /* 0x000fe80000000800 */
[----:B------:R-:W-:Y:S04]  /*8ee40*/  LDS R233, [R108+0x46080] ;  /* 0x046080006ce97984 */ /* 0x000fe80000000800 */
[----:B------:R-:W1:Y:S01]  /*8ee50*/  LDS R235, [R108+0x47080] ;  /* 0x047080006ceb7984 */ /* 0x000e620000000800 */
[----:B--2---:R-:W-:-:S03]  /*8ee60*/  IMAD.MOV.U32 R147, RZ, RZ, R248 ;  /* 0x000000ffff937224 */ /* 0x004fc600078e00f8 */
[----:B------:R-:W2:Y:S04]  /*8ee70*/  LDL.LU R248, [R1+0x5bec] ;  /* 0x005bec0001f87983 */ /* 0x000ea80000300800 */
        /* <DEDUP_REMOVED lines=81> */
[----:B---3--:R-:W-:-:S03]  /*8f390*/  IMAD.MOV.U32 R148, RZ, RZ, R249 ;  /* 0x000000ffff947224 */ /* 0x008fc600078e00f9 */
[----:B------:R-:W3:Y:S01]  /*8f3a0*/  LDL.LU R164, [R1+0x1a0] ;  /* 0x0001a00001a47983 */ /* 0x000ee20000300800 */
[----:B------:R-:W-:-:S03]  /*8f3b0*/  MOV R149, R250 ;  /* 0x000000fa00957202 */ /* 0x000fc60000000f00 */
[----:B------:R-:W3:Y:S01]  /*8f3c0*/  LDL.LU R165, [R1+0x1a4] ;  /* 0x0001a40001a57983 */ /* 0x000ee20000300800 */
[----:B----4-:R-:W-:-:S03]  /*8f3d0*/  IMAD.MOV.U32 R150, RZ, RZ, R251 ;  /* 0x000000ffff967224 */ /* 0x010fc600078e00fb */
[----:B------:R-:W3:Y:S01]  /*8f3e0*/  LDL.LU R166, [R1+0x1a8] ;  /* 0x0001a80001a67983 */ /* 0x000ee20000300800 */
[----:B--2---:R-:W-:-:S03]  /*8f3f0*/  IMAD.MOV.U32 R167, RZ, RZ, R248 ;  /* 0x000000ffffa77224 */ /* 0x004fc600078e00f8 */
[----:B------:R-:W2:Y:S04]  /*8f400*/  LDL.LU R248, [R1+0x5be4] ;  /* 0x005be40001f87983 */ /* 0x000ea80000300800 */
[----:B------:R-:W2:Y:S04]  /*8f410*/  LDL.LU R249, [R1+0x5be0] ;  /* 0x005be00001f97983 */ /* 0x000ea80000300800 */
[----:B------:R-:W2:Y:S04]  /*8f420*/  LDL.LU R250, [R1+0x5bdc] ;  /* 0x005bdc0001fa7983 */ /* 0x000ea80000300800 */
[----:B------:R-:W2:Y:S04]  /*8f430*/  LDL.LU R251, [R1+0x5bd8] ;  /* 0x005bd80001fb7983 */ /* 0x000ea80000300800 */
[----:B------:R-:W4:Y:S04]  /*8f440*/  LDL.LU R151, [R1+0x12c] ;  /* 0x00012c0001977983 */ /* 0x000f280000300800 */
[----:B-1----:R-:W3:Y:S04]  /*8f450*/  LDL.LU R132, [R1+0xe0] ;  /* 0x0000e00001847983 */ /* 0x002ee80000300800 */
[----:B------:R-:W3:Y:S04]  /*8f460*/  LDL.LU R133, [R1+0xe4] ;  /* 0x0000e40001857983 */ /* 0x000ee80000300800 */
[----:B------:R-:W3:Y:S04]  /*8f470*/  LDL.LU R134, [R1+0xe8] ;  /* 0x0000e80001867983 */ /* 0x000ee80000300800 */
[----:B------:R-:W3:Y:S01]  /*8f480*/  LDL.LU R135, [R1+0xec] ;  /* 0x0000ec0001877983 */ /* 0x000ee20000300800 */
[C---:B------:R-:W-:Y:S08]  /*8f490*/  HMMA.1688.F32.TF32 R244, R236.reuse, R122, R244 ;  /* 0x0000007aecf4723c */ /* 0x040ff000000810f4 */
[C---:B--2---:R-:W-:Y:S11]  /*8f4a0*/  HMMA.1688.F32.TF32 R248, R236.reuse, R130, R248 ;  /* 0x00000082ecf8723c */ /* 0x044ff600000810f8 */
        /* <DEDUP_REMOVED lines=20> */
[C---:B-1----:R-:W-:Y:S03]  /*8f5f0*/  HMMA.1688.F32.TF32 R200, R236.reuse, R74, R228 ;  /* 0x0000004aecc8723c */ /* 0x042fe600000810e4 */
[----:B------:R-:W-:Y:S04]  /*8f600*/  STL.64 [R1+0x26f0], R192 ;  /* 0x0026f0c001007387 */ /* 0x000fe80000100a00 */
[----:B------:R1:W-:Y:S01]  /*8f610*/  STL.64 [R1+0x26f8], R194 ;  /* 0x0026f8c201007387 */ /* 0x0003e20000100a00 */
[C---:B------:R-:W-:Y:S08]  /*8f620*/  HMMA.1688.F32.TF32 R188, R236.reuse, R98, R220 ;  /* 0x00000062ecbc723c */ /* 0x040ff000000810dc */
[C---:B-1----:R-:W-:Y:S07]  /*8f630*/  HMMA.1688.F32.TF32 R192, R236.reuse, R102, R224 ;  /* 0x00000066ecc0723c */ /* 0x042fee00000810e0 */
        /* <DEDUP_REMOVED lines=15> */
[C---:B---3--:R-:W-:Y:S01]  /*8f730*/  HMMA.1688.F32.TF32 R168, R236.reuse, R58, R164 ;  /* 0x0000003aeca8723c */ /* 0x048fe200000810a4 */
[----:B------:R-:W-:Y:S07]  /*8f740*/  STL.64 [R1+0x26a0], R196 ;  /* 0x0026a0c401007387 */ /* 0x000fee0000100a00 */
[C---:B------:R-:W-:Y:S01]  /*8f750*/  HMMA.1688.F32.TF32 R164, R236.reuse, R54, R160 ;  /* 0x00000036eca4723c */ /* 0x040fe200000810a0 */
[----:B------:R-:W-:Y:S07]  /*8f760*/  STL.64 [R1+0x26a8], R198 ;  /* 0x0026a8c601007387 */ /* 0x000fee0000100a00 */
[C---:B------:R-:W-:Y:S01]  /*8f770*/  HMMA.1688.F32.TF32 R160, R236.reuse, R50, R156 ;  /* 0x00000032eca0723c */ /* 0x040fe2000008109c */
[----:B------:R-:W-:Y:S07]  /*8f780*/  STL.64 [R1+0x2690], R192 ;  /* 0x002690c001007387 */ /* 0x000fee0000100a00 */
[C---:B------:R-:W-:Y:S01]  /*8f790*/  HMMA.1688.F32.TF32 R156, R236.reuse, R46, R152 ;  /* 0x0000002eec9c723c */ /* 0x040fe20000081098 */
[----:B------:R-:W-:Y:S07]  /*8f7a0*/  STL.64 [R1+0x2698], R194 ;  /* 0x002698c201007387 */ /* 0x000fee0000100a00 */
[C---:B----4-:R-:W-:Y:S01]  /*8f7b0*/  HMMA.1688.F32.TF32 R152, R236.reuse, R42, R148 ;  /* 0x0000002aec98723c */ /* 0x050fe20000081094 */
        /* <DEDUP_REMOVED lines=139> */
[----:B------:R-:W4:Y:S01]  /*90070*/  LDL.LU R135, [R1+0x4ac] ;  /* 0x0004ac0001877983 */ /* 0x000f220000300800 */
[C---:B--2---:R-:W-:Y:S08]  /*90080*/  HMMA.1688.F32.TF32 R172, R232.reuse, R94, R172 ;  /* 0x0000005ee8ac723c */ /* 0x044ff000000810ac */
[C---:B---3--:R-:W-:Y:S08]  /*90090*/  HMMA.1688.F32.TF32 R176, R232.reuse, R98, R176 ;  /* 0x00000062e8b0723c */ /* 0x048ff000000810b0 */
[C---:B------:R-:W-:Y:S08]  /*900a0*/  HMMA.1688.F32.TF32 R168, R232.reuse, R90, R168 ;  /* 0x0000005ae8a8723c */ /* 0x040ff000000810a8 */
[C---:B------:R-:W-:Y:S08]  /*900b0*/  HMMA.1688.F32.TF32 R184, R232.reuse, R106, R184 ;  /* 0x0000006ae8b8723c */ /* 0x040ff000000810b8 */
[C---:B------:R-:W-:Y:S08]  /*900c0*/  HMMA.1688.F32.TF32 R160, R232.reuse, R82, R160 ;  /* 0x00000052e8a0723c */ /* 0x040ff000000810a0 */
[----:B------:R-:W-:Y:S08]  /*900d0*/  HMMA.1688.F32.TF32 R192, R232, R130, R192 ;  /* 0x00000082e8c0723c */ /* 0x000ff000000810c0 */
[C---:B------:R-:W-:Y:S08]  /*900e0*/  HMMA.1688.F32.TF32 R200, R236.reuse, R18, R200 ;  /* 0x00000012ecc8723c */ /* 0x040ff000000810c8 */
[C---:B------:R-:W-:Y:S08]  /*900f0*/  HMMA.1688.F32.TF32 R204, R236.reuse, R22, R204 ;  /* 0x00000016eccc723c */ /* 0x040ff000000810cc */
[C---:B------:R-:W-:Y:S11]  /*90100*/  HMMA.1688.F32.TF32 R248, R236.reuse, R14, R248 ;  /* 0x0000000eecf8723c */ /* 0x040ff600000810f8 */
[----:B------:R-:W-:Y:S04]  /*90110*/  @!UPT UIADD3 URZ, URZ, URZ, URZ ;  /* 0x0000003f3f3ff290 */ /* 0x000fe8000fffe03f */
[----:B------:R-:W-:Y:S04]  /*90120*/  STL.64 [R1+0x25a0], R204 ;  /* 0x0025a0cc01007387 */ /* 0x000fe80000100a00 */
[----:B------:R1:W-:Y:S04]  /*90130*/  STL.64 [R1+0x25a8], R206 ;  /* 0x0025a8ce01007387 */ /* 0x0003e80000100a00 */
[----:B-1----:R-:W2:Y:S04]  /*90140*/  LDL.LU.64 R206, [R1+0x5bd0] ;  /* 0x005bd00001ce7983 */ /* 0x002ea80000300a00 */
[----:B------:R-:W3:Y:S04]  /*90150*/  LDL.LU.64 R204, [R1+0x5bc8] ;  /* 0x005bc80001cc7983 */ /* 0x000ee80000300a00 */
[----:B------:R-:W-:Y:S04]  /*90160*/  STL.64 [R1+0x2590], R200 ;  /* 0x002590c801007387 */ /* 0x000fe80000100a00 */
[----:B------:R1:W-:Y:S04]  /*90170*/  STL.64 [R1+0x2598], R202 ;  /* 0x002598ca01007387 */ /* 0x0003e80000100a00 */
[----:B-1----:R-:W2:Y:S04]  /*90180*/  LDL.LU.64 R202, [R1+0x5bc0] ;  /* 0x005bc00001ca7983 */ /* 0x002ea80000300a00 */
[----:B------:R-:W2:Y:S04]  /*90190*/  LDL.LU.64 R200, [R1+0x5bb8] ;  /* 0x005bb80001c87983 */ /* 0x000ea80000300a00 */
[----:B------:R-:W-:Y:S04]  /*901a0*/  STL.64 [R1+0x2580], R248 ;  /* 0x002580f801007387 */ /* 0x000fe80000100a00 */
[----:B------:R1:W-:Y:S02]  /*901b0*/  STL.64 [R1+0x2588], R250 ;  /* 0x002588fa01007387 */ /* 0x0003e40000100a00 */
[C---:B-1----:R-:W-:Y:S08]  /*901c0*/  HMMA.1688.F32.TF32 R248, R236.reuse, R10, R240 ;  /* 0x0000000aecf8723c */ /* 0x042ff000000810f0 */
[----:B------:R-:W-:Y:S01]  /*901d0*/  HMMA.1688.F32.TF32 R240, R236, R6, R244 ;  /* 0x00000006ecf0723c */ /* 0x000fe200000810f4 */
[----:B------:R-:W-:Y:S04]  /*901e0*/  LDS R236, [R2+0x46080] ;  /* 0x0460800002ec7984 */ /* 0x000fe80000000800 */
[----:B------:R-:W-:Y:S03]  /*901f0*/  LDS R238, [R2+0x47080] ;  /* 0x0470800002ee7984 */ /* 0x000fe60000000800 */
[C---:B------:R-:W-:Y:S01]  /*90200*/  HMMA.1688.F32.TF32 R180, R232.reuse, R102, R180 ;  /* 0x00000066e8b4723c */ /* 0x040fe200000810b4 */
[----:B------:R-:W-:Y:S04]  /*90210*/  LDS R237, [R120+0x46080] ;  /* 0x0460800078ed7984 */ /* 0x000fe80000000800 */
[----:B------:R-:W1:Y:S04]  /*90220*/  LDS R239, [R120+0x47080] ;  /* 0x0470800078ef7984 */ /* 0x000e680000000800 */
[----:B------:R-:W-:Y:S04]  /*90230*/  STL.64 [R1+0x2570], R248 ;  /* 0x002570f801007387 */ /* 0x000fe80000100a00 */
[----:B------:R-:W-:Y:S04]  /*90240*/  STL.64 [R1+0x2578], R250 ;  /* 0x002578fa01007387 */ /* 0x000fe80000100a00 */
[----:B------:R-:W-:Y:S04]  /*90250*/  STL.64 [R1+0x20c0], R240 ;  /* 0x0020c0f001007387 */ /* 0x000fe80000100a00 */
[----:B------:R4:W-:Y:S04]  /*90260*/  STL.64 [R1+0x20c8], R242 ;  /* 0x0020c8f201007387 */ /* 0x0009e80000100a00 */
[----:B------:R-:W-:Y:S04]  /*90270*/  STL.64 [R1+0x20a0], R192 ;  /* 0x0020a0c001007387 */ /* 0x000fe80000100a00 */
[----:B------:R1:W-:Y:S01]  /*90280*/  STL.64 [R1+0x20a8], R194 ;  /* 0x0020a8c201007387 */ /* 0x0003e20000100a00 */
[C---:B----4-:R-:W-:Y:S08]  /*90290*/  HMMA.1688.F32.TF32 R240, R232.reuse, R126, R196 ;  /* 0x0000007ee8f0723c */ /* 0x050ff000000810c4 */
        /* <DEDUP_REMOVED lines=52> */
[----:B-1----:R-:W2:Y:S04]  /*905e0*/  LDL.LU R140, [R1+0x360] ;  /* 0x00036000018c7983 */ /* 0x002ea80000300800 */
[----:B------:R-:W-:Y:S04]  /*905f0*/  STL.64 [R1+0x2430], R136 ;  /* 0x0024308801007387 */ /* 0x000fe80000100a00 */
[----:B------:R-:W-:Y:S04]  /*90600*/  STL.64 [R1+0x2438], R138 ;  /* 0x0024388a01007387 */ /* 0x000fe80000100a00 */
[----:B------:R1:W-:Y:S04]  /*90610*/  STL.64 [R1+0x2420], R132 ;  /* 0x0024208401007387 */ /* 0x0003e80000100a00 */
[----:B------:R1:W-:Y:S04]  /*90620*/  STL.64 [R1+0x2428], R134 ;  /* 0x0024288601007387 */ /* 0x0003e80000100a00 */
        /* <DEDUP_REMOVED lines=93> */
[C---:B----4-:R-:W-:Y:S11]  /*90c00*/  HMMA.1688.F32.TF32 R240, R232.reuse, R34, R196 ;  /* 0x00000022e8f0723c */ /* 0x050ff600000810c4 */
[----:B------:R-:W-:Y:S04]  /*90c10*/  @!UPT UIADD3 URZ, URZ, URZ, URZ ;  /* 0x0000003f3f3ff290 */ /* 0x000fe8000fffe03f */
[----:B------:R-:W-:Y:S01]  /*90c20*/  STL.64 [R1+0x2410], R244 ;  /* 0x002410f401007387 */ /* 0x000fe20000100a00 */
[C---:B------:R-:W-:Y:S03]  /*90c30*/  HMMA.1688.F32.TF32 R196, R232.reuse, R30, R228 ;  /* 0x0000001ee8c4723c */ /* 0x040fe600000810e4 */
[----:B------:R-:W-:Y:S04]  /*90c40*/  STL.64 [R1+0x2418], R246 ;  /* 0x002418f601007387 */ /* 0x000fe80000100a00 */
[----:B------:R-:W-:Y:S04]  /*90c50*/  STL.64 [R1+0x2400], R192 ;  /* 0x002400c001007387 */ /* 0x000fe80000100a00 */
[----:B------:R1:W-:Y:S02]  /*90c60*/  STL.64 [R1+0x2408], R194 ;  /* 0x002408c201007387 */ /* 0x0003e40000100a00 */
[C---:B-1----:R-:W-:Y:S02]  /*90c70*/  HMMA.1688.F32.TF32 R192, R232.reuse, R26, R132 ;  /* 0x0000001ae8c0723c */ /* 0x042fe40000081084 */
[----:B------:R-:W-:Y:S04]  /*90c80*/  STL.64 [R1+0x23f0], R240 ;  /* 0x0023f0f001007387 */ /* 0x000fe80000100a00 */
[----:B------:R-:W-:Y:S04]  /*90c90*/  STL.64 [R1+0x23f8], R242 ;  /* 0x0023f8f201007387 */ /* 0x000fe80000100a00 */
[----:B------:R-:W2:Y:S04]  /*90ca0*/  LDL.LU R132, [R1+0x340] ;  /* 0x0003400001847983 */ /* 0x000ea80000300800 */
[----:B------:R-:W-:Y:S04]  /*90cb0*/  STL.64 [R1+0x23e0], R196 ;  /* 0x0023e0c401007387 */ /* 0x000fe80000100a00 */
[----:B------:R-:W-:Y:S05]  /*90cc0*/  STL.64 [R1+0x23e8], R198 ;  /* 0x0023e8c601007387 */ /* 0x000fea0000100a00 */
[----:B------:R-:W-:Y:S04]  /*90cd0*/  STL.64 [R1+0x23d0], R192 ;  /* 0x0023d0c001007387 */ /* 0x000fe80000100a00 */
[----:B------:R1:W-:Y:S04]  /*90ce0*/  STL.64 [R1+0x23d8], R194 ;  /* 0x0023d8c201007387 */ /* 0x0003e80000100a00 */
[----:B------:R-:W2:Y:S04]  /*90cf0*/  LDL.LU R133, [R1+0x344] ;  /* 0x0003440001857983 */ /* 0x000ea80000300800 */
[----:B------:R-:W2:Y:S04]  /*90d00*/  LDL.LU R134, [R1+0x348] ;  /* 0x0003480001867983 */ /* 0x000ea80000300800 */
[----:B------:R-:W2:Y:S01]  /*90d10*/  LDL.LU R135, [R1+0x34c] ;  /* 0x00034c0001877983 */ /* 0x000ea20000300800 */
[C---:B-1----:R-:W-:Y:S08]  /*90d20*/  HMMA.1688.F32.TF32 R192, R232.reuse, R22, R188 ;  /* 0x00000016e8c0723c */ /* 0x042ff000000810bc */
[C---:B------:R-:W-:Y:S08]  /*90d30*/  HMMA.1688.F32.TF32 R188, R232.reuse, R18, R224 ;  /* 0x00000012e8bc723c */ /* 0x040ff000000810e0 */
[----:B------:R-:W-:Y:S07]  /*90d40*/  HMMA.1688.F32.TF32 R196, R232, R14, R220 ;  /* 0x0000000ee8c4723c */ /* 0x000fee00000810dc */
[----:B------:R-:W-:Y:S04]  /*90d50*/  STL.64 [R1+0x23c0], R192 ;  /* 0x0023c0c001007387 */ /* 0x000fe80000100a00 */
[----:B------:R1:W-:Y:S04]  /*90d60*/  STL.64 [R1+0x23c8], R194 ;  /* 0x0023c8c201007387 */ /* 0x0003e80000100a00 */
[----:B------:R-:W-:Y:S01]  /*90d70*/  STL.64 [R1+0x23b0], R188 ;  /* 0x0023b0bc01007387 */ /* 0x000fe20000100a00 */
[----:B------:R-:W-:Y:S03]  /*90d80*/  HMMA.1688.F32.TF32 R184, R236, R130, R184 ;  /* 0x00000082ecb8723c */ /* 0x000fe600000810b8 */
[----:B------:R3:W-:Y:S05]  /*90d90*/  STL.64 [R1+0x23b8], R190 ;  /* 0x0023b8be01007387 */ /* 0x0007ea0000100a00 */
[C---:B-1----:R-:W-:Y:S08]  /*90da0*/  HMMA.1688.F32.TF32 R192, R232.reuse, R10, R216 ;  /* 0x0000000ae8c0723c */ /* 0x042ff000000810d8 */
[----:B---3--:R-:W-:Y:S08]  /*90db0*/  HMMA.1688.F32.TF32 R188, R232, R6, R212 ;  /* 0x00000006e8bc723c */ /* 0x008ff000000810d4 */
        /* <DEDUP_REMOVED lines=52> */
[----:B-1----:R-:W3:Y:S04]  /*91100*/  LDL.LU R136, [R1+0x200] ;  /* 0x0002000001887983 */ /* 0x002ee80000300800 */
[----:B------:R-:W-:Y:S04]  /*91110*/  LDS R232, [R105+0x46100] ;  /* 0x0461000069e87984 */ /* 0x000fe80000000800 */
[----:B------:R-:W-:Y:S04]  /*91120*/  LDS R234, [R105+0x47100] ;  /* 0x0471000069ea7984 */ /* 0x000fe80000000800 */
[----:B------:R-:W-:Y:S04]  /*91130*/  LDS R233, [R108+0x46100] ;  /* 0x046100006ce97984 */ /* 0x000fe80000000800 */
[----:B------:R-:W1:Y:S01]  /*91140*/  LDS R235, [R108+0x47100] ;  /* 0x047100006ceb7984 */ /* 0x000e620000000800 */
[C---:B--2---:R-:W-:Y:S11]  /*91150*/  HMMA.1688.F32.TF32 R132, R236.reuse, R86, R132 ;  /* 0x00000056ec84723c */ /* 0x044ff60000081084 */
[----:B------:R-:W-:Y:S11]  /*91160*/  @!UPT UIADD3 URZ, URZ, URZ, URZ ;  /* 0x0000003f3f3ff290 */ /* 0x000ff6000fffe03f */
[----:B------:R-:W-:Y:S01]  /*91170*/  @!UPT UIADD3 URZ, URZ, URZ, URZ ;  /* 0x0000003f3f3ff290 */ /* 0x000fe2000fffe03f */
[----:B------:R2:W-:Y:S04]  /*91180*/  STL.64 [R1+0x21a0], R132 ;  /* 0x0021a08401007387 */ /* 0x0005e80000100a00 */
[----:B------:R1:W-:Y:S04]  /*91190*/  STL.64 [R1+0x21a8], R134 ;  /* 0x0021a88601007387 */ /* 0x0003e80000100a00 */
        /* <DEDUP_REMOVED lines=89> */
[----:B-1----:R-:W2:Y:S04]  /*91730*/  LDL.LU R134, [R1+0x1f8] ;  /* 0x0001f80001867983 */ /* 0x002ea80000300800 */
[----:B------:R-:W2:Y:S01]  /*91740*/  LDL.LU R135, [R1+0x1fc] ;  /* 0x0001fc0001877983 */ /* 0x000ea20000300800 */
        /* <DEDUP_REMOVED lines=17> */
[----:B-1----:R-:W3:Y:S04]  /*91860*/  LDL.LU.64 R198, [R1+0x5bb0] ;  /* 0x005bb00001c67983 */ /* 0x002ee80000300a00 */
[----:B------:R-:W4:Y:S04]  /*91870*/  LDL.LU.64 R196, [R1+0x5ba8] ;  /* 0x005ba80001c47983 */ /* 0x000f280000300a00 */
        /* <DEDUP_REMOVED lines=12> */
[----:B------:R-:W3:Y:S04]  /*91940*/  LDL.LU.64 R188, [R1+0x5b78] ;  /* 0x005b780001bc7983 */ /* 0x000ee80000300a00 */
[----:B------:R-:W-:Y:S04]  /*91950*/  STL.64 [R1+0x2240], R224 ;  /* 0x002240e001007387 */ /* 0x000fe80000100a00 */
[----:B------:R1:W-:Y:S04]  /*91960*/  STL.64 [R1+0x2248], R226 ;  /* 0x002248e201007387 */ /* 0x0003e80000100a00 */
[----:B-1----:R-:W3:Y:S04]  /*91970*/  LDL.LU.64 R226, [R1+0x5b70] ;  /* 0x005b700001e27983 */ /* 0x002ee80000300a00 */
[----:B------:R-:W3:Y:S04]  /*91980*/  LDL.LU.64 R224, [R1+0x5b68] ;  /* 0x005b680001e07983 */ /* 0x000ee80000300a00 */
[----:B------:R-:W-:Y:S04]  /*91990*/  STL.64 [R1+0x2260], R220 ;  /* 0x002260dc01007387 */ /* 0x000fe80000100a00 */
[----:B------:R1:W-:Y:S01]  /*919a0*/  STL.64 [R1+0x2268], R222 ;  /* 0x002268de01007387 */ /* 0x0003e20000100a00 */
[C---:B------:R-:W-:Y:S03]  /*919b0*/  HMMA.1688.F32.TF32 R160, R236.reuse, R18, R160 ;  /* 0x00000012eca0723c */ /* 0x040fe600000810a0 */
[----:B-1----:R-:W3:Y:S04]  /*919c0*/  LDL.LU.64 R222, [R1+0x5b60] ;  /* 0x005b600001de7983 */ /* 0x002ee80000300a00 */
        /* <DEDUP_REMOVED lines=16> */
[----:B------:R-:W-:Y:S03]  /*91ad0*/  HMMA.1688.F32.TF32 R236, R236, R6, R148 ;  /* 0x00000006ecec723c */ /* 0x000fe60000081094 */
        /* <DEDUP_REMOVED lines=32> */
[C---:B--2---:R-:W-:Y:S03]  /*91ce0*/  HMMA.1688.F32.TF32 R132, R232.reuse, R114, R132 ;  /* 0x00000072e884723c */ /* 0x044fe60000081084 */
[----:B-1----:R-:W2:Y:S04]  /*91cf0*/  LDL.LU.64 R154, [R1+0x5ab0] ;  /* 0x005ab000019a7983 */ /* 0x002ea80000300a00 */
[----:B------:R-:W2:Y:S04]  /*91d00*/  LDL.LU.64 R152, [R1+0x5aa8] ;  /* 0x005aa80001987983 */ /* 0x000ea80000300a00 */
[----:B------:R-:W2:Y:S04]  /*91d10*/  LDL.LU.64 R150, [R1+0x5aa0] ;  /* 0x005aa00001967983 */ /* 0x000ea80000300a00 */
[----:B------:R-:W2:Y:S04]  /*91d20*/  LDL.LU.64 R148, [R1+0x5a98] ;  /* 0x005a980001947983 */ /* 0x000ea80000300a00 */
[----:B------:R1:W-:Y:S04]  /*91d30*/  STL.64 [R1+0x2210], R236 ;  /* 0x002210ec01007387 */ /* 0x0003e80000100a00 */
[----:B------:R4:W-:Y:S04]  /*91d40*/  STL.64 [R1+0x2218], R238 ;  /* 0x002218ee01007387 */ /* 0x0009e80000100a00 */
[----:B-1----:R-:W2:Y:S04]  /*91d50*/  LDL.LU R236, [R1+0x1e0] ;  /* 0x0001e00001ec7983 */ /* 0x002ea80000300800 */
[----:B------:R-:W2:Y:S04]  /*91d60*/  LDL.LU R237, [R1+0x1e4] ;  /* 0x0001e40001ed7983 */ /* 0x000ea80000300800 */
[----:B----4-:R-:W2:Y:S04]  /*91d70*/  LDL.LU R238, [R1+0x1e8] ;  /* 0x0001e80001ee7983 */ /* 0x010ea80000300800 */
[----:B------:R-:W2:Y:S04]  /*91d80*/  LDL.LU R239, [R1+0x1ec] ;  /* 0x0001ec0001ef7983 */ /* 0x000ea80000300800 */
[----:B------:R-:W-:Y:S04]  /*91d90*/  STL.64 [R1+0x21f0], R244 ;  /* 0x0021f0f401007387 */ /* 0x000fe80000100a00 */
[----:B------:R-:W-:Y:S04]  /*91da0*/  STL.64 [R1+0x21f8], R246 ;  /* 0x0021f8f601007387 */ /* 0x000fe80000100a00 */
[----:B------:R-:W-:Y:S04]  /*91db0*/  STL.64 [R1+0x2230], R144 ;  /* 0x0022309001007387 */ /* 0x000fe80000100a00 */
[----:B------:R1:W-:Y:S01]  /*91dc0*/  STL.64 [R1+0x2238], R146 ;  /* 0x0022389201007387 */ /* 0x0003e20000100a00 */
[C---:B------:R-:W-:Y:S03]  /*91dd0*/  HMMA.1688.F32.TF32 R248, R232.reuse, R78, R248 ;  /* 0x0000004ee8f8723c */ /* 0x040fe600000810f8 */
[----:B------:R-:W-:Y:S04]  /*91de0*/  LDS R244, [R2+0x46100] ;  /* 0x0461000002f47984 */ /* 0x000fe80000000800 */
[----:B------:R-:W-:Y:S04]  /*91df0*/  LDS R246, [R2+0x47100] ;  /* 0x0471000002f67984 */ /* 0x000fe80000000800 */
[----:B-1----:R-:W4:Y:S04]  /*91e00*/  LDL.LU.64 R146, [R1+0x5a90] ;  /* 0x005a900001927983 */ /* 0x002f280000300a00 */
[----:B------:R-:W4:Y:S04]  /*91e10*/  LDL.LU.64 R144, [R1+0x5a88] ;  /* 0x005a880001907983 */ /* 0x000f280000300a00 */
[----:B------:R-:W-:Y:S04]  /*91e20*/  STL.64 [R1+0x21d0], R140 ;  /* 0x0021d08c01007387 */ /* 0x000fe80000100a00 */
[----:B------:R1:W-:Y:S01]  /*91e30*/  STL.64 [R1+0x21d8], R142 ;  /* 0x0021d88e01007387 */ /* 0x0003e20000100a00 */
[C---:B------:R-:W-:Y:S03]  /*91e40*/  HMMA.1688.F32.TF32 R240, R232.reuse, R74, R240 ;  /* 0x0000004ae8f0723c */ /* 0x040fe600000810f0 */
[----:B------:R-:W-:Y:S04]  /*91e50*/  LDS R245, [R120+0x46100] ;  /* 0x0461000078f57984 */ /* 0x000fe80000000800 */
[----:B------:R-:W2:Y:S04]  /*91e60*/  LDS R247, [R120+0x47100] ;  /* 0x0471000078f77984 */ /* 0x000ea80000000800 */
        /* <DEDUP_REMOVED lines=8> */
[----:B-1----:R-:W4:Y:S04]  /*91ef0*/  LDL.LU.64 R134, [R1+0x5a60] ;  /* 0x005a600001867983 */ /* 0x002f280000300a00 */
[----:B------:R-:W4:Y:S01]  /*91f00*/  LDL.LU.64 R132, [R1+0x5a58] ;  /* 0x005a580001847983 */ /* 0x000f220000300a00 */
[C---:B--2---:R-:W-:Y:S11]  /*91f10*/  HMMA.1688.F32.TF32 R236, R232.reuse, R110, R236 ;  /* 0x0000006ee8ec723c */ /* 0x044ff600000810ec */
[----:B------:R-:W-:Y:S11]  /*91f20*/  @!UPT UIADD3 URZ, URZ, URZ, URZ ;  /* 0x0000003f3f3ff290 */ /* 0x000ff6000fffe03f */
[----:B------:R-:W-:Y:S01]  /*91f30*/  @!UPT UIADD3 URZ, URZ, URZ, URZ ;  /* 0x0000003f3f3ff290 */ /* 0x000fe2000fffe03f */
[----:B------:R-:W-:Y:S04]  /*91f40*/  STL.64 [R1+0x2170], R236 ;  /* 0x002170ec01007387 */ /* 0x000fe80000100a00 */
[----:B------:R4:W-:Y:S04]  /*91f50*/  STL.64 [R1+0x2178], R238 ;  /* 0x002178ee01007387 */ /* 0x0009e80000100a00 */
[----:B------:R-:W-:Y:S04]  /*91f60*/  STL.64 [R1+0x2150], R248 ;  /* 0x002150f801007387 */ /* 0x000fe80000100a00 */
[----:B------:R-:W-:Y:S04]  /*91f70*/  STL.64 [R1+0x2158], R250 ;  /* 0x002158fa01007387 */ /* 0x000fe80000100a00 */
[----:B------:R-:W-:Y:S04]  /*91f80*/  STL.64 [R1+0x2130], R240 ;  /* 0x002130f001007387 */ /* 0x000fe80000100a00 */
[----:B------:R-:W-:Y:S01]  /*91f90*/  STL.64 [R1+0x2138], R242 ;  /* 0x002138f201007387 */ /* 0x000fe20000100a00 */
[C---:B---3--:R-:W-:Y:S08]  /*91fa0*/  HMMA.1688.F32.TF32 R140, R232.reuse, R98, R140 ;  /* 0x00000062e88c723c */ /* 0x048ff0000008108c */
[C---:B----4-:R-:W-:Y:S08]  /*91fb0*/  HMMA.1688.F32.TF32 R236, R232.reuse, R106, R132 ;  /* 0x0000006ae8ec723c */ /* 0x050ff00000081084 */
[C---:B------:R-:W-:Y:S08]  /*91fc0*/  HMMA.1688.F32.TF32 R132, R232.reuse, R102, R136 ;  /* 0x00000066e884723c */ /* 0x040ff00000081088 */
[C---:B------:R-:W-:Y:S07]  /*91fd0*/  HMMA.1688.F32.TF32 R136, R232.reuse, R94, R144 ;  /* 0x0000005ee888723c */ /* 0x040fee0000081090 */
        /* <DEDUP_REMOVED lines=11> */
[C---:B--2---:R-:W-:Y:S03]  /*92090*/  HMMA.1688.F32.TF32 R136, R232.reuse, R82, R156 ;  /* 0x00000052e888723c */ /* 0x044fe6000008109c */
[----:B------:R1:W-:Y:S05]  /*920a0*/  STL.64 [R1+0x2098], R134 ;  /* 0x0020988601007387 */ /* 0x0003ea0000100a00 */
[C---:B-1----:R-:W-:Y:S06]  /*920b0*/  HMMA.1688.F32.TF32 R132, R232.reuse, R70, R160 ;  /* 0x00000046e884723c */ /* 0x042fec00000810a0 */
[----:B------:R-:W-:Y:S04]  /*920c0*/  STL.64 [R1+0x2070], R140 ;  /* 0x0020708c01007387 */ /* 0x000fe80000100a00 */
[----:B------:R1:W-:Y:S05]  /*920d0*/  STL.64 [R1+0x2078], R142 ;  /* 0x0020788e01007387 */ /* 0x0003ea0000100a00 */
[----:B------:R-:W-:Y:S04]  /*920e0*/  STL.64 [R1+0x2050], R136 ;  /* 0x0020508801007387 */ /* 0x000fe80000100a00 */
[----:B------:R2:W-:Y:S01]  /*920f0*/  STL.64 [R1+0x2058], R138 ;  /* 0x0020588a01007387 */ /* 0x0005e20000100a00 */
[C---:B-1----:R-:W-:Y:S03]  /*92100*/  HMMA.1688.F32.TF32 R140, R232.reuse, R66, R164 ;  /* 0x00000042e88c723c */ /* 0x042fe600000810a4 */
[----:B------:R-:W-:Y:S05]  /*92110*/  STL.64 [R1+0x820], R132 ;  /* 0x0008208401007387 */ /* 0x000fea0000100a00 */
[C---:B--2---:R-:W-:Y:S01]  /*92120*/  HMMA.1688.F32.TF32 R136, R232.reuse, R62, R168 ;  /* 0x0000003ee888723c */ /* 0x044fe200000810a8 */
[----:B------:R1:W-:Y:S07]  /*92130*/  STL.64 [R1+0x828], R134 ;  /* 0x0008288601007387 */ /* 0x0003ee0000100a00 */
[C---:B-1----:R-:W-:Y:S07]  /*92140*/  HMMA.1688.F32.TF32 R132, R232.reuse, R58, R172 ;  /* 0x0000003ae884723c */ /* 0x042fee00000810ac */
[----:B------:R-:W-:Y:S04]  /*92150*/  STL.64 [R1+0x810], R140 ;  /* 0x0008108c01007387 */ /* 0x000fe80000100a00 */
[----:B------:R1:W-:Y:S04]  /*92160*/  STL.64 [R1+0x818], R142 ;  /* 0x0008188e01007387 */ /* 0x0003e80000100a00 */
[----:B------:R-:W-:Y:S04]  /*92170*/  STL.64 [R1+0x800], R136 ;  /* 0x0008008801007387 */ /* 0x000fe80000100a00 */
[----:B------:R2:W-:Y:S01]  /*92180*/  STL.64 [R1+0x808], R138 ;  /* 0x0008088a01007387 */ /* 0x0005e20000100a00 */
[C---:B-1----:R-:W-:Y:S03]  /*92190*/  HMMA.1688.F32.TF32 R140, R232.reuse, R54, R176 ;  /* 0x00000036e88c723c */ /* 0x042fe600000810b0 */
[----:B------:R-:W-:Y:S05]  /*921a0*/  STL.64 [R1+0x7f0], R132 ;  /* 0x0007f08401007387 */ /* 0x000fea0000100a00 */
[C---:B--2---:R-:W-:Y:S01]  /*921b0*/  HMMA.1688.F32.TF32 R136, R232.reuse, R50, R180 ;  /* 0x00000032e888723c */ /* 0x044fe200000810b4 */
[----:B------:R1:W-:Y:S07]  /*921c0*/  STL.64 [R1+0x7f8], R134 ;  /* 0x0007f88601007387 */ /* 0x0003ee0000100a00 */
[----:B-1----:R-:W-:Y:S07]  /*921d0*/  HMMA.1688.F32.TF32 R132, R232, R46, R184 ;  /* 0x0000002ee884723c */ /* 0x002fee00000810b8 */
[----:B------:R-:W-:Y:S01]  /*921e0*/  STL.64 [R1+0x7e0], R140 ;  /* 0x0007e08c01007387 */ /* 0x000fe20000100a00 */
[----:B------:R-:W-:-:S03]  /*921f0*/  IMAD.MOV.U32 R236, RZ, RZ, R202 ;  /* 0x000000ffffec7224 */ /* 0x000fc600078e00ca */
[----:B------:R-:W-:Y:S04]  /*92200*/  STL.64 [R1+0x7e8], R142 ;  /* 0x0007e88e01007387 */ /* 0x000fe80000100a00 */
[----:B------:R-:W-:Y:S01]  /*92210*/  STL.64 [R1+0x7d0], R136 ;  /* 0x0007d08801007387 */ /* 0x000fe20000100a00 */
[----:B------:R-:W-:-:S03]  /*92220*/  IMAD.MOV.U32 R237, RZ, RZ, R201 ;  /* 0x000000ffffed7224 */ /* 0x000fc600078e00c9 */
[----:B------:R-:W-:Y:S01]  /*92230*/  STL.64 [R1+0x7d8], R138 ;  /* 0x0007d88a01007387 */ /* 0x000fe20000100a00 */
[----:B------:R-:W-:-:S03]  /*92240*/  IMAD.MOV.U32 R238, RZ, RZ, R200 ;  /* 0x000000ffffee7224 */ /* 0x000fc600078e00c8 */
[----:B------:R-:W2:Y:S01]  /*92250*/  LDL.LU R202, [R1+0x5a54] ;  /* 0x005a540001ca7983 */ /* 0x000ea20000300800 */
[----:B------:R-:W-:-:S03]  /*92260*/  IMAD.MOV.U32 R239, RZ, RZ, R205 ;  /* 0x000000ffffef7224 */ /* 0x000fc600078e00cd */
[----:B------:R1:W-:Y:S04]  /*92270*/  STL.64 [R1+0x7c0], R132 ;  /* 0x0007c08401007387 */ /* 0x0003e80000100a00 */
[----:B------:R3:W-:Y:S04]  /*92280*/  STL.64 [R1+0x7c8], R134 ;  /* 0x0007c88601007387 */ /* 0x0007e80000100a00 */
[----:B------:R-:W4:Y:S04]  /*92290*/  LDL.LU R201, [R1+0x5a50] ;  /* 0x005a500001c97983 */ /* 0x000f280000300800 */
[----:B------:R-:W4:Y:S04]  /*922a0*/  LDL.LU R200, [R1+0x5a4c] ;  /* 0x005a4c0001c87983 */ /* 0x000f280000300800 */
[----:B------:R-:W4:Y:S01]  /*922b0*/  LDL.LU R205, [R1+0x5a48] ;  /* 0x005a480001cd7983 */ /* 0x000f220000300800 */
[----:B-1----:R-:W-:-:S02]  /*922c0*/  IMAD.MOV.U32 R132, RZ, RZ, R192 ;  /* 0x000000ffff847224 */ /* 0x002fc400078e00c0 */
[----:B------:R-:W-:Y:S01]  /*922d0*/  IMAD.MOV.U32 R133, RZ, RZ, R198 ;  /* 0x000000ffff857224 */ /* 0x000fe200078e00c6 */
[----:B------:R-:W4:Y:S01]  /*922e0*/  LDL.LU R192, [R1+0x5a44] ;  /* 0x005a440001c07983 */ /* 0x000f220000300800 */
[----:B---3--:R-:W-:Y:S02]  /*922f0*/  IMAD.MOV.U32 R134, RZ, RZ, R197 ;  /* 0x000000ffff867224 */ /* 0x008fe400078e00c5 */
[----:B------:R-:W-:Y:S01]  /*92300*/  IMAD.MOV.U32 R135, RZ, RZ, R196 ;  /* 0x000000ffff877224 */ /* 0x000fe200078e00c4 */
[----:B------:R-:W3:Y:S04]  /*92310*/  LDL.LU R198, [R1+0x5a40] ;  /* 0x005a400001c67983 */ /* 0x000ee80000300800 */
[----:B------:R-:W3:Y:S04]  /*92320*/  LDL.LU R197, [R1+0x5a3c] ;  /* 0x005a3c0001c57983 */ /* 0x000ee80000300800 */
[----:B------:R-:W3:Y:S01]  /*92330*/  LDL.LU R196, [R1+0x5a38] ;  /* 0x005a380001c47983 */ /* 0x000ee20000300800 */
[----:B------:R-:W-:Y:S01]  /*92340*/  MOV R140, R228 ;  /* 0x000000e4008c7202 */ /* 0x000fe20000000f00 */
[----:B------:R-:W-:-:S02]  /*92350*/  IMAD.MOV.U32 R141, RZ, RZ, R229 ;  /* 0x000000ffff8d7224 */ /* 0x000fc400078e00e5 */
[----:B------:R-:W3:Y:S01]  /*92360*/  LDL.LU R228, [R1+0x5a34] ;  /* 0x005a340001e47983 */ /* 0x000ee20000300800 */
[----:B------:R-:W-:Y:S02]  /*92370*/  IMAD.MOV.U32 R142, RZ, RZ, R230 ;  /* 0x000000ffff8e7224 */ /* 0x000fe400078e00e6 */
[----:B------:R-:W-:Y:S01]  /*92380*/  IMAD.MOV.U32 R143, RZ, RZ, R231 ;  /* 0x000000ffff8f7224 */ /* 0x000fe200078e00e7 */
[----:B------:R-:W3:Y:S01]  /*92390*/  LDL.LU R229, [R1+0x5a30] ;  /* 0x005a300001e57983 */ /* 0x000ee20000300800 */
[----:B------:R-:W-:-:S03]  /*923a0*/  IMAD.MOV.U32 R148, RZ, RZ, R224 ;  /* 0x000000ffff947224 */ /* 0x000fc600078e00e0 */
        /* <DEDUP_REMOVED lines=9> */
[----:B------:R-:W-:Y:S01]  /*92440*/  IMAD.MOV.U32 R153, RZ, RZ, R221 ;  /* 0x000000ffff997224 */ /* 0x000fe200078e00dd */
[----:B------:R-:W-:Y:S02]  /*92450*/  MOV R154, R222 ;  /* 0x000000de009a7202 */ /* 0x000fe40000000f00 */
        /* <DEDUP_REMOVED lines=19> */
[----:B------:R-:W-:-:S03]  /*92590*/  MOV R168, R208 ;  /* 0x000000d000a87202 */ /* 0x000fc60000000f00 */
[----:B------:R-:W3:Y:S01]  /*925a0*/  LDL.LU R213, [R1+0x59f0] ;  /* 0x0059f00001d57983 */ /* 0x000ee20000300800 */
[----:B------:R-:W-:-:S03]  /*925b0*/  IMAD.MOV.U32 R169, RZ, RZ, R209 ;  /* 0x000000ffffa97224 */ /* 0x000fc600078e00d1 */
[----:B------:R-:W3:Y:S01]  /*925c0*/  LDL.LU R214, [R1+0x59ec] ;  /* 0x0059ec0001d67983 */ /* 0x000ee20000300800 */
[----:B------:R-:W-:-:S03]  /*925d0*/  IMAD.MOV.U32 R170, RZ, RZ, R210 ;  /* 0x000000ffffaa7224 */ /* 0x000fc600078e00d2 */
[----:B------:R-:W3:Y:S01]  /*925e0*/  LDL.LU R215, [R1+0x59e8] ;  /* 0x0059e80001d77983 */ /* 0x000ee20000300800 */
[----:B------:R-:W-:-:S03]  /*925f0*/  IMAD.MOV.U32 R171, RZ, RZ, R204 ;  /* 0x000000ffffab7224 */ /* 0x000fc600078e00cc */
        /* <DEDUP_REMOVED lines=11> */
[----:B------:R-:W-:Y:S01]  /*926b0*/  IMAD.MOV.U32 R147, RZ, RZ, R199 ;  /* 0x000000ffff937224 */ /* 0x000fe200078e00c7 */
[----:B------:R-:W-:Y:S01]  /*926c0*/  MOV R240, R203 ;  /* 0x000000cb00f07202 */ /* 0x000fe20000000f00 */
[----:B------:R-:W-:Y:S02]  /*926d0*/  IMAD.MOV.U32 R241, RZ, RZ, R206 ;  /* 0x000000fffff17224 */ /* 0x000fe400078e00ce */
[----:B------:R-:W-:Y:S02]  /*926e0*/  IMAD.MOV.U32 R242, RZ, RZ, R207 ;  /* 0x000000fffff27224 */ /* 0x000fe400078e00cf */
[----:B------:R-:W-:Y:S02]  /*926f0*/  IMAD.MOV.U32 R243, RZ, RZ, R211 ;  /* 0x000000fffff37224 */ /* 0x000fe400078e00d3 */
[----:B--2---:R-:W-:Y:S02]  /*92700*/  IMAD.MOV.U32 R175, RZ, RZ, R202 ;  /* 0x000000ffffaf7224 */ /* 0x004fe400078e00ca */
[----:B----4-:R-:W-:-:S02]  /*92710*/  IMAD.MOV.U32 R174, RZ, RZ, R201 ;  /* 0x000000ffffae7224 */ /* 0x010fc400078e00c9 */
[----:B------:R-:W-:Y:S02]  /*92720*/  IMAD.MOV.U32 R173, RZ, RZ, R200 ;  /* 0x000000ffffad7224 */ /* 0x000fe400078e00c8 */
[----:B------:R-:W-:Y:S02]  /*92730*/  IMAD.MOV.U32 R172, RZ, RZ, R205 ;  /* 0x000000ffffac7224 */ /* 0x000fe400078e00cd */
[----:B------:R-:W2:Y:S04]  /*92740*/  LDL.LU R205, [R1+0x59d4] ;  /* 0x0059d40001cd7983 */ /* 0x000ea80000300800 */
[----:B------:R-:W4:Y:S04]  /*92750*/  LDL.LU R200, [R1+0x59d0] ;  /* 0x0059d00001c87983 */ /* 0x000f280000300800 */
[----:B------:R-:W4:Y:S04]  /*92760*/  LDL.LU R201, [R1+0x59cc] ;  /* 0x0059cc0001c97983 */ /* 0x000f280000300800 */
[----:B------:R-:W4:Y:S04]  /*92770*/  LDL.LU R202, [R1+0x59c8] ;  /* 0x0059c80001ca7983 */ /* 0x000f280000300800 */
[----:B------:R-:W2:Y:S01]  /*92780*/  LDL.LU R180, [R1+0x8b0] ;  /* 0x0008b00001b47983 */ /* 0x000ea20000300800 */
[----:B---3--:R-:W-:-:S03]  /*92790*/  IMAD.MOV.U32 R176, RZ, RZ, R196 ;  /* 0x000000ffffb07224 */ /* 0x008fc600078e00c4 */
[----:B------:R-:W3:Y:S01]  /*927a0*/  LDL.LU R181, [R1+0x8b4] ;  /* 0x0008b40001b57983 */ /* 0x000ee20000300800 */
[----:B------:R-:W-:-:S03]  /*927b0*/  IMAD.MOV.U32 R177, RZ, RZ, R197 ;  /* 0x000000ffffb17224 */ /* 0x000fc600078e00c5 */
[----:B------:R-:W3:Y:S01]  /*927c0*/  LDL.LU R182, [R1+0x8b8] ;  /* 0x0008b80001b67983 */ /* 0x000ee20000300800 */
[----:B------:R-:W-:-:S03]  /*927d0*/  MOV R178, R198 ;  /* 0x000000c600b27202 */ /* 0x000fc60000000f00 */
[----:B------:R-:W3:Y:S01]  /*927e0*/  LDL.LU R183, [R1+0x8bc] ;  /* 0x0008bc0001b77983 */ /* 0x000ee20000300800 */
        /* <DEDUP_REMOVED lines=13> */
[----:B------:R-:W4:Y:S04]  /*928c0*/  LDL.LU R203, [R1+0x5994] ;  /* 0x0059940001cb7983 */ /* 0x000f280000300800 */
[----:B------:R-:W3:Y:S04]  /*928d0*/  LDL.LU R206, [R1+0x5990] ;  /* 0x0059900001ce7983 */ /* 0x000ee80000300800 */
[----:B------:R-:W3:Y:S04]  /*928e0*/  LDL.LU R207, [R1+0x598c] ;  /* 0x00598c0001cf7983 */ /* 0x000ee80000300800 */
[----:B------:R-:W4:Y:S01]  /*928f0*/  LDL.LU R211, [R1+0x5988] ;  /* 0x0059880001d37983 */ /* 0x000f220000300800 */
        /* <DEDUP_REMOVED lines=11> */
[----:B------:R-:W-:Y:S08]  /*929b0*/  HMMA.1688.F32.TF32 R132, R244, R90, R132 ;  /* 0x0000005af484723c */ /* 0x000ff00000081084 */
[C---:B--2---:R-:W-:Y:S08]  /*929c0*/  HMMA.1688.F32.TF32 R136, R232.reuse, R42, R188 ;  /* 0x0000002ae888723c */ /* 0x044ff000000810bc */
[C---:B------:R-:W-:Y:S08]  /*929d0*/  HMMA.1688.F32.TF32 R188, R232.reuse, R38, R192 ;  /* 0x00000026e8bc723c */ /* 0x040ff000000810c0 */
[C---:B---3--:R-:W-:Y:S07]  /*929e0*/  HMMA.1688.F32.TF32 R184, R232.reuse, R34, R196 ;  /* 0x00000022e8b8723c */ /* 0x048fee00000810c4 */
[----:B------:R-:W-:Y:S04]  /*929f0*/  STL.64 [R1+0x7b0], R136 ;  /* 0x0007b08801007387 */ /* 0x000fe80000100a00 */
[----:B------:R4:W-:Y:S02]  /*92a00*/  STL.64 [R1+0x7b8], R138 ;  /* 0x0007b88a01007387 */ /* 0x0009e40000100a00 */
[C---:B----4-:R-:W-:Y:S02]  /*92a10*/  HMMA.1688.F32.TF32 R136, R232.reuse, R30, R200 ;  /* 0x0000001ee888723c */ /* 0x050fe400000810c8 */
        /* <DEDUP_REMOVED lines=15> */
[----:B--2---:R-:W-:Y:S01]  /*92b10*/  HMMA.1688.F32.TF32 R184, R232, R10, R220 ;  /* 0x0000000ae8b8723c */ /* 0x004fe200000810dc */
[----:B------:R1:W-:Y:S07]  /*92b20*/  STL.64 [R1+0x688], R138 ;  /* 0x0006888a01007387 */ /* 0x0003ee0000100a00 */
[----:B------:R-:W-:Y:S08]  /*92b30*/  HMMA.1688.F32.TF32 R180, R244, R126, R180 ;  /* 0x0000007ef4b4723c */ /* 0x000ff000000810b4 */
[----:B-1----:R-:W-:Y:S01]  /*92b40*/  HMMA.1688.F32.TF32 R136, R232, R6, R224 ;  /* 0x00000006e888723c */ /* 0x002fe200000810e0 */
[----:B------:R-:W-:Y:S04]  /*92b50*/  STL.64 [R1+0x670], R188 ;  /* 0x000670bc01007387 */ /* 0x000fe80000100a00 */
[----:B------:R-:W-:Y:S04]  /*92b60*/  STL.64 [R1+0x678], R190 ;  /* 0x000678be01007387 */ /* 0x000fe80000100a00 */
        /* <DEDUP_REMOVED lines=32> */
[----:B------:R1:W-:Y:S04]  /*92d70*/  STL.64 [R1+0x590], R132 ;  /* 0x0005908401007387 */ /* 0x0003e80000100a00 */
[----:B------:R2:W-:Y:S04]  /*92d80*/  STL.64 [R1+0x598], R134 ;  /* 0x0005988601007387 */ /* 0x0005e80000100a00 */
[----:B------:R-:W-:Y:S04]  /*92d90*/  LDS R137, [R108+0x46180] ;  /* 0x046180006c897984 */ /* 0x000fe80000000800 */
[----:B-1----:R-:W3:Y:S04]  /*92da0*/  LDL.LU R132, [R1+0xb30] ;  /* 0x000b300001847983 */ /* 0x002ee80000300800 */
[----:B------:R-:W-:Y:S04]  /*92db0*/  STL.64 [R1+0x580], R144 ;  /* 0x0005809001007387 */ /* 0x000fe80000100a00 */
[----:B------:R-:W-:Y:S04]  /*92dc0*/  STL.64 [R1+0x588], R146 ;  /* 0x0005889201007387 */ /* 0x000fe80000100a00 */
[----:B------:R1:W-:Y:S04]  /*92dd0*/  STL.64 [R1+0x570], R140 ;  /* 0x0005708c01007387 */ /* 0x0003e80000100a00 */
[----:B------:R4:W-:Y:S04]  /*92de0*/  STL.64 [R1+0x578], R142 ;  /* 0x0005788e01007387 */ /* 0x0009e80000100a00 */
[----:B------:R-:W3:Y:S04]  /*92df0*/  LDL.LU R133, [R1+0xb34] ;  /* 0x000b340001857983 */ /* 0x000ee80000300800 */
[----:B--2---:R-:W3:Y:S04]  /*92e00*/  LDL.LU R134, [R1+0xb38] ;  /* 0x000b380001867983 */ /* 0x004ee80000300800 */
[----:B------:R-:W3:Y:S04]  /*92e10*/  LDL.LU R135, [R1+0xb3c] ;  /* 0x000b3c0001877983 */ /* 0x000ee80000300800 */
        /* <DEDUP_REMOVED lines=80> */
[----:B------:R-:W1:Y:S01]  /*93320*/  LDS R139, [R108+0x47180] ;  /* 0x047180006c8b7984 */ /* 0x000e620000000800 */
[C---:B--2---:R-:W-:Y:S08]  /*93330*/  HMMA.1688.F32.TF32 R148, R244.reuse, R10, R148 ;  /* 0x0000000af494723c */ /* 0x044ff00000081094 */
[C---:B---3--:R-:W-:Y:S08]  /*93340*/  HMMA.1688.F32.TF32 R156, R244.reuse, R18, R156 ;  /* 0x00000012f49c723c */ /* 0x048ff0000008109c */
        /* <DEDUP_REMOVED lines=22> */
[----:B------:R-:W-:Y:S01]  /*934b0*/  STL.64 [R1+0x520], R192 ;  /* 0x000520c001007387 */ /* 0x000fe20000100a00 */
[----:B------:R-:W-:Y:S03]  /*934c0*/  HMMA.1688.F32.TF32 R244, R244, R6, R132 ;  /* 0x00000006f4f4723c */ /* 0x000fe60000081084 */
[----:B------:R-:W-:Y:S04]  /*934d0*/  STL.64 [R1+0x528], R194 ;  /* 0x000528c201007387 */ /* 0x000fe80000100a00 */
[----:B------:R-:W-:Y:S01]  /*934e0*/  STL.64 [R1+0x510], R188 ;  /* 0x000510bc01007387 */ /* 0x000fe20000100a00 */
[C---:B-1----:R-:W-:Y:S03]  /*934f0*/  HMMA.1688.F32.TF32 R236, R136.reuse, R130, R236 ;  /* 0x0000008288ec723c */ /* 0x042fe600000810ec */
[----:B------:R-:W-:Y:S04]  /*93500*/  STL.64 [R1+0x518], R190 ;  /* 0x000518be01007387 */ /* 0x000fe80000100a00 */
[----:B------:R-:W-:Y:S04]  /*93510*/  STL.64 [R1+0x500], R184 ;  /* 0x000500b801007387 */ /* 0x000fe80000100a00 */
[----:B------:R-:W-:Y:S04]  /*93520*/  STL.64 [R1+0x508], R186 ;  /* 0x000508ba01007387 */ /* 0x000fe80000100a00 */
[----:B------:R-:W-:Y:S04]  /*93530*/  STL.64 [R1+0x4f0], R180 ;  /* 0x0004f0b401007387 */ /* 0x000fe80000100a00 */
[----:B------:R-:W-:Y:S04]  /*93540*/  STL.64 [R1+0x4f8], R182 ;  /* 0x0004f8b601007387 */ /* 0x000fe80000100a00 */
[----:B------:R-:W-:Y:S04]  /*93550*/  STL.64 [R1+0x4e0], R176 ;  /* 0x0004e0b001007387 */ /* 0x000fe80000100a00 */
[----:B------:R-:W-:Y:S01]  /*93560*/  STL.64 [R1+0x4e8], R178 ;  /* 0x0004e8b201007387 */ /* 0x000fe20000100a00 */
[C---:B----4-:R-:W-:Y:S03]  /*93570*/  HMMA.1688.F32.TF32 R144, R136.reuse, R126, R144 ;  /* 0x0000007e8890723c */ /* 0x050fe60000081090 */
        /* <DEDUP_REMOVED lines=22> */
[----:B------:R-:W-:Y:S04]  /*936e0*/  LDS R133, [R120+0x46180] ;  /* 0x0461800078857984 */ /* 0x000fe80000000800 */
[----:B------:R-:W-:Y:S04]  /*936f0*/  LDS R135, [R120+0x47180] ;  /* 0x0471800078877984 */ /* 0x000fe80000000800 */
[----:B------:R1:W-:Y:S04]  /*93700*/  STL.64 [R1+0x5978], R120 ;  /* 0x0059787801007387 */ /* 0x0003e80000100a00 */
[----:B------:R-:W-:Y:S04]  /*93710*/  LDS R132, [R2+0x46180] ;  /* 0x0461800002847984 */ /* 0x000fe80000000800 */
[----:B------:R-:W2:Y:S01]  /*93720*/  LDS R134, [R2+0x47180] ;  /* 0x0471800002867984 */ /* 0x000ea20000000800 */
[C---:B-1----:R-:W-:Y:S03]  /*93730*/  HMMA.1688.F32.TF32 R120, R136.reuse, R118, R240 ;  /* 0x000000768878723c */ /* 0x042fe600000810f0 */
[----:B------:R1:W-:Y:S04]  /*93740*/  STL.64 [R1+0x450], R140 ;  /* 0x0004508c01007387 */ /* 0x0003e80000100a00 */
[----:B------:R3:W-:Y:S04]  /*93750*/  STL.64 [R1+0x458], R142 ;  /* 0x0004588e01007387 */ /* 0x0007e80000100a00 */
[----:B------:R-:W2:Y:S11]  /*93760*/  LDL.LU R240, [R1+0xe30] ;  /* 0x000e300001f07983 */ /* 0x000eb60000300800 */
[----:B------:R-:W-:Y:S01]  /*93770*/  @!UPT UIADD3 URZ, URZ, URZ, URZ ;  /* 0x0000003f3f3ff290 */ /* 0x000fe2000fffe03f */
        /* <DEDUP_REMOVED lines=117> */
[----:B------:R-:W-:Y:S04]  /*93ed0*/  STL.64 [R1+0x5970], R118 ;  /* 0x0059707601007387 */ /* 0x000fe80000100a00 */
[----:B------:R4:W-:Y:S04]  /*93ee0*/  STL.64 [R1+0x5968], R116 ;  /* 0x0059687401007387 */ /* 0x0009e80000100a00 */
[----:B------:R-:W-:Y:S04]  /*93ef0*/  STL.64 [R1+0x5960], R114 ;  /* 0x0059607201007387 */ /* 0x000fe80000100a00 */
[----:B------:R2:W-:Y:S01]  /*93f00*/  STL.64 [R1+0x5958], R112 ;  /* 0x0059587001007387 */ /* 0x0005e20000100a00 */
[C---:B----4-:R-:W-:Y:S08]  /*93f10*/  HMMA.1688.F32.TF32 R116, R136.reuse, R114, R120 ;  /* 0x000000728874723c */ /* 0x050ff00000081078 */
[C---:B--2---:R-:W-:Y:S08]  /*93f20*/  HMMA.1688.F32.TF32 R112, R136.reuse, R110, R236 ;  /* 0x0000006e8870723c */ /* 0x044ff000000810ec */
[C---:B---3--:R-:W-:Y:S07]  /*93f30*/  HMMA.1688.F32.TF32 R120, R136.reuse, R78, R244 ;  /* 0x0000004e8878723c */ /* 0x048fee00000810f4 */
[----:B------:R-:W-:Y:S04]  /*93f40*/  STL.64 [R1+0x430], R116 ;  /* 0x0004307401007387 */ /* 0x000fe80000100a00 */
[----:B------:R1:W-:Y:S04]  /*93f50*/  STL.64 [R1+0x438], R118 ;  /* 0x0004387601007387 */ /* 0x0003e80000100a00 */
[----:B------:R-:W-:Y:S04]  /*93f60*/  STL.64 [R1+0x420], R112 ;  /* 0x0004207001007387 */ /* 0x000fe80000100a00 */
[----:B------:R2:W-:Y:S01]  /*93f70*/  STL.64 [R1+0x428], R114 ;  /* 0x0004287201007387 */ /* 0x0005e20000100a00 */
[C---:B-1----:R-:W-:Y:S08]  /*93f80*/  HMMA.1688.F32.TF32 R116, R136.reuse, R74, R248 ;  /* 0x0000004a8874723c */ /* 0x042ff000000810f8 */
[C---:B--2---:R-:W-:Y:S01]  /*93f90*/  HMMA.1688.F32.TF32 R112, R136.reuse, R106, R228 ;  /* 0x0000006a8870723c */ /* 0x044fe200000810e4 */
        /* <DEDUP_REMOVED lines=64> */
[----:B------:R1:W-:Y:S04]  /*943a0*/  STL.64 [R1+0x58], R122 ;  /* 0x0000587a01007387 */ /* 0x0003e80000100a00 */
[----:B------:R-:W-:Y:S04]  /*943b0*/  LDS R148, [R105+0x46200] ;  /* 0x0462000069947984 */ /* 0x000fe80000000800 */
[----:B------:R-:W-:Y:S01]  /*943c0*/  LDS R150, [R105+0x47200] ;  /* 0x0472000069967984 */ /* 0x000fe20000000800 */
[C---:B-1----:R-:W-:Y:S03]  /*943d0*/  HMMA.1688.F32.TF32 R120, R136.reuse, R10, R144 ;  /* 0x0000000a8878723c */ /* 0x042fe60000081090 */
[----:B------:R-:W-:Y:S04]  /*943e0*/  STL.64 [R1+0x40], R116 ;  /* 0x0000407401007387 */ /* 0x000fe80000100a00 */
[----:B------:R1:W-:Y:S04]  /*943f0*/  STL.64 [R1+0x48], R118 ;  /* 0x0000487601007387 */ /* 0x0003e80000100a00 */
[----:B------:R-:W-:Y:S04]  /*94400*/  STL.64 [R1+0x30], R112 ;  /* 0x0000307001007387 */ /* 0x000fe80000100a00 */
[----:B------:R2:W-:Y:S01]  /*94410*/  STL.64 [R1+0x38], R114 ;  /* 0x0000387201007387 */ /* 0x0005e20000100a00 */
[----:B-1----:R-:W-:Y:S03]  /*94420*/  HMMA.1688.F32.TF32 R116, R136, R6, R140 ;  /* 0x000000068874723c */ /* 0x002fe6000008108c */
[----:B------:R-:W-:Y:S04]  /*94430*/  LDS R149, [R108+0x46200] ;  /* 0x046200006c957984 */ /* 0x000fe80000000800 */
[----:B------:R-:W1:Y:S01]  /*94440*/  LDS R151, [R108+0x47200] ;  /* 0x047200006c977984 */ /* 0x000e620000000800 */
[C---:B--2---:R-:W-:Y:S03]  /*94450*/  HMMA.1688.F32.TF32 R112, R132.reuse, R130, R240 ;  /* 0x000000828470723c */ /* 0x044fe600000810f0 */
[----:B------:R-:W-:Y:S04]  /*94460*/  STL.64 [R1+0x20], R120 ;  /* 0x0000207801007387 */ /* 0x000fe80000100a00 */
[----:B------:R-:W-:Y:S04]  /*94470*/  STL.64 [R1+0x28], R122 ;  /* 0x0000287a01007387 */ /* 0x000fe80000100a00 */
[----:B------:R-:W2:Y:S04]  /*94480*/  LDL.LU R240, [R1+0x1020] ;  /* 0x0010200001f07983 */ /* 0x000ea80000300800 */
[----:B------:R3:W-:Y:S04]  /*94490*/  STL.64 [R1+0x10], R116 ;  /* 0x0000107401007387 */ /* 0x0007e80000100a00 */
[----:B------:R4:W-:Y:S04]  /*944a0*/  STL.64 [R1+0x18], R118 ;  /* 0x0000187601007387 */ /* 0x0009e80000100a00 */
[----:B------:R1:W-:Y:S04]  /*944b0*/  STL.64 [R1], R112 ;  /* 0x0000007001007387 */ /* 0x0003e80000100a00 */
        /* <DEDUP_REMOVED lines=124> */
[C---:B----4-:R-:W-:Y:S11]  /*94c80*/  HMMA.1688.F32.TF32 R120, R132.reuse, R126, R120 ;  /* 0x0000007e8478723c */ /* 0x050ff60000081078 */
[----:B------:R-:W-:Y:S11]  /*94c90*/  @!UPT UIADD3 URZ, URZ, URZ, URZ ;  /* 0x0000003f3f3ff290 */ /* 0x000ff6000fffe03f */
[----:B------:R-:W-:Y:S01]  /*94ca0*/  @!UPT UIADD3 URZ, URZ, URZ, URZ ;  /* 0x0000003f3f3ff290 */ /* 0x000fe2000fffe03f */
[----:B------:R-:W-:Y:S04]  /*94cb0*/  STL.64 [R1+0x3d0], R120 ;  /* 0x0003d07801007387 */ /* 0x000fe80000100a00 */
[----:B------:R1:W-:Y:S04]  /*94cc0*/  STL.64 [R1+0x3d8], R122 ;  /* 0x0003d87a01007387 */ /* 0x0003e80000100a00 */
[----:B-1----:R-:W3:Y:S04]  /*94cd0*/  LDL.LU.64 R122, [R1+0x5980] ;  /* 0x00598000017a7983 */ /* 0x002ee80000300a00 */
[----:B------:R-:W4:Y:S01]  /*94ce0*/  LDL.LU.64 R120, [R1+0x5978] ;  /* 0x0059780001787983 */ /* 0x000f220000300a00 */
[C---:B---3--:R-:W-:Y:S11]  /*94cf0*/  HMMA.1688.F32.TF32 R116, R132.reuse, R122, R116 ;  /* 0x0000007a8474723c */ /* 0x048ff60000081074 */
        /* <DEDUP_REMOVED lines=13> */
[----:B------:R-:W3:Y:S05]  /*94dd0*/  LDL.LU.64 R112, [R1+0x5958] ;  /* 0x0059580001707983 */ /* 0x000eea0000300a00 */
        /* <DEDUP_REMOVED lines=17> */
[C---:B-1----:R-:W-:Y:S02]  /*94ef0*/  HMMA.1688.F32.TF32 R136, R132.reuse, R78, R244 ;  /* 0x0000004e8488723c */ /* 0x042fe400000810f4 */
[----:B------:R-:W-:Y:S04]  /*94f00*/  STL.64 [R1+0x390], R236 ;  /* 0x000390ec01007387 */ /* 0x000fe80000100a00 */
[----:B------:R1:W-:Y:S02]  /*94f10*/  STL.64 [R1+0x398], R238 ;  /* 0x000398ee01007387 */ /* 0x0003e40000100a00 */
[C---:B-1----:R-:W-:Y:S11]  /*94f20*/  HMMA.1688.F32.TF32 R236, R132.reuse, R74, R248 ;  /* 0x0000004a84ec723c */ /* 0x042ff600000810f8 */
[----:B------:R-:W-:Y:S04]  /*94f30*/  @!UPT UIADD3 URZ, URZ, URZ, URZ ;  /* 0x0000003f3f3ff290 */ /* 0x000fe8000fffe03f */
[----:B------:R-:W-:Y:S04]  /*94f40*/  STL.64 [R1+0x380], R136 ;  /* 0x0003808801007387 */ /* 0x000fe80000100a00 */
[----:B------:R1:W-:Y:S02]  /*94f50*/  STL.64 [R1+0x388], R138 ;  /* 0x0003888a01007387 */ /* 0x0003e40000100a00 */
[C---:B-1----:R-:W-:Y:S02]  /*94f60*/  HMMA.1688.F32.TF32 R136, R132.reuse, R102, R232 ;  /* 0x000000668488723c */ /* 0x042fe400000810e8 */
[----:B------:R-:W-:Y:S04]  /*94f70*/  STL.64 [R1+0x370], R236 ;  /* 0x000370ec01007387 */ /* 0x000fe80000100a00 */
[----:B------:R-:W-:Y:S04]  /*94f80*/  STL.64 [R1+0x378], R238 ;  /* 0x000378ee01007387 */ /* 0x000fe80000100a00 */
[----:B------:R-:W-:Y:S04]  /*94f90*/  STL.64 [R1+0x360], R228 ;  /* 0x000360e401007387 */ /* 0x000fe80000100a00 */
[----:B------:R-:W-:Y:S09]  /*94fa0*/  STL.64 [R1+0x368], R230 ;  /* 0x000368e601007387 */ /* 0x000ff20000100a00 */
[----:B------:R-:W-:Y:S04]  /*94fb0*/  STL.64 [R1+0x350], R136 ;  /* 0x0003508801007387 */ /* 0x000fe80000100a00 */
[----:B------:R1:W-:Y:S02]  /*94fc0*/  STL.64 [R1+0x358], R138 ;  /* 0x0003588a01007387 */ /* 0x0003e40000100a00 */
[C---:B-1----:R-:W-:Y:S02]  /*94fd0*/  HMMA.1688.F32.TF32 R136, R132.reuse, R90, R216 ;  /* 0x0000005a8488723c */ /* 0x042fe400000810d8 */
[----:B------:R-:W-:Y:S04]  /*94fe0*/  STL.64 [R1+0x340], R224 ;  /* 0x000340e001007387 */ /* 0x000fe80000100a00 */
[----:B------:R-:W-:Y:S04]  /*94ff0*/  STL.64 [R1+0x348], R226 ;  /* 0x000348e201007387 */ /* 0x000fe80000100a00 */
[----:B------:R-:W-:Y:S04]  /*95000*/  STL.64 [R1+0x330], R220 ;  /* 0x000330dc01007387 */ /* 0x000fe80000100a00 */
[----:B------:R-:W-:Y:S01]  /*95010*/  STL.64 [R1+0x338], R222 ;  /* 0x000338de01007387 */ /* 0x000fe20000100a00 */
[C---:B------:R-:W-:Y:S03]  /*95020*/  HMMA.1688.F32.TF32 R160, R132.reuse, R26, R160 ;  /* 0x0000001a84a0723c */ /* 0x040fe600000810a0 */
[----:B------:R-:W-:Y:S04]  /*95030*/  LDS R216, [R2+0x46200] ;  /* 0x0462000002d87984 */ /* 0x000fe80000000800 */
[----:B------:R-:W-:Y:S04]  /*95040*/  LDS R218, [R2+0x47200] ;  /* 0x0472000002da7984 */ /* 0x000fe80000000800 */
[----:B------:R-:W-:Y:S04]  /*95050*/  STL.64 [R1+0x320], R136 ;  /* 0x0003208801007387 */ /* 0x000fe80000100a00 */
[----:B------:R1:W-:Y:S01]  /*95060*/  STL.64 [R1+0x328], R138 ;  /* 0x0003288a01007387 */ /* 0x0003e20000100a00 */
[C---:B------:R-:W-:Y:S03]  /*95070*/  HMMA.1688.F32.TF32 R152, R132.reuse, R18, R152 ;  /* 0x000000128498723c */ /* 0x040fe60000081098 */
[----:B----4-:R-:W-:Y:S04]  /*95080*/  LDS R217, [R120+0x46200] ;  /* 0x0462000078d97984 */ /* 0x010fe80000000800 */
[----:B------:R-:W2:Y:S01]  /*95090*/  LDS R219, [R120+0x47200] ;  /* 0x0472000078db7984 */ /* 0x000ea20000000800 */
[C---:B-1----:R-:W-:Y:S03]  /*950a0*/  HMMA.1688.F32.TF32 R136, R132.reuse, R70, R204 ;  /* 0x000000468488723c */ /* 0x042fe600000810cc */
[----:B------:R-:W-:Y:S04]  /*950b0*/  STL.64 [R1+0x310], R212 ;  /* 0x000310d401007387 */ /* 0x000fe80000100a00 */
[----:B------:R-:W-:Y:S04]  /*950c0*/  STL.64 [R1+0x318], R214 ;  /* 0x000318d601007387 */ /* 0x000fe80000100a00 */
[----:B------:R-:W-:Y:S04]  /*950d0*/  STL.64 [R1+0x300], R208 ;  /* 0x000300d001007387 */ /* 0x000fe80000100a00 */
[----:B------:R-:W-:Y:S08]  /*950e0*/  STL.64 [R1+0x308], R210 ;  /* 0x000308d201007387 */ /* 0x000ff00000100a00 */
        /* <DEDUP_REMOVED lines=25> */
[----:B------:R-:W-:Y:S02]  /*95280*/  STL.64 [R1+0x258], R166 ;  /* 0x000258a601007387 */ /* 0x000fe40000100a00 */
[C---:B------:R-:W-:Y:S02]  /*95290*/  HMMA.1688.F32.TF32 R144, R132.reuse, R14, R144 ;  /* 0x0000000e8490723c */ /* 0x040fe40000081090 */
[----:B------:R-:W-:Y:S04]  /*952a0*/  STL.64 [R1+0x240], R160 ;  /* 0x000240a001007387 */ /* 0x000fe80000100a00 */
[----:B------:R-:W-:Y:S09]  /*952b0*/  STL.64 [R1+0x248], R162 ;  /* 0x000248a201007387 */ /* 0x000ff20000100a00 */
[----:B------:R-:W-:Y:S04]  /*952c0*/  STL.64 [R1+0x230], R136 ;  /* 0x0002308801007387 */ /* 0x000fe80000100a00 */
[----:B------:R1:W-:Y:S02]  /*952d0*/  STL.64 [R1+0x238], R138 ;  /* 0x0002388a01007387 */ /* 0x0003e40000100a00 */
[C---:B-1----:R-:W-:Y:S08]  /*952e0*/  HMMA.1688.F32.TF32 R136, R132.reuse, R10, R140 ;  /* 0x0000000a8488723c */ /* 0x042ff0000008108c */
[----:B------:R-:W-:Y:S01]  /*952f0*/  HMMA.1688.F32.TF32 R132, R132, R6, R240 ;  /* 0x000000068484723c */ /* 0x000fe200000810f0 */
[----:B------:R1:W-:Y:S04]  /*95300*/  STL.64 [R1+0x220], R152 ;  /* 0x0002209801007387 */ /* 0x0003e80000100a00 */
[----:B------:R4:W-:Y:S04]  /*95310*/  STL.64 [R1+0x228], R154 ;  /* 0x0002289a01007387 */ /* 0x0009e80000100a00 */
[----:B------:R2:W-:Y:S04]  /*95320*/  STL.64 [R1+0x210], R144 ;  /* 0x0002109001007387 */ /* 0x0005e80000100a00 */
[----:B------:R2:W-:Y:S04]  /*95330*/  STL.64 [R1+0x218], R146 ;  /* 0x0002189201007387 */ /* 0x0005e80000100a00 */
[----:B-1----:R-:W3:Y:S04]  /*95340*/  LDL.LU R152, [R1+0x1bb0] ;  /* 0x001bb00001987983 */ /* 0x002ee80000300800 */
[----:B------:R-:W-:Y:S04]  /*95350*/  STL.64 [R1+0x200], R136 ;  /* 0x0002008801007387 */ /* 0x000fe80000100a00 */
[----:B------:R-:W-:Y:S04]  /*95360*/  STL.64 [R1+0x208], R138 ;  /* 0x0002088a01007387 */ /* 0x000fe80000100a00 */
[----:B------:R-:W-:Y:S04]  /*95370*/  STL.64 [R1+0x160], R132 ;  /* 0x0001608401007387 */ /* 0x000fe80000100a00 */
        /* <DEDUP_REMOVED lines=60> */
[C---:B---3--:R-:W-:Y:S08]  /*95740*/  HMMA.1688.F32.TF32 R220, R148.reuse, R94, R152 ;  /* 0x0000005e94dc723c */ /* 0x048ff00000081098 */
[C---:B----4-:R-:W-:Y:S08]  /*95750*/  HMMA.1688.F32.TF32 R228, R148.reuse, R102, R160 ;  /* 0x0000006694e4723c */ /* 0x050ff000000810a0 */
[C---:B------:R-:W-:Y:S08]  /*95760*/  HMMA.1688.F32.TF32 R232, R148.reuse, R130, R196 ;  /* 0x0000008294e8723c */ /* 0x040ff000000810c4 */
[C---:B-1----:R-:W-:Y:S08]  /*95770*/  HMMA.1688.F32.TF32 R132, R148.reuse, R122, R188 ;  /* 0x0000007a9484723c */ /* 0x042ff000000810bc */
[C---:B------:R-:W-:Y:S07]  /*95780*/  HMMA.1688.F32.TF32 R136, R148.reuse, R126, R192 ;  /* 0x0000007e9488723c */ /* 0x040fee00000810c0 */
[----:B------:R-:W-:Y:S04]  /*95790*/  STL.64 [R1+0x56d8], R234 ;  /* 0x0056d8ea01007387 */ /* 0x000fe80000100a00 */
[----:B------:R-:W-:Y:S01]  /*957a0*/  STL.64 [R1+0x56d0], R232 ;  /* 0x0056d0e801007387 */ /* 0x000fe20000100a00 */
[C---:B------:R-:W-:Y:S11]  /*957b0*/  HMMA.1688.F32.TF32 R184, R148.reuse, R118, R184 ;  /* 0x0000007694b8723c */ /* 0x040ff600000810b8 */
[----:B------:R-:W-:Y:S04]  /*957c0*/  STL.64 [R1+0x1f0], R136 ;  /* 0x0001f08801007387 */ /* 0x000fe80000100a00 */
[----:B------:R1:W-:Y:S04]  /*957d0*/  STL.64 [R1+0x1f8], R138 ;  /* 0x0001f88a01007387 */ /* 0x0003e80000100a00 */
[----:B------:R-:W-:Y:S04]  /*957e0*/  STL.64 [R1+0x1e0], R132 ;  /* 0x0001e08401007387 */ /* 0x000fe80000100a00 */
[----:B------:R3:W-:Y:S01]  /*957f0*/  STL.64 [R1+0x1e8], R134 ;  /* 0x0001e88601007387 */ /* 0x0007e20000100a00 */
[C---:B-1----:R-:W-:Y:S08]  /*95800*/  HMMA.1688.F32.TF32 R136, R148.reuse, R114, R180 ;  /* 0x000000729488723c */ /* 0x042ff000000810b4 */
        /* <DEDUP_REMOVED lines=8> */
[C---:B-1----:R-:W-:Y:S08]  /*95890*/  HMMA.1688.F32.TF32 R136, R148.reuse, R74, R168 ;  /* 0x0000004a9488723c */ /* 0x042ff000000810a8 */
[C---:B---3--:R-:W-:Y:S08]  /*958a0*/  HMMA.1688.F32.TF32 R132, R148.reuse, R106, R164 ;  /* 0x0000006a9484723c */ /* 0x048ff000000810a4 */
[C---:B------:R-:W-:Y:S08]  /*958b0*/  HMMA.1688.F32.TF32 R224, R148.reuse, R98, R156 ;  /* 0x0000006294e0723c */ /* 0x040ff0000008109c */
[C---:B--2---:R-:W-:Y:S08]  /*958c0*/  HMMA.1688.F32.TF32 R212, R148.reuse, R90, R144 ;  /* 0x0000005a94d4723c */ /* 0x044ff00000081090 */
[C---:B------:R-:W-:Y:S01]  /*958d0*/  HMMA.1688.F32.TF32 R208, R148.reuse, R86, R140 ;  /* 0x0000005694d0723c */ /* 0x040fe2000008108c */
[----:B------:R1:W-:Y:S04]  /*958e0*/  STL.64 [R1+0x1a0], R172 ;  /* 0x0001a0ac01007387 */ /* 0x0003e80000100a00 */
[----:B------:R2:W-:Y:S04]  /*958f0*/  STL.64 [R1+0x1a8], R174 ;  /* 0x0001a8ae01007387 */ /* 0x0005e80000100a00 */
[----:B------:R3:W-:Y:S04]  /*95900*/  STL.64 [R1+0x190], R136 ;  /* 0x0001908801007387 */ /* 0x0007e80000100a00 */
[----:B------:R4:W-:Y:S04]  /*95910*/  STL.64 [R1+0x198], R138 ;  /* 0x0001988a01007387 */ /* 0x0009e80000100a00 */
[----:B------:R-:W-:Y:S04]  /*95920*/  STL.64 [R1+0x5698], R230 ;  /* 0x005698e601007387 */ /* 0x000fe80000100a00 */
[----:B------:R-:W-:Y:S04]  /*95930*/  STL.64 [R1+0x180], R132 ;  /* 0x0001808401007387 */ /* 0x000fe80000100a00 */
[----:B------:R1:W-:Y:S04]  /*95940*/  STL.64 [R1+0x188], R134 ;  /* 0x0001888601007387 */ /* 0x0003e80000100a00 */
        /* <DEDUP_REMOVED lines=45> */
[C---:B------:R-:W-:Y:S03]  /*95c20*/  HMMA.1688.F32.TF32 R204, R148.reuse, R82, R240 ;  /* 0x0000005294cc723c */ /* 0x040fe600000810f0 */
[----:B------:R-:W2:Y:S04]  /*95c30*/  LDL.LU R240, [R1+0x1ae0] ;  /* 0x001ae00001f07983 */ /* 0x000ea80000300800 */
[----:B------:R-:W2:Y:S04]  /*95c40*/  LDL.LU R241, [R1+0x1ae4] ;  /* 0x001ae40001f17983 */ /* 0x000ea80000300800 */
[----:B------:R-:W2:Y:S04]  /*95c50*/  LDL.LU R242, [R1+0x1ae8] ;  /* 0x001ae80001f27983 */ /* 0x000ea80000300800 */
[----:B------:R-:W2:Y:S08]  /*95c60*/  LDL.LU R243, [R1+0x1aec] ;  /* 0x001aec0001f37983 */ /* 0x000eb00000300800 */
[----:B------:R-:W-:Y:S04]  /*95c70*/  STL [R1+0x5678], R204 ;  /* 0x005678cc01007387 */ /* 0x000fe80000100800 */
[----:B------:R-:W-:Y:S04]  /*95c80*/  STL [R1+0x5674], R205 ;  /* 0x005674cd01007387 */ /* 0x000fe80000100800 */
[----:B------:R-:W-:Y:S04]  /*95c90*/  STL [R1+0x5670], R206 ;  /* 0x005670ce01007387 */ /* 0x000fe80000100800 */
[----:B------:R-:W-:Y:S01]  /*95ca0*/  STL [R1+0x566c], R207 ;  /* 0x00566ccf01007387 */ /* 0x000fe20000100800 */
[C---:B---3--:R-:W-:Y:S08]  /*95cb0*/  HMMA.1688.F32.TF32 R184, R148.reuse, R54, R160 ;  /* 0x0000003694b8723c */ /* 0x048ff000000810a0 */
[C---:B----4-:R-:W-:Y:S08]  /*95cc0*/  HMMA.1688.F32.TF32 R200, R148.reuse, R70, R176 ;  /* 0x0000004694c8723c */ /* 0x050ff000000810b0 */
[C---:B--2---:R-:W-:Y:S08]  /*95cd0*/  HMMA.1688.F32.TF32 R196, R148.reuse, R66, R172 ;  /* 0x0000004294c4723c */ /* 0x044ff000000810ac */
[C---:B------:R-:W-:Y:S08]  /*95ce0*/  HMMA.1688.F32.TF32 R172, R148.reuse, R42, R144 ;  /* 0x0000002a94ac723c */ /* 0x040ff00000081090 */
[C---:B------:R-:W-:Y:S08]  /*95cf0*/  HMMA.1688.F32.TF32 R192, R148.reuse, R62, R168 ;  /* 0x0000003e94c0723c */ /* 0x040ff000000810a8 */
[C---:B------:R-:W-:Y:S01]  /*95d00*/  HMMA.1688.F32.TF32 R188, R148.reuse, R58, R164 ;  /* 0x0000003a94bc723c */ /* 0x040fe200000810a4 */
[----:B------:R-:W-:Y:S07]  /*95d10*/  STL [R1+0x5688], R200 ;  /* 0x005688c801007387 */ /* 0x000fee0000100800 */
[C---:B------:R-:W-:Y:S01]  /*95d20*/  HMMA.1688.F32.TF32 R180, R148.reuse, R50, R156 ;  /* 0x0000003294b4723c */ /* 0x040fe2000008109c */
[----:B------:R-:W-:Y:S07]  /*95d30*/  STL [R1+0x5684], R201 ;  /* 0x005684c901007387 */ /* 0x000fee0000100800 */
[C---:B------:R-:W-:Y:S01]  /*95d40*/  HMMA.1688.F32.TF32 R176, R148.reuse, R46, R152 ;  /* 0x0000002e94b0723c */ /* 0x040fe20000081098 */
[----:B------:R-:W-:Y:S04]  /*95d50*/  STL [R1+0x5680], R202 ;  /* 0x005680ca01007387 */ /* 0x000fe80000100800 */
[----:B------:R-:W-:Y:S03]  /*95d60*/  STL [R1+0x567c], R203 ;  /* 0x00567ccb01007387 */ /* 0x000fe60000100800 */
[C---:B------:R-:W-:Y:S01]  /*95d70*/  HMMA.1688.F32.TF32 R168, R148.reuse, R38, R140 ;  /* 0x0000002694a8723c */ /* 0x040fe2000008108c */
[----:B------:R-:W-:Y:S04]  /*95d80*/  STL.64 [R1+0x56f8], R198 ;  /* 0x0056f8c601007387 */ /* 0x000fe80000100a00 */
[----:B------:R-:W-:Y:S04]  /*95d90*/  STL.64 [R1+0x56f0], R196 ;  /* 0x0056f0c401007387 */ /* 0x000fe80000100a00 */
[----:B------:R-:W-:Y:S04]  /*95da0*/  STL [R1+0x5668], R195 ;  /* 0x005668c301007387 */ /* 0x000fe80000100800 */
[----:B------:R-:W-:Y:S04]  /*95db0*/  STL [R1+0x5664], R190 ;  /* 0x005664be01007387 */ /* 0x000fe80000100800 */
[----:B------:R-:W-:Y:S04]  /*95dc0*/  STL [R1+0x5660], R191 ;  /* 0x005660bf01007387 */ /* 0x000fe80000100800 */
[----:B------:R-:W-:Y:S04]  /*95dd0*/  STL [R1+0x565c], R187 ;  /* 0x00565cbb01007387 */ /* 0x000fe80000100800 */
        /* <DEDUP_REMOVED lines=49> */
[----:B------:R-:W-:Y:S04]  /*960f0*/  STL.64 [R1+0x5748], R162 ;  /* 0x005748a201007387 */ /* 0x000fe80000100a00 */
[----:B------:R-:W-:Y:S01]  /*96100*/  STL.64 [R1+0x5740], R160 ;  /* 0x005740a001007387 */ /* 0x000fe20000100a00 */
[C---:B---3--:R-:W-:Y:S08]  /*96110*/  HMMA.1688.F32.TF32 R152, R148.reuse, R26, R152 ;  /* 0x0000001a9498723c */ /* 0x048ff00000081098 */
[C---:B----4-:R-:W-:Y:S08]  /*96120*/  HMMA.1688.F32.TF32 R156, R148.reuse, R30, R156 ;  /* 0x0000001e949c723c */ /* 0x050ff0000008109c */
[C---:B--2---:R-:W-:Y:S08]  /*96130*/  HMMA.1688.F32.TF32 R132, R148.reuse, R22, R136 ;  /* 0x000000169484723c */ /* 0x044ff00000081088 */
[C---:B------:R-:W-:Y:S07]  /*96140*/  HMMA.1688.F32.TF32 R136, R148.reuse, R18, R236 ;  /* 0x000000129488723c */ /* 0x040fee00000810ec */
[----:B------:R-:W-:Y:S04]  /*96150*/  STL.64 [R1+0x5758], R158 ;  /* 0x0057589e01007387 */ /* 0x000fe80000100a00 */
[----:B------:R-:W-:Y:S01]  /*96160*/  STL.64 [R1+0x5750], R156 ;  /* 0x0057509c01007387 */ /* 0x000fe20000100a00 */
[C---:B------:R-:W-:Y:S03]  /*96170*/  HMMA.1688.F32.TF32 R144, R148.reuse, R10, R144 ;  /* 0x0000000a9490723c */ /* 0x040fe60000081090 */
[----:B------:R-:W-:Y:S04]  /*96180*/  STL.64 [R1+0x5768], R154 ;  /* 0x0057689a01007387 */ /* 0x000fe80000100a00 */
[----:B------:R-:W-:Y:S01]  /*96190*/  STL.64 [R1+0x5760], R152 ;  /* 0x0057609801007387 */ /* 0x000fe20000100a00 */
[C---:B------:R-:W-:Y:S03]  /*961a0*/  HMMA.1688.F32.TF32 R140, R148.reuse, R14, R140 ;  /* 0x0000000e948c723c */ /* 0x040fe6000008108c */
[----:B------:R-:W-:Y:S04]  /*961b0*/  STL.64 [R1+0x5778], R134 ;  /* 0x0057788601007387 */ /* 0x000fe80000100a00 */
[----:B------:R-:W-:Y:S04]  /*961c0*/  STL.64 [R1+0x5770], R132 ;  /* 0x0057708401007387 */ /* 0x000fe80000100a00 */
[----:B------:R-:W-:Y:S04]  /*961d0*/  STL.64 [R1+0x5788], R138 ;  /* 0x0057888a01007387 */ /* 0x000fe80000100a00 */
[----:B------:R1:W-:Y:S01]  /*961e0*/  STL.64 [R1+0x5780], R136 ;  /* 0x0057808801007387 */ /* 0x0003e20000100a00 */
[----:B------:R-:W-:Y:S03]  /*961f0*/  HMMA.1688.F32.TF32 R148, R148, R6, R164 ;  /* 0x000000069494723c */ /* 0x000fe600000810a4 */
[----:B------:R-:W-:Y:S04]  /*96200*/  LDS R164, [R105+0x46280] ;  /* 0x0462800069a47984 */ /* 0x000fe80000000800 */
[----:B------:R-:W-:Y:S01]  /*96210*/  LDS R166, [R105+0x47280] ;  /* 0x0472800069a67984 */ /* 0x000fe20000000800 */
[C---:B------:R-:W-:Y:S03]  /*96220*/  HMMA.1688.F32.TF32 R240, R216.reuse, R130, R240 ;  /* 0x00000082d8f0723c */ /* 0x040fe600000810f0 */
[----:B------:R-:W-:Y:S04]  /*96230*/  STL.64 [R1+0x5798], R142 ;  /* 0x0057988e01007387 */ /* 0x000fe80000100a00 */
[----:B------:R-:W-:Y:S04]  /*96240*/  STL.64 [R1+0x5790], R140 ;  /* 0x0057908c01007387 */ /* 0x000fe80000100a00 */
[----:B------:R-:W-:Y:S04]  /*96250*/  STL.64 [R1+0x57a8], R146 ;  /* 0x0057a89201007387 */ /* 0x000fe80000100a00 */
[----:B------:R-:W-:Y:S01]  /*96260*/  STL.64 [R1+0x57a0], R144 ;  /* 0x0057a09001007387 */ /* 0x000fe20000100a00 */
[C---:B-1----:R-:W-:Y:S03]  /*96270*/  HMMA.1688.F32.TF32 R136, R216.reuse, R126, R244 ;  /* 0x0000007ed888723c */ /* 0x042fe600000810f4 */
[----:B------:R-:W-:Y:S04]  /*96280*/  STL.64 [R1+0x57b8], R150 ;  /* 0x0057b89601007387 */ /* 0x000fe80000100a00 */
[----:B------:R-:W-:Y:S04]  /*96290*/  STL.64 [R1+0x57b0], R148 ;  /* 0x0057b09401007387 */ /* 0x000fe80000100a00 */
[----:B------:R-:W-:Y:S01]  /*962a0*/  STL.64 [R1+0x57c8], R242 ;  /* 0x0057c8f201007387 */ /* 0x000fe20000100a00 */
[----:B------:R-:W-:Y:S03]  /*962b0*/  HMMA.1688.F32.TF32 R132, R216, R122, R248 ;  /* 0x0000007ad884723c */ /* 0x000fe600000810f8 */
[----:B------:R-:W-:Y:S04]  /*962c0*/  STL.64 [R1+0x57c0], R240 ;  /* 0x0057c0f001007387 */ /* 0x000fe80000100a00 */
[----:B------:R-:W-:Y:S04]  /*962d0*/  LDS R165, [R108+0x46280] ;  /* 0x046280006ca57984 */ /* 0x000fe80000000800 */
[----:B------:R-:W1:Y:S04]  /*962e0*/  LDS R167, [R108+0x47280] ;  /* 0x047280006ca77984 */ /* 0x000e680000000800 */
[----:B------:R-:W-:Y:S04]  /*962f0*/  STL.64 [R1+0x6a0], R136 ;  /* 0x0006a08801007387 */ /* 0x000fe80000100a00 */
[----:B------:R2:W-:Y:S04]  /*96300*/  STL.64 [R1+0x6a8], R138 ;  /* 0x0006a88a01007387 */ /* 0x0005e80000100a00 */
        /* <DEDUP_REMOVED lines=59> */
[----:B------:R-:W-:-:S05]  /*966c0*/  IMAD.MOV.U32 R207, RZ, RZ, R135 ;  /* 0x000000ffffcf7224 */ /* 0x000fca00078e0087 */
[----:B------:R-:W-:Y:S04]  /*966d0*/  STL.64 [R1+0x57d8], R206 ;  /* 0x0057d8ce01007387 */ /* 0x000fe80000100a00 */
[----:B------:R-:W-:Y:S01]  /*966e0*/  STL.64 [R1+0x57d0], R204 ;  /* 0x0057d0cc01007387 */ /* 0x000fe20000100a00 */
[C---:B--2---:R-:W-:Y:S11]  /*966f0*/  HMMA.1688.F32.TF32 R132, R216.reuse, R118, R200 ;  /* 0x00000076d884723c */ /* 0x044ff600000810c8 */
[----:B------:R-:W-:Y:S11]  /*96700*/  @!UPT UIADD3 URZ, URZ, URZ, URZ ;  /* 0x0000003f3f3ff290 */ /* 0x000ff6000fffe03f */
[----:B------:R-:W-:Y:S02]  /*96710*/  @!UPT UIADD3 URZ, URZ, URZ, URZ ;  /* 0x0000003f3f3ff290 */ /* 0x000fe4000fffe03f */
[----:B------:R-:W-:Y:S01]  /*96720*/  IMAD.MOV.U32 R200, RZ, RZ, R132 ;  /* 0x000000ffffc87224 */ /* 0x000fe200078e0084 */
[----:B------:R-:W-:Y:S01]  /*96730*/  MOV R202, R134 ;  /* 0x0000008600ca7202 */ /* 0x000fe20000000f00 */
[----:B------:R-:W-:Y:S02]  /*96740*/  IMAD.MOV.U32 R201, RZ, RZ, R133 ;  /* 0x000000ffffc97224 */ /* 0x000fe400078e0085 */
[----:B------:R-:W-:Y:S02]  /*96750*/  IMAD.MOV.U32 R203, RZ, RZ, R135 ;  /* 0x000000ffffcb7224 */ /* 0x000fe400078e0087 */
[C---:B---3--:R-:W-:Y:S03]  /*96760*/  HMMA.1688.F32.TF32 R132, R216.reuse, R114, R172 ;  /* 0x00000072d884723c */ /* 0x048fe600000810ac */
[----:B------:R-:W-:Y:S05]  /*96770*/  STL.64 [R1+0x57e8], R202 ;  /* 0x0057e8ca01007387 */ /* 0x000fea0000100a00 */
[C---:B----4-:R-:W-:Y:S11]  /*96780*/  HMMA.1688.F32.TF32 R136, R216.reuse, R78, R180 ;  /* 0x0000004ed888723c */ /* 0x050ff600000810b4 */
[----:B------:R-:W-:Y:S05]  /*96790*/  @!UPT UIADD3 URZ, URZ, URZ, URZ ;  /* 0x0000003f3f3ff290 */ /* 0x000fea000fffe03f */
[----:B------:R-:W-:Y:S02]  /*967a0*/  IMAD.MOV.U32 R195, RZ, RZ, R132 ;  /* 0x000000ffffc37224 */ /* 0x000fe400078e0084 */
[----:B------:R-:W-:Y:S02]  /*967b0*/  IMAD.MOV.U32 R190, RZ, RZ, R133 ;  /* 0x000000ffffbe7224 */ /* 0x000fe400078e0085 */
[----:B------:R-:W-:Y:S02]  /*967c0*/  IMAD.MOV.U32 R191, RZ, RZ, R134 ;  /* 0x000000ffffbf7224 */ /* 0x000fe400078e0086 */
[----:B------:R-:W-:Y:S01]  /*967d0*/  IMAD.MOV.U32 R187, RZ, RZ, R135 ;  /* 0x000000ffffbb7224 */ /* 0x000fe200078e0087 */
        /* <DEDUP_REMOVED lines=73> */
[----:B------:R-:W1:Y:S04]  /*96c70*/  LDL.LU R179, [R1+0x186c] ;  /* 0x00186c0001b37983 */ /* 0x000e680000300800 */
        /* <DEDUP_REMOVED lines=78> */
[C---:B--2---:R-:W-:Y:S08]  /*97160*/  HMMA.1688.F32.TF32 R140, R216.reuse, R34, R140 ;  /* 0x00000022d88c723c */ /* 0x044ff0000008108c */
        /* <DEDUP_REMOVED lines=38> */
[----:B---3--:R-:W-:Y:S03]  /*973d0*/  HMMA.1688.F32.TF32 R136, R216, R6, R172 ;  /* 0x00000006d888723c */ /* 0x008fe600000810ac */
        /* <DEDUP_REMOVED lines=11> */
[C---:B--2---:R-:W-:Y:S03]  /*97490*/  HMMA.1688.F32.TF32 R136, R164.reuse, R126, R180 ;  /* 0x0000007ea488723c */ /* 0x044fe600000810b4 */
[----:B------:R-:W2:Y:S05]  /*974a0*/  LDL.LU R2, [R1+0x5950] ;  /* 0x0059500001027983 */ /* 0x000eaa0000300800 */
        /* <DEDUP_REMOVED lines=134> */
[C---:B---3--:R-:W-:Y:S07]  /*97d10*/  HMMA.1688.F32.TF32 R188, R164.reuse, R82, R240 ;  /* 0x00000052a4bc723c */ /* 0x048fee00000810f0 */
[----:B------:R-:W-:Y:S04]  /*97d20*/  STL.64 [R1+0x1f00], R184 ;  /* 0x001f00b801007387 */ /* 0x000fe80000100a00 */
[----:B------:R1:W-:Y:S02]  /*97d30*/  STL.64 [R1+0x1f08], R186 ;  /* 0x001f08ba01007387 */ /* 0x0003e40000100a00 */
[C---:B-1----:R-:W-:Y:S08]  /*97d40*/  HMMA.1688.F32.TF32 R184, R164.reuse, R70, R148 ;  /* 0x00000046a4b8723c */ /* 0x042ff00000081094 */
[C---:B------:R-:W-:Y:S08]  /*97d50*/  HMMA.1688.F32.TF32 R148, R164.reuse, R66, R144 ;  /* 0x00000042a494723c */ /* 0x040ff00000081090 */
[C---:B------:R-:W-:Y:S08]  /*97d60*/  HMMA.1688.F32.TF32 R144, R164.reuse, R62, R140 ;  /* 0x0000003ea490723c */ /* 0x040ff0000008108c */
[C---:B----4-:R-:W-:Y:S08]  /*97d70*/  HMMA.1688.F32.TF32 R140, R164.reuse, R58, R136 ;  /* 0x0000003aa48c723c */ /* 0x050ff00000081088 */
        /* <DEDUP_REMOVED lines=44> */
[----:B--2---:R-:W-:Y:S03]  /*98040*/  HMMA.1688.F32.TF32 R136, R164, R6, R224 ;  /* 0x00000006a488723c */ /* 0x004fe600000810e0 */
        /* <DEDUP_REMOVED lines=9> */
[C---:B-1----:R-:W-:Y:S03]  /*980e0*/  HMMA.1688.F32.TF32 R140, R216.reuse, R126, R232 ;  /* 0x0000007ed88c723c */ /* 0x042fe600000810e8 */
[----:B------:R-:W-:Y:S04]  /*980f0*/  LDS R164, [R105+0x46300] ;  /* 0x0463000069a47984 */ /* 0x000fe80000000800 */
[----:B------:R-:W1:Y:S01]  /*98100*/  LDS R166, [R105+0x47300] ;  /* 0x0473000069a67984 */ /* 0x000e620000000800 */
[C---:B--2---:R-:W-:Y:S03]  /*98110*/  HMMA.1688.F32.TF32 R136, R216.reuse, R122, R236 ;  /* 0x0000007ad888723c */ /* 0x044fe600000810ec */
[----:B------:R-:W-:Y:S04]  /*98120*/  STL.64 [R1+0xda0], R132 ;  /* 0x000da08401007387 */ /* 0x000fe80000100a00 */
[----:B------:R2:W-:Y:S08]  /*98130*/  STL.64 [R1+0xda8], R134 ;  /* 0x000da88601007387 */ /* 0x0005f00000100a00 */
[----:B------:R-:W-:Y:S01]  /*98140*/  STL.64 [R1+0x1dd0], R140 ;  /* 0x001dd08c01007387 */ /* 0x000fe20000100a00 */
[C---:B--2---:R-:W-:Y:S03]  /*98150*/  HMMA.1688.F32.TF32 R132, R216.reuse, R118, R244 ;  /* 0x00000076d884723c */ /* 0x044fe600000810f4 */
        /* <DEDUP_REMOVED lines=8> */
[----:B------:R-:W1:Y:S11]  /*981e0*/  LDL.LU R248, [R1+0x1460] ;  /* 0x0014600001f87983 */ /* 0x000e760000300800 */
[----:B------:R-:W-:Y:S02]  /*981f0*/  @!UPT UIADD3 URZ, URZ, URZ, URZ ;  /* 0x0000003f3f3ff290 */ /* 0x000fe4000fffe03f */
[----:B------:R-:W-:Y:S04]  /*98200*/  STL.64 [R1+0x1da0], R116 ;  /* 0x001da07401007387 */ /* 0x000fe80000100a00 */
[----:B------:R-:W-:Y:S04]  /*98210*/  STL.64 [R1+0x1da8], R118 ;  /* 0x001da87601007387 */ /* 0x000fe80000100a00 */
        /* <DEDUP_REMOVED lines=110> */
[----:B------:R4:W-:Y:S04]  /*98900*/  STL.64 [R1+0x5920], R112 ;  /* 0x0059207001007387 */ /* 0x0009e80000100a00 */
[----:B------:R-:W-:Y:S04]  /*98910*/  STL.64 [R1+0x5948], R110 ;  /* 0x0059486e01007387 */ /* 0x000fe80000100a00 */
[----:B------:R1:W-:Y:S01]  /*98920*/  STL.64 [R1+0x5940], R108 ;  /* 0x0059406c01007387 */ /* 0x0003e20000100a00 */
[C---:B----4-:R-:W-:Y:S08]  /*98930*/  HMMA.1688.F32.TF32 R112, R216.reuse, R110, R192 ;  /* 0x0000006ed870723c */ /* 0x050ff000000810c0 */
[C---:B------:R-:W-:Y:S08]  /*98940*/  HMMA.1688.F32.TF32 R116, R216.reuse, R78, R188 ;  /* 0x0000004ed874723c */ /* 0x040ff000000810bc */
[C---:B-1----:R-:W-:Y:S07]  /*98950*/  HMMA.1688.F32.TF32 R108, R216.reuse, R106, R200 ;  /* 0x0000006ad86c723c */ /* 0x042fee00000810c8 */
        /* <DEDUP_REMOVED lines=21> */
[C---:B----4-:R-:W-:Y:S03]  /*98ab0*/  HMMA.1688.F32.TF32 R108, R216.reuse, R82, R136 ;  /* 0x00000052d86c723c */ /* 0x050fe60000081088 */
[----:B------:R-:W-:Y:S04]  /*98ac0*/  STL.64 [R1+0x1d20], R116 ;  /* 0x001d207401007387 */ /* 0x000fe80000100a00 */
[----:B------:R2:W-:Y:S08]  /*98ad0*/  STL.64 [R1+0x1d28], R118 ;  /* 0x001d287601007387 */ /* 0x0005f00000100a00 */
[----:B------:R-:W-:Y:S01]  /*98ae0*/  STL.64 [R1+0x1d10], R112 ;  /* 0x001d107001007387 */ /* 0x000fe20000100a00 */
[C---:B--2---:R-:W-:Y:S03]  /*98af0*/  HMMA.1688.F32.TF32 R116, R216.reuse, R70, R132 ;  /* 0x00000046d874723c */ /* 0x044fe60000081084 */
        /* <DEDUP_REMOVED lines=12> */
[C---:B---3--:R-:W-:Y:S08]  /*98bc0*/  HMMA.1688.F32.TF32 R112, R216.reuse, R54, R168 ;  /* 0x00000036d870723c */ /* 0x048ff000000810a8 */
[C---:B-1----:R-:W-:Y:S03]  /*98bd0*/  HMMA.1688.F32.TF32 R108, R216.reuse, R50, R172 ;  /* 0x00000032d86c723c */ /* 0x042fe600000810ac */
        /* <DEDUP_REMOVED lines=26> */
[----:B--2---:R-:W-:Y:S01]  /*98d80*/  HMMA.1688.F32.TF32 R108, R216, R14, R232 ;  /* 0x0000000ed86c723c */ /* 0x004fe200000810e8 */
[----:B------:R-:W-:-:S02]  /*98d90*/  IMAD.MOV.U32 R246, RZ, RZ, R2 ;  /* 0x000000fffff67224 */ /* 0x000fc400078e0002 */
[----:B------:R-:W-:Y:S01]  /*98da0*/  IMAD.MOV.U32 R247, RZ, RZ, R0 ;  /* 0x000000fffff77224 */ /* 0x000fe200078e0000 */
[----:B------:R-:W-:Y:S04]  /*98db0*/  STL.64 [R1+0x1c30], R116 ;  /* 0x001c307401007387 */ /* 0x000fe80000100a00 */
[----:B------:R1:W-:Y:S07]  /*98dc0*/  STL.64 [R1+0x1c38], R118 ;  /* 0x001c387601007387 */ /* 0x0003ee0000100a00 */
        /* <DEDUP_REMOVED lines=8> */
[----:B-1----:R-:W-:Y:S07]  /*98e50*/  HMMA.1688.F32.TF32 R108, R164, R130, R248 ;  /* 0x00000082a46c723c */ /* 0x002fee00000810f8 */
[----:B------:R-:W-:Y:S04]  /*98e60*/  STL.64 [R1+0x1c00], R116 ;  /* 0x001c007401007387 */ /* 0x000fe80000100a00 */
[----:B------:R-:W-:Y:S04]  /*98e70*/  STL.64 [R1+0x1c08], R118 ;  /* 0x001c087601007387 */ /* 0x000fe80000100a00 */
[----:B------:R1:W-:Y:S04]  /*98e80*/  STL.64 [R1+0x1830], R112 ;  /* 0x0018307001007387 */ /* 0x0003e80000100a00 */
[----:B------:R2:W-:Y:S04]  /*98e90*/  STL.64 [R1+0x1838], R114 ;  /* 0x0018387201007387 */ /* 0x0005e80000100a00 */
[----:B------:R3:W-:Y:S04]  /*98ea0*/  STL.64 [R1+0x1820], R108 ;  /* 0x0018206c01007387 */ /* 0x0007e80000100a00 */
        /* <DEDUP_REMOVED lines=90> */
[----:B--2---:R-:W4:Y:S04]  /*99450*/  LDL.LU R114, [R1+0x1438] ;  /* 0x0014380001727983 */ /* 0x004f280000300800 */
[----:B------:R-:W4:Y:S04]  /*99460*/  LDL.LU R115, [R1+0x143c] ;  /* 0x00143c0001737983 */ /* 0x000f280000300800 */
[----:B------:R-:W2:Y:S04]  /*99470*/  LDL.LU R116, [R1+0x1440] ;  /* 0x0014400001747983 */ /* 0x000ea80000300800 */
[----:B------:R-:W2:Y:S01]  /*99480*/  LDL.LU R117, [R1+0x1444] ;  /* 0x0014440001757983 */ /* 0x000ea20000300800 */
[----:B------:R-:W-:-:S03]  /*99490*/  IMAD.MOV.U32 R2, RZ, RZ, R110 ;  /* 0x000000ffff027224 */ /* 0x000fc600078e006e */
[----:B------:R-:W2:Y:S01]  /*994a0*/  LDL.LU R118, [R1+0x1448] ;  /* 0x0014480001767983 */ /* 0x000ea20000300800 */
[----:B------:R-:W-:-:S03]  /*994b0*/  IMAD.MOV.U32 R0, RZ, RZ, R111 ;  /* 0x000000ffff007224 */ /* 0x000fc600078e006f */
[----:B------:R-:W2:Y:S04]  /*994c0*/  LDL.LU R119, [R1+0x144c] ;  /* 0x00144c0001777983 */ /* 0x000ea80000300800 */
[----:B---3--:R-:W3:Y:S04]  /*994d0*/  LDL.LU R108, [R1+0x1450] ;  /* 0x00145000016c7983 */ /* 0x008ee80000300800 */
        /* <DEDUP_REMOVED lines=27> */
[----:B------:R1:W-:Y:S04]  /*99690*/  STL [R1+0x5658], R2 ;  /* 0x0056580201007387 */ /* 0x0003e80000100800 */
[----:B-1----:R-:W4:Y:S01]  /*996a0*/  LDL R2, [R1+0xfb4] ;  /* 0x000fb40001027983 */ /* 0x002f220000100800 */
        /* <DEDUP_REMOVED lines=11> */
[----:B------:R-:W3:Y:S04]  /*99760*/  LDL.LU.64 R116, [R1+0x5930] ;  /* 0x0059300001747983 */ /* 0x000ee80000300a00 */
[----:B----4-:R-:W-:Y:S04]  /*99770*/  LDS R216, [R2+0x46300] ;  /* 0x0463000002d87984 */ /* 0x010fe80000000800 */
[----:B------:R-:W1:Y:S01]  /*99780*/  LDS R218, [R2+0x47300] ;  /* 0x0473000002da7984 */ /* 0x000e620000000800 */
[C---:B--2---:R-:W-:Y:S11]  /*99790*/  HMMA.1688.F32.TF32 R112, R164.reuse, R118, R112 ;  /* 0x00000076a470723c */ /* 0x044ff60000081070 */
[----:B------:R-:W-:Y:S11]  /*997a0*/  @!UPT UIADD3 URZ, URZ, URZ, URZ ;  /* 0x0000003f3f3ff290 */ /* 0x000ff6000fffe03f */
[----:B------:R-:W-:Y:S01]  /*997b0*/  @!UPT UIADD3 URZ, URZ, URZ, URZ ;  /* 0x0000003f3f3ff290 */ /* 0x000fe2000fffe03f */
[----:B------:R-:W-:Y:S04]  /*997c0*/  STL.64 [R1+0x1bd0], R112 ;  /* 0x001bd07001007387 */ /* 0x000fe80000100a00 */
[----:B------:R2:W-:Y:S04]  /*997d0*/  STL.64 [R1+0x1bd8], R114 ;  /* 0x001bd87201007387 */ /* 0x0005e80000100a00 */
[----:B--2---:R-:W2:Y:S01]  /*997e0*/  LDL.LU.64 R114, [R1+0x5928] ;  /* 0x0059280001727983 */ /* 0x004ea20000300a00 */
[C---:B------:R-:W-:Y:S03]  /*997f0*/  HMMA.1688.F32.TF32 R188, R164.reuse, R110, R188 ;  /* 0x0000006ea4bc723c */ /* 0x040fe600000810bc */
[----:B------:R-:W4:Y:S05]  /*99800*/  LDL.LU.64 R112, [R1+0x5920] ;  /* 0x0059200001707983 */ /* 0x000f2a0000300a00 */
        /* <DEDUP_REMOVED lines=8> */
[C---:B-1----:R-:W-:Y:S08]  /*99890*/  HMMA.1688.F32.TF32 R188, R164.reuse, R74, R200 ;  /* 0x0000004aa4bc723c */ /* 0x042ff000000810c8 */
[C---:B------:R-:W-:Y:S07]  /*998a0*/  HMMA.1688.F32.TF32 R184, R164.reuse, R106, R204 ;  /* 0x0000006aa4b8723c */ /* 0x040fee00000810cc */
        /* <DEDUP_REMOVED lines=68> */
[----:B-1----:R-:W-:Y:S01]  /*99cf0*/  HMMA.1688.F32.TF32 R132, R164, R6, R248 ;  /* 0x00000006a484723c */ /* 0x002fe200000810f8 */
[----:B------:R-:W-:Y:S04]  /*99d00*/  LDS R164, [R105+0x46380] ;  /* 0x0463800069a47984 */ /* 0x000fe80000000800 */
[----:B------:R-:W-:Y:S04]  /*99d10*/  LDS R166, [R105+0x47380] ;  /* 0x0473800069a67984 */ /* 0x000fe80000000800 */
        /* <DEDUP_REMOVED lines=90> */
[----:B---3--:R-:W-:Y:S04]  /*9a2c0*/  LDS R165, [R108+0x46380] ;  /* 0x046380006ca57984 */ /* 0x008fe80000000800 */
[----:B------:R-:W1:Y:S01]  /*9a2d0*/  LDS R167, [R108+0x47380] ;  /* 0x047380006ca77984 */ /* 0x000e620000000800 */
[C---:B--2---:R-:W-:Y:S08]  /*9a2e0*/  HMMA.1688.F32.TF32 R144, R216.reuse, R130, R144 ;  /* 0x00000082d890723c */ /* 0x044ff00000081090 */
[C---:B----4-:R-:W-:Y:S11]  /*9a2f0*/  HMMA.1688.F32.TF32 R148, R216.reuse, R126, R140 ;  /* 0x0000007ed894723c */ /* 0x050ff6000008108c */
[----:B------:R-:W-:Y:S04]  /*9a300*/  @!UPT UIADD3 URZ, URZ, URZ, URZ ;  /* 0x0000003f3f3ff290 */ /* 0x000fe8000fffe03f */
[----:B------:R-:W-:Y:S01]  /*9a310*/  STL.64 [R1+0x1800], R144 ;  /* 0x0018009001007387 */ /* 0x000fe20000100a00 */
[C---:B------:R-:W-:Y:S03]  /*9a320*/  HMMA.1688.F32.TF32 R140, R216.reuse, R118, R132 ;  /* 0x00000076d88c723c */ /* 0x040fe60000081084 */
[----:B------:R2:W-:Y:S05]  /*9a330*/  STL.64 [R1+0x1808], R146 ;  /* 0x0018089201007387 */ /* 0x0005ea0000100a00 */
[C---:B--2---:R-:W-:Y:S08]  /*9a340*/  HMMA.1688.F32.TF32 R144, R216.reuse, R122, R136 ;  /* 0x0000007ad890723c */ /* 0x044ff00000081088 */
[C---:B------:R-:W-:Y:S01]  /*9a350*/  HMMA.1688.F32.TF32 R136, R216.reuse, R114, R152 ;  /* 0x00000072d888723c */ /* 0x040fe20000081098 */
[----:B------:R-:W-:Y:S04]  /*9a360*/  STL.64 [R1+0x1a10], R148 ;  /* 0x001a109401007387 */ /* 0x000fe80000100a00 */
[----:B------:R-:W-:Y:S03]  /*9a370*/  STL.64 [R1+0x1a18], R150 ;  /* 0x001a189601007387 */ /* 0x000fe60000100a00 */
[C---:B------:R-:W-:Y:S07]  /*9a380*/  HMMA.1688.F32.TF32 R132, R216.reuse, R110, R156 ;  /* 0x0000006ed884723c */ /* 0x040fee000008109c */
[----:B------:R-:W-:Y:S04]  /*9a390*/  STL.64 [R1+0x1a00], R144 ;  /* 0x001a009001007387 */ /* 0x000fe80000100a00 */
[----:B------:R-:W-:Y:S04]  /*9a3a0*/  STL.64 [R1+0x1a08], R146 ;  /* 0x001a089201007387 */ /* 0x000fe80000100a00 */
[----:B------:R-:W-:Y:S04]  /*9a3b0*/  STL.64 [R1+0x19f0], R140 ;  /* 0x0019f08c01007387 */ /* 0x000fe80000100a00 */
[----:B------:R2:W-:Y:S04]  /*9a3c0*/  STL.64 [R1+0x19f8], R142 ;  /* 0x0019f88e01007387 */ /* 0x0005e80000100a00 */
[----:B------:R-:W-:Y:S04]  /*9a3d0*/  STL.64 [R1+0x19e0], R136 ;  /* 0x0019e08801007387 */ /* 0x000fe80000100a00 */
[----:B------:R3:W-:Y:S01]  /*9a3e0*/  STL.64 [R1+0x19e8], R138 ;  /* 0x0019e88a01007387 */ /* 0x0007e20000100a00 */
[C---:B--2---:R-:W-:Y:S08]  /*9a3f0*/  HMMA.1688.F32.TF32 R140, R216.reuse, R78, R160 ;  /* 0x0000004ed88c723c */ /* 0x044ff000000810a0 */
[C---:B---3--:R-:W-:Y:S01]  /*9a400*/  HMMA.1688.F32.TF32 R136, R216.reuse, R74, R168 ;  /* 0x0000004ad888723c */ /* 0x048fe200000810a8 */
[----:B------:R-:W-:Y:S04]  /*9a410*/  STL.64 [R1+0x19d0], R132 ;  /* 0x0019d08401007387 */ /* 0x000fe80000100a00 */
[----:B------:R2:W-:Y:S10]  /*9a420*/  STL.64 [R1+0x19d8], R134 ;  /* 0x0019d88601007387 */ /* 0x0005f40000100a00 */
[----:B------:R-:W-:Y:S01]  /*9a430*/  STL.64 [R1+0x19c0], R140 ;  /* 0x0019c08c01007387 */ /* 0x000fe20000100a00 */
[C---:B--2---:R-:W-:Y:S03]  /*9a440*/  HMMA.1688.F32.TF32 R132, R216.reuse, R106, R172 ;  /* 0x0000006ad884723c */ /* 0x044fe600000810ac */
[----:B------:R2:W-:Y:S04]  /*9a450*/  STL.64 [R1+0x19c8], R142 ;  /* 0x0019c88e01007387 */ /* 0x0005e80000100a00 */
[----:B------:R-:W-:Y:S04]  /*9a460*/  STL.64 [R1+0x19b0], R136 ;  /* 0x0019b08801007387 */ /* 0x000fe80000100a00 */
[----:B------:R3:W-:Y:S01]  /*9a470*/  STL.64 [R1+0x19b8], R138 ;  /* 0x0019b88a01007387 */ /* 0x0007e20000100a00 */
[C---:B--2---:R-:W-:Y:S08]  /*9a480*/  HMMA.1688.F32.TF32 R140, R216.reuse, R102, R176 ;  /* 0x00000066d88c723c */ /* 0x044ff000000810b0 */
[C---:B---3--:R-:W-:Y:S03]  /*9a490*/  HMMA.1688.F32.TF32 R136, R216.reuse, R98, R180 ;  /* 0x00000062d888723c */ /* 0x048fe600000810b4 */
[----:B------:R-:W-:Y:S04]  /*9a4a0*/  STL.64 [R1+0x19a0], R132 ;  /* 0x0019a08401007387 */ /* 0x000fe80000100a00 */
[----:B------:R2:W-:Y:S08]  /*9a4b0*/  STL.64 [R1+0x19a8], R134 ;  /* 0x0019a88601007387 */ /* 0x0005f00000100a00 */
        /* <DEDUP_REMOVED lines=28> */
[----:B------:R-:W-:Y:S04]  /*9a680*/  STL.64 [R1+0x5900], R58 ;  /* 0x0059003a01007387 */ /* 0x000fe80000100a00 */
[----:B------:R2:W-:Y:S09]  /*9a690*/  STL.64 [R1+0x58f8], R56 ;  /* 0x0058f83801007387 */ /* 0x0005f20000100a00 */
[----:B------:R-:W-:Y:S01]  /*9a6a0*/  STL.64 [R1+0x1900], R60 ;  /* 0x0019003c01007387 */ /* 0x000fe20000100a00 */
[C---:B--2---:R-:W-:Y:S03]  /*9a6b0*/  HMMA.1688.F32.TF32 R56, R216.reuse, R54, R244 ;  /* 0x00000036d838723c */ /* 0x044fe600000810f4 */
[----:B------:R-:W-:Y:S04]  /*9a6c0*/  STL.64 [R1+0x1908], R62 ;  /* 0x0019083e01007387 */ /* 0x000fe80000100a00 */
[----:B------:R-:W-:Y:S04]  /*9a6d0*/  STL.64 [R1+0x58f0], R54 ;  /* 0x0058f03601007387 */ /* 0x000fe80000100a00 */
[----:B------:R2:W-:Y:S02]  /*9a6e0*/  STL.64 [R1+0x58e8], R52 ;  /* 0x0058e83401007387 */ /* 0x0005e40000100a00 */
[C---:B--2---:R-:W-:Y:S10]  /*9a6f0*/  HMMA.1688.F32.TF32 R52, R216.reuse, R50, R248 ;  /* 0x00000032d834723c */ /* 0x044ff400000810f8 */
[----:B------:R-:W-:Y:S04]  /*9a700*/  STL.64 [R1+0x18f0], R56 ;  /* 0x0018f03801007387 */ /* 0x000fe80000100a00 */
[----:B------:R2:W-:Y:S04]  /*9a710*/  STL.64 [R1+0x18f8], R58 ;  /* 0x0018f83a01007387 */ /* 0x0005e80000100a00 */
[----:B------:R-:W3:Y:S05]  /*9a720*/  LDL.LU R244, [R1+0xf50] ;  /* 0x000f500001f47983 */ /* 0x000eea0000300800 */
[----:B------:R-:W-:Y:S04]  /*9a730*/  STL.64 [R1+0x18e0], R52 ;  /* 0x0018e03401007387 */ /* 0x000fe80000100a00 */
        /* <DEDUP_REMOVED lines=144> */
[----:B------:R2:W-:Y:S04]  /*9b040*/  STL.64 [R1+0x1848], R62 ;  /* 0x0018483e01007387 */ /* 0x0005e80000100a00 */
[----:B------:R-:W-:Y:S04]  /*9b050*/  STL.64 [R1+0x17e0], R56 ;  /* 0x0017e03801007387 */ /* 0x000fe80000100a00 */
[----:B------:R3:W-:Y:S01]  /*9b060*/  STL.64 [R1+0x17e8], R58 ;  /* 0x0017e83a01007387 */ /* 0x0007e20000100a00 */
[C---:B--2---:R-:W-:Y:S03]  /*9b070*/  HMMA.1688.F32.TF32 R60, R164.reuse, R126, R160 ;  /* 0x0000007ea43c723c */ /* 0x044fe600000810a0 */
[----:B------:R-:W-:Y:S04]  /*9b080*/  STL.64 [R1+0x17d0], R52 ;  /* 0x0017d03401007387 */ /* 0x000fe80000100a00 */
[----:B------:R2:W-:Y:S01]  /*9b090*/  STL.64 [R1+0x17d8], R54 ;  /* 0x0017d83601007387 */ /* 0x0005e20000100a00 */
[C---:B---3--:R-:W-:Y:S03]  /*9b0a0*/  HMMA.1688.F32.TF32 R56, R164.reuse, R122, R168 ;  /* 0x0000007aa438723c */ /* 0x048fe600000810a8 */
[----:B------:R-:W3:Y:S05]  /*9b0b0*/  LDL.LU R120, [R1+0x5918] ;  /* 0x0059180001787983 */ /* 0x000eea0000300800 */
        /* <DEDUP_REMOVED lines=172> */
[----:B-1----:R-:W4:Y:S04]  /*9bb80*/  LDL.LU.64 R62, [R1+0x5910] ;  /* 0x00591000013e7983 */ /* 0x002f280000300a00 */
[----:B------:R-:W2:Y:S01]  /*9bb90*/  LDL.LU.64 R60, [R1+0x5908] ;  /* 0x00590800013c7983 */ /* 0x000ea20000300a00 */
        /* <DEDUP_REMOVED lines=12> */
[----:B-1----:R-:W3:Y:S04]  /*9bc60*/  LDL.LU.64 R54, [R1+0x58f0] ;  /* 0x0058f00001367983 */ /* 0x002ee80000300a00 */
[----:B------:R-:W2:Y:S01]  /*9bc70*/  LDL.LU.64 R52, [R1+0x58e8] ;  /* 0x0058e80001347983 */ /* 0x000ea20000300a00 */
[C---:B------:R-:W-:Y:S08]  /*9bc80*/  HMMA.1688.F32.TF32 R192, R164.reuse, R50, R192 ;  /* 0x00000032a4c0723c */ /* 0x040ff000000810c0 */
[C---:B---3--:R-:W-:Y:S11]  /*9bc90*/  HMMA.1688.F32.TF32 R248, R164.reuse, R54, R248 ;  /* 0x00000036a4f8723c */ /* 0x048ff600000810f8 */
[----:B------:R-:W-:Y:S11]  /*9bca0*/  @!UPT UIADD3 URZ, URZ, URZ, URZ ;  /* 0x0000003f3f3ff290 */ /* 0x000ff6000fffe03f */
[----:B------:R-:W-:Y:S01]  /*9bcb0*/  @!UPT UIADD3 URZ, URZ, URZ, URZ ;  /* 0x0000003f3f3ff290 */ /* 0x000fe2000fffe03f */
[----:B------:R-:W-:Y:S04]  /*9bcc0*/  STL.64 [R1+0x16b0], R248 ;  /* 0x0016b0f801007387 */ /* 0x000fe80000100a00 */
[----:B------:R1:W-:Y:S04]  /*9bcd0*/  STL.64 [R1+0x16b8], R250 ;  /* 0x0016b8fa01007387 */ /* 0x0003e80000100a00 */
[----:B-1----:R-:W3:Y:S04]  /*9bce0*/  LDL.LU.64 R250, [R1+0x58e0] ;  /* 0x0058e00001fa7983 */ /* 0x002ee80000300a00 */
[----:B------:R-:W3:Y:S04]  /*9bcf0*/  LDL.LU.64 R248, [R1+0x58d8] ;  /* 0x0058d80001f87983 */ /* 0x000ee80000300a00 */
[----:B------:R-:W-:Y:S04]  /*9bd00*/  STL.64 [R1+0x16a0], R192 ;  /* 0x0016a0c001007387 */ /* 0x000fe80000100a00 */
[----:B------:R1:W-:Y:S02]  /*9bd10*/  STL.64 [R1+0x16a8], R194 ;  /* 0x0016a8c201007387 */ /* 0x0003e40000100a00 */
[C---:B-1----:R-:W-:Y:S08]  /*9bd20*/  HMMA.1688.F32.TF32 R192, R164.reuse, R46, R188 ;  /* 0x0000002ea4c0723c */ /* 0x042ff000000810bc */
[C---:B------:R-:W-:Y:S08]  /*9bd30*/  HMMA.1688.F32.TF32 R188, R164.reuse, R42, R184 ;  /* 0x0000002aa4bc723c */ /* 0x040ff000000810b8 */
        /* <DEDUP_REMOVED lines=37> */
[----:B------:R-:W-:Y:S04]  /*9bf90*/  LDS R167, [R108+0x49000] ;  /* 0x049000006ca77984 */ /* 0x000fe80000000800 */
        /* <DEDUP_REMOVED lines=38> */
[----:B------:R-:W-:Y:S04]  /*9c200*/  STL.64 [R1+0x15b0], R136 ;  /* 0x0015b08801007387 */ /* 0x000fe80000100a00 */
[----:B------:R-:W-:Y:S01]  /*9c210*/  STL.64 [R1+0x15b8], R138 ;  /* 0x0015b88a01007387 */ /* 0x000fe20000100a00 */
[----:B------:R-:W-:-:S03]  /*9c220*/  MOV R244, R109 ;  /* 0x0000006d00f47202 */ /* 0x000fc60000000f00 */
[----:B------:R-:W-:Y:S01]  /*9c230*/  STL.64 [R1+0x15a0], R132 ;  /* 0x0015a08401007387 */ /* 0x000fe20000100a00 */
[----:B------:R-:W-:-:S03]  /*9c240*/  IMAD.MOV.U32 R245, RZ, RZ, R112 ;  /* 0x000000fffff57224 */ /* 0x000fc600078e0070 */
[----:B------:R1:W-:Y:S01]  /*9c250*/  STL.64 [R1+0x15a8], R134 ;  /* 0x0015a88601007387 */ /* 0x0003e20000100a00 */
[----:B------:R-:W-:-:S03]  /*9c260*/  IMAD.MOV.U32 R246, RZ, RZ, R97 ;  /* 0x000000fffff67224 */ /* 0x000fc600078e0061 */
[----:B------:R-:W2:Y:S01]  /*9c270*/  LDL.LU R105, [R1+0x58d0] ;  /* 0x0058d00001697983 */ /* 0x000ea20000300800 */
        /* <DEDUP_REMOVED lines=12> */
[----:B----4-:R-:W-:-:S03]  /*9c340*/  IMAD.MOV.U32 R233, RZ, RZ, R56 ;  /* 0x000000ffffe97224 */ /* 0x010fc600078e0038 */
        /* <DEDUP_REMOVED lines=10> */
[----:B------:R-:W1:Y:S01]  /*9c3f0*/  LDL.LU R89, [R1+0x58a0] ;  /* 0x0058a00001597983 */ /* 0x000e620000300800 */
        /* <DEDUP_REMOVED lines=57> */
[----:B--2---:R-:W-:Y:S02]  /*9c790*/  IMAD.MOV.U32 R163, RZ, RZ, R105 ;  /* 0x000000ffffa37224 */ /* 0x004fe400078e0069 */
[----:B---3--:R-:W-:Y:S02]  /*9c7a0*/  IMAD.MOV.U32 R162, RZ, RZ, R108 ;  /* 0x000000ffffa27224 */ /* 0x008fe400078e006c */
[----:B------:R-:W-:Y:S01]  /*9c7b0*/  IMAD.MOV.U32 R161, RZ, RZ, R109 ;  /* 0x000000ffffa17224 */ /* 0x000fe200078e006d */
[----:B------:R-:W-:Y:S01]  /*9c7c0*/  MOV R160, R112 ;  /* 0x0000007000a07202 */ /* 0x000fe20000000f00 */
[----:B------:R-:W-:Y:S02]  /*9c7d0*/  IMAD.MOV.U32 R159, RZ, RZ, R97 ;  /* 0x000000ffff9f7224 */ /* 0x000fe400078e0061 */
[----:B------:R-:W-:-:S02]  /*9c7e0*/  IMAD.MOV.U32 R158, RZ, RZ, R100 ;  /* 0x000000ffff9e7224 */ /* 0x000fc400078e0064 */
[----:B------:R-:W-:Y:S02]  /*9c7f0*/  IMAD.MOV.U32 R157, RZ, RZ, R101 ;  /* 0x000000ffff9d7224 */ /* 0x000fe400078e0065 */
[----:B----4-:R-:W-:Y:S02]  /*9c800*/  IMAD.MOV.U32 R156, RZ, RZ, R104 ;  /* 0x000000ffff9c7224 */ /* 0x010fe400078e0068 */
[----:B------:R-:W-:Y:S01]  /*9c810*/  IMAD.MOV.U32 R155, RZ, RZ, R49 ;  /* 0x000000ffff9b7224 */ /* 0x000fe200078e0031 */
[----:B------:R-:W-:Y:S01]  /*9c820*/  MOV R154, R52 ;  /* 0x00000034009a7202 */ /* 0x000fe20000000f00 */
[----:B------:R-:W-:Y:S02]  /*9c830*/  IMAD.MOV.U32 R153, RZ, RZ, R53 ;  /* 0x000000ffff997224 */ /* 0x000fe400078e0035 */
[----:B------:R-:W-:Y:S02]  /*9c840*/  IMAD.MOV.U32 R152, RZ, RZ, R56 ;  /* 0x000000ffff987224 */ /* 0x000fe400078e0038 */
[----:B-1----:R-:W-:Y:S01]  /*9c850*/  IMAD.MOV.U32 R135, RZ, RZ, R89 ;  /* 0x000000ffff877224 */ /* 0x002fe200078e0059 */
        /* <DEDUP_REMOVED lines=13> */
[----:B------:R-:W-:Y:S01]  /*9c930*/  IMAD.MOV.U32 R145, RZ, RZ, R68 ;  /* 0x000000ffff917224 */ /* 0x000fe200078e0044 */
[----:B------:R-:W1:Y:S04]  /*9c940*/  LDSM.16.M88.4 R128, [R252+0x80] ;  /* 0x00008000fc80783b */ /* 0x000e680000000200 */
[----:B------:R-:W2:Y:S04]  /*9c950*/  LDSM.16.M88.4 R124, [R252+0x1080] ;  /* 0x00108000fc7c783b */ /* 0x000ea80000000200 */
[----:B------:R-:W3:Y:S04]  /*9c960*/  LDSM.16.M88.4 R120, [R252+0x2080] ;  /* 0x00208000fc78783b */ /* 0x000ee80000000200 */
[----:B------:R-:W4:Y:S01]  /*9c970*/  LDSM.16.M88.4 R116, [R252+0x3080] ;  /* 0x00308000fc74783b */ /* 0x000f220000000200 */
[----:B------:R-:W-:Y:S01]  /*9c980*/  MOV R148, R77 ;  /* 0x0000004d00947202 */ /* 0x000fe20000000f00 */
[----:B------:R-:W-:-:S02]  /*9c990*/  IMAD.MOV.U32 R149, RZ, RZ, R76 ;  /* 0x000000ffff957224 */ /* 0x000fc400078e004c */
[----:B------:R-:W-:Y:S01]  /*9c9a0*/  IMAD.MOV.U32 R150, RZ, RZ, R73 ;  /* 0x000000ffff967224 */ /* 0x000fe200078e0049 */
[----:B------:R-:W2:Y:S01]  /*9c9b0*/  LDSM.16.M88.4 R112, [R252+0x4080] ;  /* 0x00408000fc70783b */ /* 0x000ea20000000200 */
[----:B------:R-:W-:Y:S02]  /*9c9c0*/  IMAD.MOV.U32 R151, RZ, RZ, R72 ;  /* 0x000000ffff977224 */ /* 0x000fe400078e0048 */
[----:B------:R-:W-:Y:S01]  /*9c9d0*/  IMAD.MOV.U32 R144, RZ, RZ, R69 ;  /* 0x000000ffff907224 */ /* 0x000fe200078e0045 */
[----:B------:R-:W3:Y:S04]  /*9c9e0*/  LDSM.16.M88.4 R108, [R252+0x5080] ;  /* 0x00508000fc6c783b */ /* 0x000ee80000000200 */
[C---:B------:R-:W-:Y:S01]  /*9c9f0*/  HMMA.1688.F32.TF32 R72, R216.reuse, R70, R148 ;  /* 0x00000046d848723c */ /* 0x040fe20000081094 */
[----:B------:R-:W3:Y:S04]  /*9ca00*/  LDSM.16.M88.4 R104, [R252+0x6080] ;  /* 0x00608000fc68783b */ /* 0x000ee80000000200 */
[----:B------:R-:W3:Y:S03]  /*9ca10*/  LDSM.16.M88.4 R100, [R252+0x7080] ;  /* 0x00708000fc64783b */ /* 0x000ee60000000200 */
[C---:B------:R-:W-:Y:S01]  /*9ca20*/  HMMA.1688.F32.TF32 R68, R216.reuse, R66, R144 ;  /* 0x00000042d844723c */ /* 0x040fe20000081090 */
[----:B------:R-:W3:Y:S04]  /*9ca30*/  LDSM.16.M88.4 R96, [R252+0x8080] ;  /* 0x00808000fc60783b */ /* 0x000ee80000000200 */
[----:B------:R-:W4:Y:S03]  /*9ca40*/  LDSM.16.M88.4 R92, [R252+0x9080] ;  /* 0x00908000fc5c783b */ /* 0x000f260000000200 */
[C---:B------:R-:W-:Y:S01]  /*9ca50*/  HMMA.1688.F32.TF32 R64, R216.reuse, R62, R140 ;  /* 0x0000003ed840723c */ /* 0x040fe2000008108c */
[----:B-1----:R-:W-:Y:S04]  /*9ca60*/  STL [R1+0x5634], R130 ;  /* 0x0056348201007387 */ /* 0x002fe80000100800 */
[----:B------:R-:W1:Y:S03]  /*9ca70*/  LDSM.16.M88.4 R88, [R252+0xa080] ;  /* 0x00a08000fc58783b */ /* 0x000e660000000200 */
[C---:B------:R-:W-:Y:S01]  /*9ca80*/  HMMA.1688.F32.TF32 R60, R216.reuse, R58, R136 ;  /* 0x0000003ad83c723c */ /* 0x040fe20000081088 */
[----:B------:R-:W-:Y:S04]  /*9ca90*/  STL [R1+0x5630], R131 ;  /* 0x0056308301007387 */ /* 0x000fe80000100800 */
[----:B------:R-:W1:Y:S03]  /*9caa0*/  LDSM.16.M88.4 R84, [R252+0xb080] ;  /* 0x00b08000fc54783b */ /* 0x000e660000000200 */
[C---:B------:R-:W-:Y:S01]  /*9cab0*/  HMMA.1688.F32.TF32 R56, R216.reuse, R54, R132 ;  /* 0x00000036d838723c */ /* 0x040fe20000081084 */
[----:B--2---:R-:W-:Y:S04]  /*9cac0*/  STL [R1+0x5638], R126 ;  /* 0x0056387e01007387 */ /* 0x004fe80000100800 */
[----:B------:R-:W2:Y:S03]  /*9cad0*/  LDSM.16.M88.4 R80, [R252+0xc080] ;  /* 0x00c08000fc50783b */ /* 0x000ea60000000200 */
[C---:B------:R-:W-:Y:S01]  /*9cae0*/  HMMA.1688.F32.TF32 R52, R216.reuse, R50, R152 ;  /* 0x00000032d834723c */ /* 0x040fe20000081098 */
[----:B------:R-:W-:Y:S04]  /*9caf0*/  STL [R1+0x562c], R127 ;  /* 0x00562c7f01007387 */ /* 0x000fe80000100800 */
[----:B------:R-:W1:Y:S03]  /*9cb00*/  LDSM.16.M88.4 R76, [R252+0xd080] ;  /* 0x00d08000fc4c783b */ /* 0x000e660000000200 */
[C---:B------:R-:W-:Y:S01]  /*9cb10*/  HMMA.1688.F32.TF32 R48, R216.reuse, R46, R156 ;  /* 0x0000002ed830723c */ /* 0x040fe2000008109c */
[----:B---3--:R-:W-:Y:S07]  /*9cb20*/  STL [R1+0x5624], R122 ;  /* 0x0056247a01007387 */ /* 0x008fee0000100800 */
[C---:B------:R-:W-:Y:S01]  /*9cb30*/  HMMA.1688.F32.TF32 R44, R216.reuse, R42, R160 ;  /* 0x0000002ad82c723c */ /* 0x040fe200000810a0 */
[----:B------:R-:W-:Y:S07]  /*9cb40*/  STL [R1+0x5620], R123 ;  /* 0x0056207b01007387 */ /* 0x000fee0000100800 */
[C---:B------:R-:W-:Y:S01]  /*9cb50*/  HMMA.1688.F32.TF32 R40, R216.reuse, R38, R168 ;  /* 0x00000026d828723c */ /* 0x040fe200000810a8 */
[----:B----4-:R-:W-:Y:S04]  /*9cb60*/  STL [R1+0x5628], R118 ;  /* 0x0056287601007387 */ /* 0x010fe80000100800 */
[----:B------:R3:W-:Y:S03]  /*9cb70*/  STL [R1+0x561c], R119 ;  /* 0x00561c7701007387 */ /* 0x0007e60000100800 */
[C---:B------:R-:W-:Y:S01]  /*9cb80*/  HMMA.1688.F32.TF32 R36, R216.reuse, R34, R172 ;  /* 0x00000022d824723c */ /* 0x040fe200000810ac */
[----:B---3--:R-:W3:Y:S07]  /*9cb90*/  LDL R119, [R1+0xfb8] ;  /* 0x000fb80001777983 */ /* 0x008eee0000100800 */
        /* <DEDUP_REMOVED lines=27> */
[C---:B-1----:R-:W-:Y:S03]  /*9cd50*/  HMMA.1688.F32.TF32 R32, R216.reuse, R18, R208 ;  /* 0x00000012d820723c */ /* 0x042fe600000810d0 */
[----:B------:R-:W1:Y:S04]  /*9cd60*/  LDSM.16.M88.4 R72, [R252+0xe080] ;  /* 0x00e08000fc48783b */ /* 0x000e680000000200 */
[----:B------:R-:W1:Y:S01]  /*9cd70*/  LDSM.16.M88.4 R68, [R252+0xf080] ;  /* 0x00f08000fc44783b */ /* 0x000e620000000200 */
[C---:B----4-:R-:W-:Y:S03]  /*9cd80*/  HMMA.1688.F32.TF32 R28, R216.reuse, R14, R212 ;  /* 0x0000000ed81c723c */ /* 0x050fe600000810d4 */
[----:B------:R-:W4:Y:S04]  /*9cd90*/  LDSM.16.M88.4 R64, [R252+0x10080] ;  /* 0x01008000fc40783b */ /* 0x000f280000000200 */
[----:B------:R-:W1:Y:S04]  /*9cda0*/  LDSM.16.M88.4 R60, [R252+0x11080] ;  /* 0x01108000fc3c783b */ /* 0x000e680000000200 */
[----:B------:R-:W-:Y:S04]  /*9cdb0*/  STL.64 [R1+0x1440], R36 ;  /* 0x0014402401007387 */ /* 0x000fe80000100a00 */
[----:B------:R2:W-:Y:S04]  /*9cdc0*/  STL.64 [R1+0x1448], R38 ;  /* 0x0014482601007387 */ /* 0x0005e80000100a00 */
[----:B------:R-:W-:Y:S04]  /*9cdd0*/  STL.64 [R1+0x1420], R32 ;  /* 0x0014202001007387 */ /* 0x000fe80000100a00 */
[----:B------:R2:W-:Y:S02]  /*9cde0*/  STL.64 [R1+0x1428], R34 ;  /* 0x0014282201007387 */ /* 0x0005e40000100a00 */
[C---:B--2---:R-:W-:Y:S02]  /*9cdf0*/  HMMA.1688.F32.TF32 R36, R216.reuse, R10, R220 ;  /* 0x0000000ad824723c */ /* 0x044fe400000810dc */
[----:B------:R-:W-:Y:S04]  /*9ce00*/  STL.64 [R1+0x1410], R28 ;  /* 0x0014101c01007387 */ /* 0x000fe80000100a00 */
[----:B------:R2:W-:Y:S02]  /*9ce10*/  STL.64 [R1+0x1418], R30 ;  /* 0x0014181e01007387 */ /* 0x0005e40000100a00 */
[----:B------:R-:W-:Y:S02]  /*9ce20*/  HMMA.1688.F32.TF32 R32, R216, R6, R224 ;  /* 0x00000006d820723c */ /* 0x000fe400000810e0 */
[----:B------:R-:W1:Y:S04]  /*9ce30*/  LDSM.16.M88.4 R56, [R252+0x12080] ;  /* 0x01208000fc38783b */ /* 0x000e680000000200 */
[----:B------:R-:W1:Y:S02]  /*9ce40*/  LDSM.16.M88.4 R52, [R252+0x13080] ;  /* 0x01308000fc34783b */ /* 0x000e640000000200 */
[C---:B--2---:R-:W-:Y:S02]  /*9ce50*/  HMMA.1688.F32.TF32 R28, R164.reuse, R128, R228 ;  /* 0x00000080a41c723c */ /* 0x044fe400000810e4 */
[----:B------:R-:W2:Y:S04]  /*9ce60*/  LDSM.16.M88.4 R48, [R252+0x14080] ;  /* 0x01408000fc30783b */ /* 0x000ea80000000200 */
[----:B------:R-:W1:Y:S04]  /*9ce70*/  LDSM.16.M88.4 R44, [R252+0x15080] ;  /* 0x01508000fc2c783b */ /* 0x000e680000000200 */
[----:B------:R-:W-:Y:S04]  /*9ce80*/  STL.64 [R1+0x1400], R36 ;  /* 0x0014002401007387 */ /* 0x000fe80000100a00 */
[----:B------:R4:W-:Y:S04]  /*9ce90*/  STL.64 [R1+0x1408], R38 ;  /* 0x0014082601007387 */ /* 0x0009e80000100a00 */
[----:B------:R-:W-:Y:S04]  /*9cea0*/  STL.64 [R1+0x13c0], R32 ;  /* 0x0013c02001007387 */ /* 0x000fe80000100a00 */
[----:B------:R2:W-:Y:S04]  /*9ceb0*/  STL.64 [R1+0x13c8], R34 ;  /* 0x0013c82201007387 */ /* 0x0005e80000100a00 */
[----:B------:R-:W-:Y:S01]  /*9cec0*/  STL.64 [R1+0x13b0], R28 ;  /* 0x0013b01c01007387 */ /* 0x000fe20000100a00 */
[C---:B----4-:R-:W-:Y:S03]  /*9ced0*/  HMMA.1688.F32.TF32 R36, R164.reuse, R124, R232 ;  /* 0x0000007ca424723c */ /* 0x050fe600000810e8 */
[----:B------:R4:W-:Y:S04]  /*9cee0*/  STL.64 [R1+0x13b8], R30 ;  /* 0x0013b81e01007387 */ /* 0x0009e80000100a00 */
[----:B------:R-:W1:Y:S01]  /*9cef0*/  LDSM.16.M88.4 R40, [R252+0x16080] ;  /* 0x01608000fc28783b */ /* 0x000e620000000200 */
[----:B--2---:R-:W-:Y:S01]  /*9cf00*/  HMMA.1688.F32.TF32 R32, R164, R120, R236 ;  /* 0x00000078a420723c */ /* 0x004fe200000810ec */
[----:B------:R-:W-:-:S02]  /*9cf10*/  IMAD.MOV.U32 R232, RZ, RZ, R8 ;  /* 0x000000ffffe87224 */ /* 0x000fc400078e0008 */
[----:B------:R-:W-:Y:S04]  /*9cf20*/  LDS R216, [R2+0x48000] ;  /* 0x0480000002d87984 */ /* 0x000fe80000000800 */
[----:B------:R-:W-:Y:S01]  /*9cf30*/  LDS R218, [R2+0x49000] ;  /* 0x0490000002da7984 */ /* 0x000fe20000000800 */
[----:B----4-:R-:W-:Y:S01]  /*9cf40*/  HMMA.1688.F32.TF32 R28, R164, R116, R244 ;  /* 0x00000074a41c723c */ /* 0x010fe200000810f4 */
[----:B------:R-:W-:Y:S02]  /*9cf50*/  IMAD.MOV.U32 R233, RZ, RZ, R5 ;  /* 0x000000ffffe97224 */ /* 0x000fe400078e0005 */
[----:B------:R-:W-:Y:S02]  /*9cf60*/  IMAD.MOV.U32 R234, RZ, RZ, R4 ;  /* 0x000000ffffea7224 */ /* 0x000fe400078e0004 */
[----:B------:R-:W-:-:S02]  /*9cf70*/  IMAD.MOV.U32 R235, RZ, RZ, R3 ;  /* 0x000000ffffeb7224 */ /* 0x000fc400078e0003 */
[----:B------:R-:W-:Y:S01]  /*9cf80*/  STL.64 [R1+0x13f0], R36 ;  /* 0x0013f02401007387 */ /* 0x000fe20000100a00 */
[----:B------:R-:W-:Y:S01]  /*9cf90*/  IMAD.MOV.U32 R236, RZ, RZ, R16 ;  /* 0x000000ffffec7224 */ /* 0x000fe200078e0010 */
[----:B------:R-:W-:Y:S01]  /*9cfa0*/  MOV R237, R13 ;  /* 0x0000000d00ed7202 */ /* 0x000fe20000000f00 */
[----:B------:R-:W-:Y:S01]  /*9cfb0*/  IMAD.MOV.U32 R238, RZ, RZ, R12 ;  /* 0x000000ffffee7224 */ /* 0x000fe200078e000c */
[----:B------:R-:W-:Y:S01]  /*9cfc0*/  LDSM.16.M88.4 R4, [R252+0x1f080] ;  /* 0x01f08000fc04783b */ /* 0x000fe20000000200 */
[----:B------:R-:W-:Y:S03]  /*9cfd0*/  HMMA.1688.F32.TF32 R132, R164, R112, R232 ;  /* 0x00000070a484723c */ /* 0x000fe600000810e8 */
[----:B------:R-:W-:Y:S01]  /*9cfe0*/  STL.64 [R1+0x13f8], R38 ;  /* 0x0013f82601007387 */ /* 0x000fe20000100a00 */
[----:B------:R-:W-:-:S03]  /*9cff0*/  IMAD.MOV.U32 R239, RZ, RZ, R9 ;  /* 0x000000ffffef7224 */ /* 0x000fc600078e0009 */
[----:B------:R-:W2:Y:S04]  /*9d000*/  LDSM.16.M88.4 R36, [R252+0x17080] ;  /* 0x01708000fc24783b */ /* 0x000ea80000000200 */
[----:B------:R-:W-:Y:S01]  /*9d010*/  STL.64 [R1+0x13d0], R28 ;  /* 0x0013d01c01007387 */ /* 0x000fe20000100a00 */
[----:B------:R-:W-:-:S03]  /*9d020*/  IMAD.MOV.U32 R126, RZ, RZ, R31 ;  /* 0x000000ffff7e7224 */ /* 0x000fc600078e001f */
[----:B------:R-:W-:Y:S04]  /*9d030*/  STL.64 [R1+0x13e0], R32 ;  /* 0x0013e02001007387 */ /* 0x000fe80000100a00 */
[----:B------:R-:W-:Y:S04]  /*9d040*/  STL.64 [R1+0x13e8], R34 ;  /* 0x0013e82201007387 */ /* 0x000fe80000100a00 */
[----:B------:R-:W-:Y:S04]  /*9d050*/  STL [R1+0x13d8], R30 ;  /* 0x0013d81e01007387 */ /* 0x000fe80000100800 */
[----:B------:R-:W-:Y:S01]  /*9d060*/  STL [R1+0x563c], R126 ;  /* 0x00563c7e01007387 */ /* 0x000fe20000100800 */
[----:B------:R-:W-:-:S03]  /*9d070*/  IMAD.MOV.U32 R244, RZ, RZ, R24 ;  /* 0x000000fffff47224 */ /* 0x000fc600078e0018 */
[----:B------:R-:W-:Y:S04]  /*9d080*/  STL [R1+0x5640], R114 ;  /* 0x0056407201007387 */ /* 0x000fe80000100800 */
[----:B------:R-:W4:Y:S04]  /*9d090*/  LDSM.16.M88.4 R32, [R252+0x18080] ;  /* 0x01808000fc20783b */ /* 0x000f280000000200 */
        /* <DEDUP_REMOVED lines=8> */
[----:B------:R-:W-:Y:S01]  /*9d120*/  STL [R1+0x560c], R106 ;  /* 0x00560c6a01007387 */ /* 0x000fe20000100800 */
[----:B------:R-:W-:-:S03]  /*9d130*/  IMAD.MOV.U32 R131, RZ, RZ, R133 ;  /* 0x000000ffff837224 */ /* 0x000fc600078e0085 */
[----:B------:R-:W1:Y:S01]  /*9d140*/  LDSM.16.M88.4 R24, [R252+0x1a080] ;  /* 0x01a08000fc18783b */ /* 0x000e620000000200 */
[----:B------:R-:W-:-:S03]  /*9d150*/  MOV R3, R135 ;  /* 0x0000008700037202 */ /* 0x000fc60000000f00 */
[----:B------:R-:W-:Y:S04]  /*9d160*/  STL [R1+0x5608], R107 ;  /* 0x0056086b01007387 */ /* 0x000fe80000100800 */
[----:B------:R-:W-:Y:S04]  /*9d170*/  STL [R1+0x5604], R102 ;  /* 0x0056046601007387 */ /* 0x000fe80000100800 */
[----:B------:R-:W1:Y:S04]  /*9d180*/  LDSM.16.M88.4 R20, [R252+0x1b080] ;  /* 0x01b08000fc14783b */ /* 0x000e680000000200 */
[----:B------:R-:W1:Y:S04]  /*9d190*/  LDSM.16.M88.4 R16, [R252+0x1c080] ;  /* 0x01c08000fc10783b */ /* 0x000e680000000200 */
[----:B------:R-:W1:Y:S04]  /*9d1a0*/  LDSM.16.M88.4 R12, [R252+0x1d080] ;  /* 0x01d08000fc0c783b */ /* 0x000e680000000200 */
[----:B------:R2:W1:Y:S04]  /*9d1b0*/  LDSM.16.M88.4 R8, [R252+0x1e080] ;  /* 0x01e08000fc08783b */ /* 0x0004680000000200 */
[----:B------:R-:W-:Y:S01]  /*9d1c0*/  STL [R1+0x5600], R103 ;  /* 0x0056006701007387 */ /* 0x000fe20000100800 */
[----:B--2---:R-:W-:-:S03]  /*9d1d0*/  IMAD.MOV.U32 R252, RZ, RZ, R134 ;  /* 0x000000fffffc7224 */ /* 0x004fc600078e0086 */
[----:B------:R-:W-:Y:S01]  /*9d1e0*/  STL [R1+0x55fc], R98 ;  /* 0x0055fc6201007387 */ /* 0x000fe20000100800 */
[----:B------:R-:W-:Y:S03]  /*9d1f0*/  HMMA.1688.F32.TF32 R132, R164, R108, R236 ;  /* 0x0000006ca484723c */ /* 0x000fe600000810ec */
        /* <DEDUP_REMOVED lines=11> */
[----:B-1----:R-:W-:Y:S04]  /*9d2b0*/  STL [R1+0x55b0], R74 ;  /* 0x0055b04a01007387 */ /* 0x002fe80000100800 */
        /* <DEDUP_REMOVED lines=8> */
[----:B------:R-:W-:-:S03]  /*9d340*/  IMAD.MOV.U32 R127, RZ, RZ, R132 ;  /* 0x000000ffff7f7224 */ /* 0x000fc600078e0084 */
[----:B------:R-:W-:Y:S01]  /*9d350*/  STL [R1+0x5590], R59 ;  /* 0x0055903b01007387 */ /* 0x000fe20000100800 */
[----:B------:R-:W-:-:S03]  /*9d360*/  IMAD.MOV.U32 R118, RZ, RZ, R133 ;  /* 0x000000ffff767224 */ /* 0x000fc600078e0085 */
[----:B------:R-:W-:Y:S01]  /*9d370*/  STL [R1+0x55a4], R54 ;  /* 0x0055a43601007387 */ /* 0x000fe20000100800 */
[----:B------:R-:W-:Y:S02]  /*9d380*/  IMAD.MOV.U32 R122, RZ, RZ, R134 ;  /* 0x000000ffff7a7224 */ /* 0x000fe400078e0086 */
[----:B------:R-:W-:Y:S01]  /*9d390*/  IMAD.MOV.U32 R123, RZ, RZ, R135 ;  /* 0x000000ffff7b7224 */ /* 0x000fe200078e0087 */
        /* <DEDUP_REMOVED lines=73> */
[----:B------:R-:W-:Y:S01]  /*9d830*/  IMAD.MOV.U32 R110, RZ, RZ, R135 ;  /* 0x000000ffff6e7224 */ /* 0x000fe200078e0087 */
[----:B---3--:R-:W-:Y:S04]  /*9d840*/  LDS R217, [R119+0x48000] ;  /* 0x0480000077d97984 */ /* 0x008fe80000000800 */
[----:B------:R-:W3:Y:S01]  /*9d850*/  LDS R219, [R119+0x49000] ;  /* 0x0490000077db7984 */ /* 0x000ee20000000800 */
[C---:B-1----:R-:W-:Y:S11]  /*9d860*/  HMMA.1688.F32.TF32 R132, R164.reuse, R100, R176 ;  /* 0x00000064a484723c */ /* 0x042ff600000810b0 */
[----:B------:R-:W-:Y:S11]  /*9d870*/  @!UPT UIADD3 URZ, URZ, URZ, URZ ;  /* 0x0000003f3f3ff290 */ /* 0x000ff6000fffe03f */
[----:B------:R-:W-:Y:S01]  /*9d880*/  @!UPT UIADD3 URZ, URZ, URZ, URZ ;  /* 0x0000003f3f3ff290 */ /* 0x000fe2000fffe03f */
[----:B------:R-:W-:Y:S01]  /*9d890*/  STL [R1+0x1374], R133 ;  /* 0x0013748501007387 */ /* 0x000fe20000100800 */
[----:B------:R-:W-:Y:S02]  /*9d8a0*/  IMAD.MOV.U32 R111, RZ, RZ, R132 ;  /* 0x000000ffff6f7224 */ /* 0x000fe400078e0084 */
[----:B------:R-:W-:Y:S01]  /*9d8b0*/  IMAD.MOV.U32 R106, RZ, RZ, R135 ;  /* 0x000000ffff6a7224 */ /* 0x000fe200078e0087 */
[----:B------:R2:W-:Y:S02]  /*9d8c0*/  STL [R1+0x1378], R134 ;  /* 0x0013788601007387 */ /* 0x0005e40000100800 */
[C---:B--2---:R-:W-:Y:S11]  /*9d8d0*/  HMMA.1688.F32.TF32 R132, R164.reuse, R96, R180 ;  /* 0x00000060a484723c */ /* 0x044ff600000810b4 */
[----:B------:R-:W-:Y:S11]  /*9d8e0*/  @!UPT UIADD3 URZ, URZ, URZ, URZ ;  /* 0x0000003f3f3ff290 */ /* 0x000ff6000fffe03f */
[----:B------:R-:W-:Y:S01]  /*9d8f0*/  @!UPT UIADD3 URZ, URZ, URZ, URZ ;  /* 0x0000003f3f3ff290 */ /* 0x000fe2000fffe03f */
[----:B------:R-:W-:Y:S01]  /*9d900*/  STL [R1+0x1364], R133 ;  /* 0x0013648501007387 */ /* 0x000fe20000100800 */
[----:B------:R-:W-:Y:S01]  /*9d910*/  IMAD.MOV.U32 R107, RZ, RZ, R132 ;  /* 0x000000ffff6b7224 */ /* 0x000fe200078e0084 */
[----:B------:R-:W-:Y:S02]  /*9d920*/  MOV R102, R135 ;  /* 0x0000008700667202 */ /* 0x000fe40000000f00 */
[----:B------:R1:W-:Y:S02]  /*9d930*/  STL [R1+0x1368], R134 ;  /* 0x0013688601007387 */ /* 0x0003e40000100800 */
[C---:B-1----:R-:W-:Y:S11]  /*9d940*/  HMMA.1688.F32.TF32 R132, R164.reuse, R92, R196 ;  /* 0x0000005ca484723c */ /* 0x042ff600000810c4 */
[----:B------:R-:W-:Y:S11]  /*9d950*/  @!UPT UIADD3 URZ, URZ, URZ, URZ ;  /* 0x0000003f3f3ff290 */ /* 0x000ff6000fffe03f */
[----:B------:R-:W-:Y:S01]  /*9d960*/  @!UPT UIADD3 URZ, URZ, URZ, URZ ;  /* 0x0000003f3f3ff290 */ /* 0x000fe2000fffe03f */
[----:B------:R-:W-:Y:S01]  /*9d970*/  STL [R1+0x1354], R133 ;  /* 0x0013548501007387 */ /* 0x000fe20000100800 */
[----:B------:R-:W-:Y:S02]  /*9d980*/  IMAD.MOV.U32 R103, RZ, RZ, R132 ;  /* 0x000000ffff677224 */ /* 0x000fe400078e0084 */
[----:B------:R-:W-:Y:S01]  /*9d990*/  IMAD.MOV.U32 R98, RZ, RZ, R135 ;  /* 0x000000ffff627224 */ /* 0x000fe200078e0087 */
[----:B------:R4:W-:Y:S02]  /*9d9a0*/  STL [R1+0x1358], R134 ;  /* 0x0013588601007387 */ /* 0x0009e40000100800 */
[----:B----4-:R-:W-:Y:S11]  /*9d9b0*/  HMMA.1688.F32.TF32 R132, R164, R88, R208 ;  /* 0x00000058a484723c */ /* 0x010ff600000810d0 */
[----:B------:R-:W-:Y:S11]  /*9d9c0*/  @!UPT UIADD3 URZ, URZ, URZ, URZ ;  /* 0x0000003f3f3ff290 */ /* 0x000ff6000fffe03f */
[----:B------:R-:W-:Y:S01]  /*9d9d0*/  @!UPT UIADD3 URZ, URZ, URZ, URZ ;  /* 0x0000003f3f3ff290 */ /* 0x000fe2000fffe03f */
[----:B------:R-:W-:Y:S01]  /*9d9e0*/  STL [R1+0x1344], R133 ;  /* 0x0013448501007387 */ /* 0x000fe20000100800 */
[----:B------:R-:W-:-:S03]  /*9d9f0*/  IMAD.MOV.U32 R99, RZ, RZ, R132 ;  /* 0x000000ffff637224 */ /* 0x000fc600078e0084 */
[----:B------:R1:W-:Y:S02]  /*9da00*/  STL.64 [R1+0x1348], R134 ;  /* 0x0013488601007387 */ /* 0x0003e40000100a00 */
[----:B-1----:R-:W-:Y:S11]  /*9da10*/  HMMA.1688.F32.TF32 R132, R164, R84, R244 ;  /* 0x00000054a484723c */ /* 0x002ff600000810f4 */
[----:B------:R-:W-:Y:S11]  /*9da20*/  @!UPT UIADD3 URZ, URZ, URZ, URZ ;  /* 0x0000003f3f3ff290 */ /* 0x000ff6000fffe03f */
[----:B------:R-:W-:Y:S01]  /*9da30*/  @!UPT UIADD3 URZ, URZ, URZ, URZ ;  /* 0x0000003f3f3ff290 */ /* 0x000fe2000fffe03f */
[----:B------:R-:W-:Y:S04]  /*9da40*/  STL.64 [R1+0x1330], R132 ;  /* 0x0013308401007387 */ /* 0x000fe80000100a00 */
[----:B------:R1:W-:Y:S04]  /*9da50*/  STL [R1+0x1338], R134 ;  /* 0x0013388601007387 */ /* 0x0003e80000100800 */
[----:B------:R-:W2:Y:S04]  /*9da60*/  LDL.LU R244, [R1+0x2810] ;  /* 0x0028100001f47983 */ /* 0x000ea80000300800 */
[----:B------:R-:W2:Y:S04]  /*9da70*/  LDL.LU R245, [R1+0x2814] ;  /* 0x0028140001f57983 */ /* 0x000ea80000300800 */
[----:B------:R-:W2:Y:S04]  /*9da80*/  LDL.LU R246, [R1+0x2818] ;  /* 0x0028180001f67983 */ /* 0x000ea80000300800 */
[----:B------:R-:W2:Y:S01]  /*9da90*/  LDL.LU R247, [R1+0x281c] ;  /* 0x00281c0001f77983 */ /* 0x000ea20000300800 */
[----:B------:R-:W-:-:S02]  /*9daa0*/  IMAD.MOV.U32 R94, RZ, RZ, R135 ;  /* 0x000000ffff5e7224 */ /* 0x000fc400078e0087 */
[C---:B-1----:R-:W-:Y:S11]  /*9dab0*/  HMMA.1688.F32.TF32 R132, R164.reuse, R80, R212 ;  /* 0x00000050a484723c */ /* 0x042ff600000810d4 */
[----:B------:R-:W-:Y:S11]  /*9dac0*/  @!UPT UIADD3 URZ, URZ, URZ, URZ ;  /* 0x0000003f3f3ff290 */ /* 0x000ff6000fffe03f */
[----:B------:R-:W-:Y:S02]  /*9dad0*/  @!UPT UIADD3 URZ, URZ, URZ, URZ ;  /* 0x0000003f3f3ff290 */ /* 0x000fe4000fffe03f */
[----:B------:R-:W-:Y:S02]  /*9dae0*/  IMAD.MOV.U32 R95, RZ, RZ, R132 ;  /* 0x000000ffff5f7224 */ /* 0x000fe400078e0084 */
[----:B------:R-:W-:Y:S02]  /*9daf0*/  IMAD.MOV.U32 R78, RZ, RZ, R133 ;  /* 0x000000ffff4e7224 */ /* 0x000fe400078e0085 */
[----:B------:R-:W-:Y:S02]  /*9db00*/  IMAD.MOV.U32 R82, RZ, RZ, R134 ;  /* 0x000000ffff527224 */ /* 0x000fe400078e0086 */
[----:B------:R-:W-:Y:S02]  /*9db10*/  IMAD.MOV.U32 R90, RZ, RZ, R135 ;  /* 0x000000ffff5a7224 */ /* 0x000fe400078e0087 */
[C---:B------:R-:W-:Y:S08]  /*9db20*/  HMMA.1688.F32.TF32 R132, R164.reuse, R76, R220 ;  /* 0x0000004ca484723c */ /* 0x040ff000000810dc */
[C---:B------:R-:W-:Y:S08]  /*9db30*/  HMMA.1688.F32.TF32 R140, R164.reuse, R68, R228 ;  /* 0x00000044a48c723c */ /* 0x040ff000000810e4 */
[----:B------:R-:W-:Y:S08]  /*9db40*/  HMMA.1688.F32.TF32 R136, R164, R64, R232 ;  /* 0x00000040a488723c */ /* 0x000ff000000810e8 */
[----:B------:R-:W-:Y:S01]  /*9db50*/  IMAD.MOV.U32 R91, RZ, RZ, R132 ;  /* 0x000000ffff5b7224 */ /* 0x000fe200078e0084 */
[----:B------:R-:W-:Y:S01]  /*9db60*/  MOV R83, R133 ;  /* 0x0000008500537202 */ /* 0x000fe20000000f00 */
[----:B------:R-:W-:-:S02]  /*9db70*/  IMAD.MOV.U32 R86, RZ, RZ, R134 ;  /* 0x000000ffff567224 */ /* 0x000fc400078e0086 */
[----:B------:R-:W-:Y:S02]  /*9db80*/  IMAD.MOV.U32 R87, RZ, RZ, R135 ;  /* 0x000000ffff577224 */ /* 0x000fe400078e0087 */
[----:B------:R-:W-:Y:S11]  /*9db90*/  HMMA.1688.F32.TF32 R132, R164, R72, R224 ;  /* 0x00000048a484723c */ /* 0x000ff600000810e0 */
[----:B------:R-:W-:Y:S11]  /*9dba0*/  @!UPT UIADD3 URZ, URZ, URZ, URZ ;  /* 0x0000003f3f3ff290 */ /* 0x000ff6000fffe03f */
[----:B------:R-:W-:Y:S01]  /*9dbb0*/  @!UPT UIADD3 URZ, URZ, URZ, URZ ;  /* 0x0000003f3f3ff290 */ /* 0x000fe2000fffe03f */
[----:B------:R-:W-:Y:S04]  /*9dbc0*/  STL [R1+0x1304], R133 ;  /* 0x0013048501007387 */ /* 0x000fe80000100800 */
[----:B------:R1:W-:Y:S04]  /*9dbd0*/  STL.64 [R1+0x1308], R134 ;  /* 0x0013088601007387 */ /* 0x0003e80000100a00 */
[----:B------:R-:W-:Y:S04]  /*9dbe0*/  STL.64 [R1+0x12f0], R140 ;  /* 0x0012f08c01007387 */ /* 0x000fe80000100a00 */
[----:B------:R-:W-:Y:S04]  /*9dbf0*/  STL.64 [R1+0x12f8], R142 ;  /* 0x0012f88e01007387 */ /* 0x000fe80000100a00 */
[----:B------:R-:W-:Y:S04]  /*9dc00*/  STL.64 [R1+0x12e0], R136 ;  /* 0x0012e08801007387 */ /* 0x000fe80000100a00 */
[----:B------:R-:W-:Y:S04]  /*9dc10*/  STL.64 [R1+0x12e8], R138 ;  /* 0x0012e88a01007387 */ /* 0x000fe80000100a00 */
[----:B------:R-:W4:Y:S04]  /*9dc20*/  LDL.LU R228, [R1+0x2800] ;  /* 0x0028000001e47983 */ /* 0x000f280000300800 */
[----:B------:R-:W4:Y:S04]  /*9dc30*/  LDL.LU R229, [R1+0x2804] ;  /* 0x0028040001e57983 */ /* 0x000f280000300800 */
[----:B------:R-:W4:Y:S04]  /*9dc40*/  LDL.LU R230, [R1+0x2808] ;  /* 0x0028080001e67983 */ /* 0x000f280000300800 */
[----:B------:R-:W4:Y:S01]  /*9dc50*/  LDL.LU R231, [R1+0x280c] ;  /* 0x00280c0001e77983 */ /* 0x000f220000300800 */
[----:B------:R-:W-:-:S02]  /*9dc60*/  IMAD.MOV.U32 R79, RZ, RZ, R132 ;  /* 0x000000ffff4f7224 */ /* 0x000fc400078e0084 */
[----:B-1----:R-:W-:Y:S01]  /*9dc70*/  HMMA.1688.F32.TF32 R132, R164, R60, R236 ;  /* 0x0000003ca484723c */ /* 0x002fe200000810ec */
[----:B------:R-:W3:Y:S04]  /*9dc80*/  LDL.LU R212, [R1+0x27f0] ;  /* 0x0027f00001d47983 */ /* 0x000ee80000300800 */
[----:B------:R-:W3:Y:S04]  /*9dc90*/  LDL.LU R213, [R1+0x27f4] ;  /* 0x0027f40001d57983 */ /* 0x000ee80000300800 */
[----:B------:R-:W3:Y:S04]  /*9dca0*/  LDL.LU R214, [R1+0x27f8] ;  /* 0x0027f80001d67983 */ /* 0x000ee80000300800 */
[----:B------:R-:W3:Y:S11]  /*9dcb0*/  LDL.LU R215, [R1+0x27fc] ;  /* 0x0027fc0001d77983 */ /* 0x000ef60000300800 */
        /* <DEDUP_REMOVED lines=30> */
[----:B------:R-:W2:Y:S01]  /*9dea0*/  LDL.LU R226, [R1+0x27a8] ;  /* 0x0027a80001e27983 */ /* 0x000ea20000300800 */
[----:B------:R-:W-:-:S03]  /*9deb0*/  IMAD.MOV.U32 R55, RZ, RZ, R135 ;  /* 0x000000ffff377224 */ /* 0x000fc600078e0087 */
[----:B------:R-:W2:Y:S01]  /*9dec0*/  LDL.LU R227, [R1+0x27ac] ;  /* 0x0027ac0001e37983 */ /* 0x000ea20000300800 */
[----:B----4-:R-:W-:Y:S03]  /*9ded0*/  HMMA.1688.F32.TF32 R132, R164, R52, R228 ;  /* 0x00000034a484723c */ /* 0x010fe600000810e4 */
[----:B------:R-:W4:Y:S04]  /*9dee0*/  LDL.LU R228, [R1+0x2790] ;  /* 0x0027900001e47983 */ /* 0x000f280000300800 */
[----:B------:R-:W4:Y:S04]  /*9def0*/  LDL.LU R229, [R1+0x2794] ;  /* 0x0027940001e57983 */ /* 0x000f280000300800 */
[----:B------:R-:W4:Y:S04]  /*9df00*/  LDL.LU R230, [R1+0x2798] ;  /* 0x0027980001e67983 */ /* 0x000f280000300800 */
[----:B------:R-:W4:Y:S09]  /*9df10*/  LDL.LU R231, [R1+0x279c] ;  /* 0x00279c0001e77983 */ /* 0x000f320000300800 */
[----:B-1----:R-:W-:-:S02]  /*9df20*/  IMAD.MOV.U32 R74, RZ, RZ, R132 ;  /* 0x000000ffff4a7224 */ /* 0x002fc400078e0084 */
[----:B------:R-:W-:Y:S02]  /*9df30*/  IMAD.MOV.U32 R50, RZ, RZ, R133 ;  /* 0x000000ffff327224 */ /* 0x000fe400078e0085 */
[----:B------:R-:W-:Y:S02]  /*9df40*/  IMAD.MOV.U32 R47, RZ, RZ, R134 ;  /* 0x000000ffff2f7224 */ /* 0x000fe400078e0086 */
[----:B------:R-:W-:Y:S02]  /*9df50*/  IMAD.MOV.U32 R46, RZ, RZ, R135 ;  /* 0x000000ffff2e7224 */ /* 0x000fe400078e0087 */
[C---:B---3--:R-:W-:Y:S11]  /*9df60*/  HMMA.1688.F32.TF32 R132, R164.reuse, R48, R212 ;  /* 0x00000030a484723c */ /* 0x048ff600000810d4 */
[----:B------:R-:W-:Y:S11]  /*9df70*/  @!UPT UIADD3 URZ, URZ, URZ, URZ ;  /* 0x0000003f3f3ff290 */ /* 0x000ff6000fffe03f */
[----:B------:R-:W-:Y:S02]  /*9df80*/  @!UPT UIADD3 URZ, URZ, URZ, URZ ;  /* 0x0000003f3f3ff290 */ /* 0x000fe4000fffe03f */
[----:B------:R-:W-:Y:S02]  /*9df90*/  IMAD.MOV.U32 R58, RZ, RZ, R132 ;  /* 0x000000ffff3a7224 */ /* 0x000fe400078e0084 */
[----:B------:R-:W-:Y:S02]  /*9dfa0*/  IMAD.MOV.U32 R70, RZ, RZ, R133 ;  /* 0x000000ffff467224 */ /* 0x000fe400078e0085 */
[----:B------:R-:W-:Y:S02]  /*9dfb0*/  IMAD.MOV.U32 R71, RZ, RZ, R134 ;  /* 0x000000ffff477224 */ /* 0x000fe400078e0086 */
[----:B------:R-:W-:Y:S02]  /*9dfc0*/  IMAD.MOV.U32 R59, RZ, RZ, R135 ;  /* 0x000000ffff3b7224 */ /* 0x000fe400078e0087 */
[C---:B------:R-:W-:Y:S11]  /*9dfd0*/  HMMA.1688.F32.TF32 R132, R164.reuse, R44, R220 ;  /* 0x0000002ca484723c */ /* 0x040ff600000810dc */
[----:B------:R-:W-:Y:S11]  /*9dfe0*/  @!UPT UIADD3 URZ, URZ, URZ, URZ ;  /* 0x0000003f3f3ff290 */ /* 0x000ff6000fffe03f */
[----:B------:R-:W-:Y:S02]  /*9dff0*/  @!UPT UIADD3 URZ, URZ, URZ, URZ ;  /* 0x0000003f3f3ff290 */ /* 0x000fe4000fffe03f */
[----:B------:R-:W-:Y:S01]  /*9e000*/  MOV R66, R132 ;  /* 0x0000008400427202 */ /* 0x000fe20000000f00 */
[----:B------:R-:W-:Y:S02]  /*9e010*/  IMAD.MOV.U32 R67, RZ, RZ, R133 ;  /* 0x000000ffff437224 */ /* 0x000fe400078e0085 */
[----:B------:R-:W-:Y:S02]  /*9e020*/  IMAD.MOV.U32 R62, RZ, RZ, R134 ;  /* 0x000000ffff3e7224 */ /* 0x000fe400078e0086 */
[----:B------:R-:W-:Y:S02]  /*9e030*/  IMAD.MOV.U32 R63, RZ, RZ, R135 ;  /* 0x000000ffff3f7224 */ /* 0x000fe400078e0087 */
[C---:B------:R-:W-:Y:S01]  /*9e040*/  HMMA.1688.F32.TF32 R132, R164.reuse, R40, R232 ;  /* 0x00000028a484723c */ /* 0x040fe200000810e8 */
[----:B------:R-:W3:Y:S11]  /*9e050*/  LDL.LU R232, [R1+0x2780] ;  /* 0x0027800001e87983 */ /* 0x000ef60000300800 */
[----:B------:R-:W-:Y:S11]  /*9e060*/  @!UPT UIADD3 URZ, URZ, URZ, URZ ;  /* 0x0000003f3f3ff290 */ /* 0x000ff6000fffe03f */
[----:B------:R-:W-:Y:S04]  /*9e070*/  STL.64 [R1+0x1280], R132 ;  /* 0x0012808401007387 */ /* 0x000fe80000100a00 */
[----:B------:R1:W-:Y:S04]  /*9e080*/  STL.64 [R1+0x1288], R134 ;  /* 0x0012888601007387 */ /* 0x0003e80000100a00 */
[----:B------:R-:W3:Y:S04]  /*9e090*/  LDL.LU R233, [R1+0x2784] ;  /* 0x0027840001e97983 */ /* 0x000ee80000300800 */
[----:B------:R-:W3:Y:S01]  /*9e0a0*/  LDL.LU R234, [R1+0x2788] ;  /* 0x0027880001ea7983 */ /* 0x000ee20000300800 */
[C---:B-1----:R-:W-:Y:S03]  /*9e0b0*/  HMMA.1688.F32.TF32 R132, R164.reuse, R36, R236 ;  /* 0x00000024a484723c */ /* 0x042fe600000810ec */
[----:B------:R-:W3:Y:S04]  /*9e0c0*/  LDL.LU R235, [R1+0x278c] ;  /* 0x00278c0001eb7983 */ /* 0x000ee80000300800 */
[----:B------:R-:W3:Y:S11]  /*9e0d0*/  LDL.LU R236, [R1+0x2770] ;  /* 0x0027700001ec7983 */ /* 0x000ef60000300800 */
[----:B------:R-:W-:Y:S05]  /*9e0e0*/  @!UPT UIADD3 URZ, URZ, URZ, URZ ;  /* 0x0000003f3f3ff290 */ /* 0x000fea000fffe03f */
[----:B------:R-:W-:Y:S04]  /*9e0f0*/  STL.64 [R1+0x1270], R132 ;  /* 0x0012708401007387 */ /* 0x000fe80000100a00 */
[----:B------:R2:W-:Y:S04]  /*9e100*/  STL.64 [R1+0x1278], R134 ;  /* 0x0012788601007387 */ /* 0x0005e80000100a00 */
[----:B------:R-:W3:Y:S04]  /*9e110*/  LDL.LU R237, [R1+0x2774] ;  /* 0x0027740001ed7983 */ /* 0x000ee80000300800 */
[----:B------:R-:W3:Y:S04]  /*9e120*/  LDL.LU R238, [R1+0x2778] ;  /* 0x0027780001ee7983 */ /* 0x000ee80000300800 */
[----:B------:R-:W3:Y:S01]  /*9e130*/  LDL.LU R239, [R1+0x277c] ;  /* 0x00277c0001ef7983 */ /* 0x000ee20000300800 */
[C---:B--2---:R-:W-:Y:S03]  /*9e140*/  HMMA.1688.F32.TF32 R132, R164.reuse, R32, R244 ;  /* 0x00000020a484723c */ /* 0x044fe600000810f4 */
[----:B------:R-:W2:Y:S11]  /*9e150*/  LDL.LU R244, [R1+0x2760] ;  /* 0x0027600001f47983 */ /* 0x000eb60000300800 */
[----:B------:R-:W-:Y:S09]  /*9e160*/  @!UPT UIADD3 URZ, URZ, URZ, URZ ;  /* 0x0000003f3f3ff290 */ /* 0x000ff2000fffe03f */
[----:B------:R-:W-:Y:S04]  /*9e170*/  STL.64 [R1+0x1260], R132 ;  /* 0x0012608401007387 */ /* 0x000fe80000100a00 */
[----:B------:R1:W-:Y:S04]  /*9e180*/  STL.64 [R1+0x1268], R134 ;  /* 0x0012688601007387 */ /* 0x0003e80000100a00 */
[----:B------:R-:W2:Y:S04]  /*9e190*/  LDL.LU R245, [R1+0x2764] ;  /* 0x0027640001f57983 */ /* 0x000ea80000300800 */
[----:B------:R-:W2:Y:S04]  /*9e1a0*/  LDL.LU R246, [R1+0x2768] ;  /* 0x0027680001f67983 */ /* 0x000ea80000300800 */
[----:B------:R-:W2:Y:S01]  /*9e1b0*/  LDL.LU R247, [R1+0x276c] ;  /* 0x00276c0001f77983 */ /* 0x000ea20000300800 */
[C---:B-1----:R-:W-:Y:S11]  /*9e1c0*/  HMMA.1688.F32.TF32 R132, R164.reuse, R28, R224 ;  /* 0x0000001ca484723c */ /* 0x042ff600000810e0 */
[----:B------:R-:W-:Y:S11]  /*9e1d0*/  @!UPT UIADD3 URZ, URZ, URZ, URZ ;  /* 0x0000003f3f3ff290 */ /* 0x000ff6000fffe03f */
[----:B------:R-:W-:Y:S02]  /*9e1e0*/  @!UPT UIADD3 URZ, URZ, URZ, URZ ;  /* 0x0000003f3f3ff290 */ /* 0x000fe4000fffe03f */
[----:B------:R-:W-:Y:S02]  /*9e1f0*/  IMAD.MOV.U32 R6, RZ, RZ, R132 ;  /* 0x000000ffff067224 */ /* 0x000fe400078e0084 */
[----:B------:R-:W-:Y:S02]  /*9e200*/  IMAD.MOV.U32 R7, RZ, RZ, R133 ;  /* 0x000000ffff077224 */ /* 0x000fe400078e0085 */
[----:B------:R-:W-:Y:S02]  /*9e210*/  IMAD.MOV.U32 R10, RZ, RZ, R134 ;  /* 0x000000ffff0a7224 */ /* 0x000fe400078e0086 */
[----:B------:R-:W-:Y:S02]  /*9e220*/  IMAD.MOV.U32 R11, RZ, RZ, R135 ;  /* 0x000000ffff0b7224 */ /* 0x000fe400078e0087 */
[C---:B----4-:R-:W-:Y:S11]  /*9e230*/  HMMA.1688.F32.TF32 R132, R164.reuse, R24, R228 ;  /* 0x00000018a484723c */ /* 0x050ff600000810e4 */
[----:B------:R-:W-:Y:S11]  /*9e240*/  @!UPT UIADD3 URZ, URZ, URZ, URZ ;  /* 0x0000003f3f3ff290 */ /* 0x000ff6000fffe03f */
[----:B------:R-:W-:Y:S02]  /*9e250*/  @!UPT UIADD3 URZ, URZ, URZ, URZ ;  /* 0x0000003f3f3ff290 */ /* 0x000fe4000fffe03f */
[----:B------:R-:W-:Y:S01]  /*9e260*/  IMAD.MOV.U32 R14, RZ, RZ, R132 ;  /* 0x000000ffff0e7224 */ /* 0x000fe200078e0084 */
[----:B------:R-:W-:Y:S01]  /*9e270*/  MOV R18, R134 ;  /* 0x0000008600127202 */ /* 0x000fe20000000f00 */
[----:B------:R-:W-:Y:S02]  /*9e280*/  IMAD.MOV.U32 R15, RZ, RZ, R133 ;  /* 0x000000ffff0f7224 */ /* 0x000fe400078e0085 */
[----:B------:R-:W-:Y:S01]  /*9e290*/  IMAD.MOV.U32 R19, RZ, RZ, R135 ;  /* 0x000000ffff137224 */ /* 0x000fe200078e0087 */
[----:B------:R-:W-:Y:S04]  /*9e2a0*/  STL [R1+0x556c], R11 ;  /* 0x00556c0b01007387 */ /* 0x000fe80000100800 */
[----:B------:R-:W-:Y:S04]  /*9e2b0*/  STL [R1+0x5568], R10 ;  /* 0x0055680a01007387 */ /* 0x000fe80000100800 */
[----:B------:R-:W-:Y:S04]  /*9e2c0*/  STL [R1+0x5564], R6 ;  /* 0x0055640601007387 */ /* 0x000fe80000100800 */
[----:B------:R-:W-:Y:S04]  /*9e2d0*/  STL [R1+0x5560], R7 ;  /* 0x0055600701007387 */ /* 0x000fe80000100800 */
[----:B------:R-:W4:Y:S04]  /*9e2e0*/  LDL R114, [R1+0xfbc] ;  /* 0x000fbc0001727983 */ /* 0x000f280000100800 */
[----:B------:R-:W4:Y:S04]  /*9e2f0*/  LDL R126, [R1+0xfb0] ;  /* 0x000fb000017e7983 */ /* 0x000f280000100800 */
[----:B------:R-:W-:Y:S04]  /*9e300*/  STL [R1+0x557c], R19 ;  /* 0x00557c1301007387 */ /* 0x000fe80000100800 */
[----:B------:R-:W-:Y:S04]  /*9e310*/  STL [R1+0x5578], R18 ;  /* 0x0055781201007387 */ /* 0x000fe80000100800 */
[----:B------:R-:W-:Y:S04]  /*9e320*/  STL [R1+0x5574], R15 ;  /* 0x0055740f01007387 */ /* 0x000fe80000100800 */
[----:B------:R-:W-:Y:S01]  /*9e330*/  STL [R1+0x5570], R14 ;  /* 0x0055700e01007387 */ /* 0x000fe20000100800 */
        /* <DEDUP_REMOVED lines=10> */
[----:B------:R-:W-:Y:S02]  /*9e3e0*/  IMAD.MOV.U32 R39, RZ, RZ, R132 ;  /* 0x000000ffff277224 */ /* 0x000fe400078e0084 */
[----:B------:R-:W-:Y:S02]  /*9e3f0*/  IMAD.MOV.U32 R31, RZ, RZ, R133 ;  /* 0x000000ffff1f7224 */ /* 0x000fe400078e0085 */
[----:B------:R-:W-:Y:S02]  /*9e400*/  IMAD.MOV.U32 R34, RZ, RZ, R134 ;  /* 0x000000ffff227224 */ /* 0x000fe400078e0086 */
[----:B------:R-:W-:Y:S02]  /*9e410*/  IMAD.MOV.U32 R35, RZ, RZ, R135 ;  /* 0x000000ffff237224 */ /* 0x000fe400078e0087 */
[----:B--2---:R-:W-:Y:S01]  /*9e420*/  HMMA.1688.F32.TF32 R132, R164, R12, R244 ;  /* 0x0000000ca484723c */ /* 0x004fe200000810f4 */
        /* <DEDUP_REMOVED lines=94> */
[----:B------:R-:W-:Y:S01]  /*9ea10*/  @!UPT UIADD3 URZ, URZ, URZ, URZ ;  /* 0x0000003f3f3ff290 */ /* 0x000fe2000fffe03f */
[----:B------:R-:W-:Y:S04]  /*9ea20*/  STL.64 [R1+0xe10], R144 ;  /* 0x000e109001007387 */ /* 0x000fe80000100a00 */
[----:B------:R3:W-:Y:S02]  /*9ea30*/  STL.64 [R1+0xe18], R146 ;  /* 0x000e189201007387 */ /* 0x0007e40000100a00 */
[C---:B---3--:R-:W-:Y:S08]  /*9ea40*/  HMMA.1688.F32.TF32 R144, R216.reuse, R124, R140 ;  /* 0x0000007cd890723c */ /* 0x048ff0000008108c */
[C---:B------:R-:W-:Y:S08]  /*9ea50*/  HMMA.1688.F32.TF32 R140, R216.reuse, R120, R136 ;  /* 0x00000078d88c723c */ /* 0x040ff00000081088 */
[C---:B------:R-:W-:Y:S08]  /*9ea60*/  HMMA.1688.F32.TF32 R136, R216.reuse, R116, R132 ;  /* 0x00000074d888723c */ /* 0x040ff00000081084 */
        /* <DEDUP_REMOVED lines=20> */
[C---:B--2---:R-:W-:Y:S07]  /*9ebb0*/  HMMA.1688.F32.TF32 R132, R216.reuse, R88, R180 ;  /* 0x00000058d884723c */ /* 0x044fee00000810b4 */
        /* <DEDUP_REMOVED lines=84> */
[----:B------:R-:W3:Y:S01]  /*9f100*/  LDL.LU R143, [R1+0x259c] ;  /* 0x00259c00018f7983 */ /* 0x000ee20000300800 */
[----:B------:R-:W-:Y:S03]  /*9f110*/  HMMA.1688.F32.TF32 R184, R164, R8, R240 ;  /* 0x00000008a4b8723c */ /* 0x000fe600000810f0 */
        /* <DEDUP_REMOVED lines=24> */
[----:B------:R-:W-:-:S02]  /*9f2a0*/  IMAD.MOV.U32 R11, RZ, RZ, R184 ;  /* 0x000000ffff0b7224 */ /* 0x000fc400078e00b8 */
[----:B------:R-:W-:Y:S01]  /*9f2b0*/  IMAD.MOV.U32 R10, RZ, RZ, R185 ;  /* 0x000000ffff0a7224 */ /* 0x000fe200078e00b9 */
[----:B------:R-:W3:Y:S01]  /*9f2c0*/  LDL.LU R184, [R1+0x25f0] ;  /* 0x0025f00001b87983 */ /* 0x000ee20000300800 */
[----:B------:R-:W-:Y:S01]  /*9f2d0*/  IMAD.MOV.U32 R6, RZ, RZ, R186 ;  /* 0x000000ffff067224 */ /* 0x000fe200078e00ba */
[----:B------:R-:W-:Y:S01]  /*9f2e0*/  HMMA.1688.F32.TF32 R148, R164, R4, R148 ;  /* 0x00000004a494723c */ /* 0x000fe20000081094 */
[----:B------:R-:W-:Y:S01]  /*9f2f0*/  IMAD.MOV.U32 R7, RZ, RZ, R187 ;  /* 0x000000ffff077224 */ /* 0x000fe200078e00bb */
[----:B------:R-:W3:Y:S04]  /*9f300*/  LDL.LU R185, [R1+0x25f4] ;  /* 0x0025f40001b97983 */ /* 0x000ee80000300800 */
[----:B------:R-:W3:Y:S04]  /*9f310*/  LDL.LU R186, [R1+0x25f8] ;  /* 0x0025f80001ba7983 */ /* 0x000ee80000300800 */
[----:B------:R-:W3:Y:S04]  /*9f320*/  LDL.LU R187, [R1+0x25fc] ;  /* 0x0025fc0001bb7983 */ /* 0x000ee80000300800 */
[----:B------:R-:W-:Y:S04]  /*9f330*/  LDS R164, [R114+0x48080] ;  /* 0x0480800072a47984 */ /* 0x000fe80000000800 */
[----:B------:R-:W-:Y:S04]  /*9f340*/  LDS R166, [R114+0x49080] ;  /* 0x0490800072a67984 */ /* 0x000fe80000000800 */
[----:B------:R-:W-:Y:S02]  /*9f350*/  LDS R165, [R126+0x48080] ;  /* 0x048080007ea57984 */ /* 0x000fe40000000800 */
[----:B------:R-:W-:Y:S01]  /*9f360*/  IMAD.MOV.U32 R19, RZ, RZ, R148 ;  /* 0x000000ffff137224 */ /* 0x000fe200078e0094 */
[----:B------:R-:W-:Y:S01]  /*9f370*/  MOV R15, R150 ;  /* 0x00000096000f7202 */ /* 0x000fe20000000f00 */
[----:B------:R-:W-:Y:S01]  /*9f380*/  IMAD.MOV.U32 R18, RZ, RZ, R149 ;  /* 0x000000ffff127224 */ /* 0x000fe200078e0095 */
[----:B------:R-:W3:Y:S01]  /*9f390*/  LDL.LU R148, [R1+0x25b0] ;  /* 0x0025b00001947983 */ /* 0x000ee20000300800 */
[----:B------:R-:W-:-:S03]  /*9f3a0*/  IMAD.MOV.U32 R14, RZ, RZ, R151 ;  /* 0x000000ffff0e7224 */ /* 0x000fc600078e0097 */
        /* <DEDUP_REMOVED lines=29> */
[C---:B---3--:R-:W-:Y:S11]  /*9f580*/  HMMA.1688.F32.TF32 R192, R216.reuse, R48, R192 ;  /* 0x00000030d8c0723c */ /* 0x048ff600000810c0 */
[----:B------:R-:W-:Y:S11]  /*9f590*/  @!UPT UIADD3 URZ, URZ, URZ, URZ ;  /* 0x0000003f3f3ff290 */ /* 0x000ff6000fffe03f */
[----:B------:R-:W-:Y:S01]  /*9f5a0*/  @!UPT UIADD3 URZ, URZ, URZ, URZ ;  /* 0x0000003f3f3ff290 */ /* 0x000fe2000fffe03f */
[----:B------:R-:W-:Y:S04]  /*9f5b0*/  STL.64 [R1+0x10c0], R192 ;  /* 0x0010c0c001007387 */ /* 0x000fe80000100a00 */
[----:B------:R2:W-:Y:S04]  /*9f5c0*/  STL.64 [R1+0x10c8], R194 ;  /* 0x0010c8c201007387 */ /* 0x0005e80000100a00 */
[----:B------:R-:W-:Y:S04]  /*9f5d0*/  STL.64 [R1+0x10b0], R188 ;  /* 0x0010b0bc01007387 */ /* 0x000fe80000100a00 */
[----:B------:R3:W-:Y:S01]  /*9f5e0*/  STL.64 [R1+0x10b8], R190 ;  /* 0x0010b8be01007387 */ /* 0x0007e20000100a00 */
[C---:B--2---:R-:W-:Y:S08]  /*9f5f0*/  HMMA.1688.F32.TF32 R192, R216.reuse, R40, R184 ;  /* 0x00000028d8c0723c */ /* 0x044ff000000810b8 */
[C---:B---3--:R-:W-:Y:S08]  /*9f600*/  HMMA.1688.F32.TF32 R188, R216.reuse, R36, R200 ;  /* 0x00000024d8bc723c */ /* 0x048ff000000810c8 */
[C---:B------:R-:W-:Y:S07]  /*9f610*/  HMMA.1688.F32.TF32 R184, R216.reuse, R32, R204 ;  /* 0x00000020d8b8723c */ /* 0x040fee00000810cc */
        /* <DEDUP_REMOVED lines=11> */
[C---:B----4-:R-:W-:Y:S08]  /*9f6d0*/  HMMA.1688.F32.TF32 R140, R216.reuse, R8, R132 ;  /* 0x00000008d88c723c */ /* 0x050ff00000081084 */
[----:B------:R-:W-:Y:S01]  /*9f6e0*/  HMMA.1688.F32.TF32 R136, R216, R4, R152 ;  /* 0x00000004d888723c */ /* 0x000fe20000081098 */
[----:B------:R-:W-:Y:S07]  /*9f6f0*/  STL.64 [R1+0x1070], R192 ;  /* 0x001070c001007387 */ /* 0x000fee0000100a00 */
        /* <DEDUP_REMOVED lines=20> */
[----:B------:R-:W-:Y:S04]  /*9f840*/  LDS R217, [R119+0x48080] ;  /* 0x0480800077d97984 */ /* 0x000fe80000000800 */
[----:B------:R-:W1:Y:S01]  /*9f850*/  LDS R219, [R119+0x49080] ;  /* 0x0490800077db7984 */ /* 0x000e620000000800 */
        /* <DEDUP_REMOVED lines=153> */
[C---:B-1----:R-:W-:Y:S08]  /*a01f0*/  HMMA.1688.F32.TF32 R192, R164.reuse, R64, R188 ;  /* 0x00000040a4c0723c */ /* 0x042ff000000810bc */
[C---:B---3--:R-:W-:Y:S08]  /*a0200*/  HMMA.1688.F32.TF32 R188, R164.reuse, R60, R184 ;  /* 0x0000003ca4bc723c */ /* 0x048ff000000810b8 */
        /* <DEDUP_REMOVED lines=264> */
[C---:B------:R-:W-:Y:S07]  /*a1290*/  HMMA.1688.F32.TF32 R136, R164.reuse, R116, R236 ;  /* 0x00000074a488723c */ /* 0x040fee00000810ec */
[----:B------:R-:W-:Y:S04]  /*a12a0*/  STL.64 [R1+0x2720], R132 ;  /* 0x0027208401007387 */ /* 0x000fe80000100a00 */
[----:B------:R2:W-:Y:S02]  /*a12b0*/  STL.64 [R1+0x2728], R134 ;  /* 0x0027288601007387 */ /* 0x0005e40000100a00 */
[C---:B--2---:R-:W-:Y:S02]  /*a12c0*/  HMMA.1688.F32.TF32 R132, R164.reuse, R112, R244 ;  /* 0x00000070a484723c */ /* 0x044fe400000810f4 */
[----:B------:R-:W-:Y:S04]  /*a12d0*/  STL.64 [R1+0x2710], R140 ;  /* 0x0027108c01007387 */ /* 0x000fe80000100a00 */
[----:B------:R-:W-:Y:S04]  /*a12e0*/  STL.64 [R1+0x2718], R142 ;  /* 0x0027188e01007387 */ /* 0x000fe80000100a00 */
[----:B------:R-:W2:Y:S04]  /*a12f0*/  LDL.LU R232, [R1+0x660] ;  /* 0x0006600001e87983 */ /* 0x000ea80000300800 */
[----:B------:R-:W-:Y:S04]  /*a1300*/  STL.64 [R1+0x2700], R136 ;  /* 0x0027008801007387 */ /* 0x000fe80000100a00 */
[----:B------:R-:W-:Y:S05]  /*a1310*/  STL.64 [R1+0x2708], R138 ;  /* 0x0027088a01007387 */ /* 0x000fea0000100a00 */
        /* <DEDUP_REMOVED lines=123> */
[C---:B------:R-:W-:Y:S08]  /*a1ad0*/  HMMA.1688.F32.TF32 R188, R164.reuse, R96, R184 ;  /* 0x00000060a4bc723c */ /* 0x040ff000000810b8 */
[C---:B------:R-:W-:Y:S07]  /*a1ae0*/  HMMA.1688.F32.TF32 R184, R164.reuse, R92, R200 ;  /* 0x0000005ca4b8723c */ /* 0x040fee00000810c8 */
[----:B------:R-:W-:Y:S04]  /*a1af0*/  STL.64 [R1+0x26c0], R192 ;  /* 0x0026c0c001007387 */ /* 0x000fe80000100a00 */
[----:B------:R3:W-:Y:S04]  /*a1b00*/  STL.64 [R1+0x26c8], R194 ;  /* 0x0026c8c201007387 */ /* 0x0007e80000100a00 */
[----:B------:R-:W-:Y:S04]  /*a1b10*/  STL.64 [R1+0x26b0], R188 ;  /* 0x0026b0bc01007387 */ /* 0x000fe80000100a00 */
[----:B------:R1:W-:Y:S01]  /*a1b20*/  STL.64 [R1+0x26b8], R190 ;  /* 0x0026b8be01007387 */ /* 0x0003e20000100a00 */
[C---:B---3--:R-:W-:Y:S03]  /*a1b30*/  HMMA.1688.F32.TF32 R192, R164.reuse, R88, R204 ;  /* 0x00000058a4c0723c */ /* 0x048fe600000810cc */
[----:B------:R-:W-:Y:S04]  /*a1b40*/  STL.64 [R1+0x26a0], R184 ;  /* 0x0026a0b801007387 */ /* 0x000fe80000100a00 */
[----:B------:R3:W-:Y:S01]  /*a1b50*/  STL.64 [R1+0x26a8], R186 ;  /* 0x0026a8ba01007387 */ /* 0x0007e20000100a00 */
[C---:B-1----:R-:W-:Y:S08]  /*a1b60*/  HMMA.1688.F32.TF32 R188, R164.reuse, R84, R240 ;  /* 0x00000054a4bc723c */ /* 0x042ff000000810f0 */
[C---:B---3--:R-:W-:Y:S08]  /*a1b70*/  HMMA.1688.F32.TF32 R184, R164.reuse, R80, R148 ;  /* 0x00000050a4b8723c */ /* 0x048ff00000081094 */
        /* <DEDUP_REMOVED lines=196> */
[----:B--2---:R-:W2:Y:S04]  /*a27c0*/  LDL.LU R120, [R1+0x610] ;  /* 0x0006100001787983 */ /* 0x004ea80000300800 */
[----:B------:R-:W2:Y:S04]  /*a27d0*/  LDL.LU R121, [R1+0x614] ;  /* 0x0006140001797983 */ /* 0x000ea80000300800 */
[----:B------:R-:W2:Y:S04]  /*a27e0*/  LDL.LU R122, [R1+0x618] ;  /* 0x00061800017a7983 */ /* 0x000ea80000300800 */
[----:B------:R-:W2:Y:S01]  /*a27f0*/  LDL.LU R123, [R1+0x61c] ;  /* 0x00061c00017b7983 */ /* 0x000ea20000300800 */
[C---:B---3--:R-:W-:Y:S11]  /*a2800*/  HMMA.1688.F32.TF32 R244, R216.reuse, R116, R244 ;  /* 0x00000074d8f4723c */ /* 0x048ff600000810f4 */
[----:B------:R-:W-:Y:S11]  /*a2810*/  @!UPT UIADD3 URZ, URZ, URZ, URZ ;  /* 0x0000003f3f3ff290 */ /* 0x000ff6000fffe03f */
[----:B------:R-:W-:Y:S01]  /*a2820*/  @!UPT UIADD3 URZ, URZ, URZ, URZ ;  /* 0x0000003f3f3ff290 */ /* 0x000fe2000fffe03f */
[----:B------:R-:W-:Y:S04]  /*a2830*/  STL.64 [R1+0x2500], R244 ;  /* 0x002500f401007387 */ /* 0x000fe80000100a00 */
[----:B------:R3:W-:Y:S04]  /*a2840*/  STL.64 [R1+0x2508], R246 ;  /* 0x002508f601007387 */ /* 0x0007e80000100a00 */
[----:B---3--:R-:W3:Y:S04]  /*a2850*/  LDL.LU.64 R246, [R1+0x5838] ;  /* 0x0058380001f67983 */ /* 0x008ee80000300a00 */
[----:B------:R-:W3:Y:S01]  /*a2860*/  LDL.LU.64 R244, [R1+0x5830] ;  /* 0x0058300001f47983 */ /* 0x000ee20000300a00 */
[C---:B------:R-:W-:Y:S08]  /*a2870*/  HMMA.1688.F32.TF32 R148, R216.reuse, R80, R148 ;  /* 0x00000050d894723c */ /* 0x040ff00000081094 */
[C---:B------:R-:W-:Y:S08]  /*a2880*/  HMMA.1688.F32.TF32 R144, R216.reuse, R76, R144 ;  /* 0x0000004cd890723c */ /* 0x040ff00000081090 */
[C---:B----4-:R-:W-:Y:S08]  /*a2890*/  HMMA.1688.F32.TF32 R136, R216.reuse, R68, R136 ;  /* 0x00000044d888723c */ /* 0x050ff00000081088 */
[C---:B------:R-:W-:Y:S08]  /*a28a0*/  HMMA.1688.F32.TF32 R132, R216.reuse, R64, R132 ;  /* 0x00000040d884723c */ /* 0x040ff00000081084 */
[C---:B--2---:R-:W-:Y:S11]  /*a28b0*/  HMMA.1688.F32.TF32 R120, R216.reuse, R112, R120 ;  /* 0x00000070d878723c */ /* 0x044ff60000081078 */
[----:B------:R-:W-:Y:S11]  /*a28c0*/  @!UPT UIADD3 URZ, URZ, URZ, URZ ;  /* 0x0000003f3f3ff290 */ /* 0x000ff6000fffe03f */
[----:B------:R-:W-:Y:S01]  /*a28d0*/  @!UPT UIADD3 URZ, URZ, URZ, URZ ;  /* 0x0000003f3f3ff290 */ /* 0x000fe2000fffe03f */
[----:B------:R-:W-:Y:S01]  /*a28e0*/  STL.64 [R1+0x24f0], R120 ;  /* 0x0024f07801007387 */ /* 0x000fe20000100a00 */
[----:B------:R2:W-:Y:S02]  /*a28f0*/  STL.64 [R1+0x24f8], R122 ;  /* 0x0024f87a01007387 */ /* 0x0005e40000100a00 */
[C---:B--2---:R-:W-:Y:S08]  /*a2900*/  HMMA.1688.F32.TF32 R120, R216.reuse, R108, R248 ;  /* 0x0000006cd878723c */ /* 0x044ff000000810f8 */
[C---:B------:R-:W-:Y:S08]  /*a2910*/  HMMA.1688.F32.TF32 R248, R216.reuse, R104, R192 ;  /* 0x00000068d8f8723c */ /* 0x040ff000000810c0 */
[C---:B------:R-:W-:Y:S07]  /*a2920*/  HMMA.1688.F32.TF32 R192, R216.reuse, R100, R188 ;  /* 0x00000064d8c0723c */ /* 0x040fee00000810bc */
[----:B------:R-:W-:Y:S01]  /*a2930*/  STL.64 [R1+0x24e0], R120 ;  /* 0x0024e07801007387 */ /* 0x000fe20000100a00 */
[----:B------:R2:W-:Y:S02]  /*a2940*/  STL.64 [R1+0x24e8], R122 ;  /* 0x0024e87a01007387 */ /* 0x0005e40000100a00 */
[C---:B--2---:R-:W-:Y:S05]  /*a2950*/  HMMA.1688.F32.TF32 R120, R216.reuse, R96, R184 ;  /* 0x00000060d878723c */ /* 0x044fea00000810b8 */
[----:B------:R-:W-:Y:S01]  /*a2960*/  STL.64 [R1+0x24d0], R248 ;  /* 0x0024d0f801007387 */ /* 0x000fe20000100a00 */
[----:B------:R-:W-:Y:S02]  /*a2970*/  STL.64 [R1+0x24d8], R250 ;  /* 0x0024d8fa01007387 */ /* 0x000fe40000100a00 */
[C---:B------:R-:W-:Y:S05]  /*a2980*/  HMMA.1688.F32.TF32 R188, R216.reuse, R92, R200 ;  /* 0x0000005cd8bc723c */ /* 0x040fea00000810c8 */
[----:B------:R-:W-:Y:S01]  /*a2990*/  STL.64 [R1+0x24c0], R192 ;  /* 0x0024c0c001007387 */ /* 0x000fe20000100a00 */
[----:B------:R-:W-:Y:S02]  /*a29a0*/  STL.64 [R1+0x24c8], R194 ;  /* 0x0024c8c201007387 */ /* 0x000fe40000100a00 */
[C---:B------:R-:W-:Y:S07]  /*a29b0*/  HMMA.1688.F32.TF32 R184, R216.reuse, R88, R204 ;  /* 0x00000058d8b8723c */ /* 0x040fee00000810cc */
[----:B------:R-:W-:Y:S01]  /*a29c0*/  STL.64 [R1+0x24b0], R120 ;  /* 0x0024b07801007387 */ /* 0x000fe20000100a00 */
[----:B------:R2:W-:Y:S02]  /*a29d0*/  STL.64 [R1+0x24b8], R122 ;  /* 0x0024b87a01007387 */ /* 0x0005e40000100a00 */
[C---:B--2---:R-:W-:Y:S05]  /*a29e0*/  HMMA.1688.F32.TF32 R120, R216.reuse, R84, R240 ;  /* 0x00000054d878723c */ /* 0x044fea00000810f0 */
[----:B------:R-:W-:Y:S01]  /*a29f0*/  STL.64 [R1+0x24a0], R188 ;  /* 0x0024a0bc01007387 */ /* 0x000fe20000100a00 */
[----:B------:R-:W-:Y:S07]  /*a2a00*/  STL.64 [R1+0x24a8], R190 ;  /* 0x0024a8be01007387 */ /* 0x000fee0000100a00 */
[----:B------:R-:W-:Y:S02]  /*a2a10*/  STL.64 [R1+0x2490], R184 ;  /* 0x002490b801007387 */ /* 0x000fe40000100a00 */
[----:B------:R-:W-:Y:S08]  /*a2a20*/  STL.64 [R1+0x2498], R186 ;  /* 0x002498ba01007387 */ /* 0x000ff00000100a00 */
[----:B------:R-:W-:Y:S01]  /*a2a30*/  STL.64 [R1+0x2480], R120 ;  /* 0x0024807801007387 */ /* 0x000fe20000100a00 */
[----:B------:R2:W-:Y:S02]  /*a2a40*/  STL.64 [R1+0x2488], R122 ;  /* 0x0024887a01007387 */ /* 0x0005e40000100a00 */
[C---:B--2---:R-:W-:Y:S01]  /*a2a50*/  HMMA.1688.F32.TF32 R120, R216.reuse, R72, R140 ;  /* 0x00000048d878723c */ /* 0x044fe2000008108c */
[----:B------:R-:W-:Y:S01]  /*a2a60*/  STL.64 [R1+0x2470], R148 ;  /* 0x0024709401007387 */ /* 0x000fe20000100a00 */
[----:B------:R-:W-:Y:S02]  /*a2a70*/  STL.64 [R1+0x2478], R150 ;  /* 0x0024789601007387 */ /* 0x000fe40000100a00 */
[----:B------:R-:W-:Y:S02]  /*a2a80*/  STL.64 [R1+0x2460], R144 ;  /* 0x0024609001007387 */ /* 0x000fe40000100a00 */
[----:B------:R-:W-:Y:S11]  /*a2a90*/  STL.64 [R1+0x2468], R146 ;  /* 0x0024689201007387 */ /* 0x000ff60000100a00 */
[----:B------:R-:W-:Y:S06]  /*a2aa0*/  @!UPT UIADD3 URZ, URZ, URZ, URZ ;  /* 0x0000003f3f3ff290 */ /* 0x000fec000fffe03f */
[----:B------:R-:W-:Y:S01]  /*a2ab0*/  STL.64 [R1+0x2450], R120 ;  /* 0x0024507801007387 */ /* 0x000fe20000100a00 */
[----:B------:R2:W-:Y:S02]  /*a2ac0*/  STL.64 [R1+0x2458], R122 ;  /* 0x0024587a01007387 */ /* 0x0005e40000100a00 */
[C---:B--2---:R-:W-:Y:S01]  /*a2ad0*/  HMMA.1688.F32.TF32 R120, R216.reuse, R60, R152 ;  /* 0x0000003cd878723c */ /* 0x044fe20000081098 */
[----:B------:R-:W-:Y:S01]  /*a2ae0*/  STL.64 [R1+0x2440], R136 ;  /* 0x0024408801007387 */ /* 0x000fe20000100a00 */
[----:B------:R2:W-:Y:S02]  /*a2af0*/  STL.64 [R1+0x2448], R138 ;  /* 0x0024488a01007387 */ /* 0x0005e40000100a00 */
[----:B------:R-:W-:Y:S02]  /*a2b00*/  STL.64 [R1+0x2430], R132 ;  /* 0x0024308401007387 */ /* 0x000fe40000100a00 */
[----:B------:R4:W-:Y:S02]  /*a2b10*/  STL.64 [R1+0x2438], R134 ;  /* 0x0024388601007387 */ /* 0x0009e40000100a00 */
[C---:B--2---:R-:W-:Y:S08]  /*a2b20*/  HMMA.1688.F32.TF32 R136, R216.reuse, R56, R156 ;  /* 0x00000038d888723c */ /* 0x044ff0000008109c */
[C---:B----4-:R-:W-:Y:S07]  /*a2b30*/  HMMA.1688.F32.TF32 R132, R216.reuse, R52, R160 ;  /* 0x00000034d884723c */ /* 0x050fee00000810a0 */
[----:B------:R-:W-:Y:S01]  /*a2b40*/  STL.64 [R1+0x2420], R120 ;  /* 0x0024207801007387 */ /* 0x000fe20000100a00 */
[----:B------:R2:W-:Y:S02]  /*a2b50*/  STL.64 [R1+0x2428], R122 ;  /* 0x0024287a01007387 */ /* 0x0005e40000100a00 */
[C---:B--2---:R-:W-:Y:S05]  /*a2b60*/  HMMA.1688.F32.TF32 R120, R216.reuse, R48, R168 ;  /* 0x00000030d878723c */ /* 0x044fea00000810a8 */
[----:B------:R-:W-:Y:S01]  /*a2b70*/  STL.64 [R1+0x2410], R136 ;  /* 0x0024108801007387 */ /* 0x000fe20000100a00 */
[----:B------:R2:W-:Y:S07]  /*a2b80*/  STL.64 [R1+0x2418], R138 ;  /* 0x0024188a01007387 */ /* 0x0005ee0000100a00 */
[----:B------:R-:W-:Y:S02]  /*a2b90*/  STL.64 [R1+0x2400], R132 ;  /* 0x0024008401007387 */ /* 0x000fe40000100a00 */
[----:B------:R4:W-:Y:S01]  /*a2ba0*/  STL.64 [R1+0x2408], R134 ;  /* 0x0024088601007387 */ /* 0x0009e20000100a00 */
[C---:B--2---:R-:W-:Y:S08]  /*a2bb0*/  HMMA.1688.F32.TF32 R136, R216.reuse, R44, R172 ;  /* 0x0000002cd888723c */ /* 0x044ff000000810ac */
[C---:B----4-:R-:W-:Y:S01]  /*a2bc0*/  HMMA.1688.F32.TF32 R132, R216.reuse, R40, R176 ;  /* 0x00000028d884723c */ /* 0x050fe200000810b0 */
[----:B------:R-:W-:Y:S01]  /*a2bd0*/  STL.64 [R1+0x23f0], R120 ;  /* 0x0023f07801007387 */ /* 0x000fe20000100a00 */
[----:B------:R2:W-:Y:S06]  /*a2be0*/  STL.64 [R1+0x23f8], R122 ;  /* 0x0023f87a01007387 */ /* 0x0005ec0000100a00 */
[C---:B--2---:R-:W-:Y:S07]  /*a2bf0*/  HMMA.1688.F32.TF32 R120, R216.reuse, R36, R180 ;  /* 0x00000024d878723c */ /* 0x044fee00000810b4 */
        /* <DEDUP_REMOVED lines=23> */
[----:B---3--:R-:W-:Y:S01]  /*a2d70*/  HMMA.1688.F32.TF32 R132, R216, R4, R244 ;  /* 0x00000004d884723c */ /* 0x008fe200000810f4 */
[----:B------:R-:W-:Y:S04]  /*a2d80*/  LDS R216, [R2+0x48180] ;  /* 0x0481800002d87984 */ /* 0x000fe80000000800 */
[----:B------:R-:W-:Y:S04]  /*a2d90*/  LDS R218, [R2+0x49180] ;  /* 0x0491800002da7984 */ /* 0x000fe80000000800 */
[----:B------:R-:W-:Y:S04]  /*a2da0*/  LDS R217, [R119+0x48180] ;  /* 0x0481800077d97984 */ /* 0x000fe80000000800 */
[----:B------:R-:W2:Y:S04]  /*a2db0*/  LDS R219, [R119+0x49180] ;  /* 0x0491800077db7984 */ /* 0x000ea80000000800 */
[----:B------:R-:W-:Y:S01]  /*a2dc0*/  STL.64 [R1+0x2320], R120 ;  /* 0x0023207801007387 */ /* 0x000fe20000100a00 */
[----:B------:R1:W-:Y:S02]  /*a2dd0*/  STL.64 [R1+0x2328], R122 ;  /* 0x0023287a01007387 */ /* 0x0003e40000100a00 */
[C---:B-1----:R-:W-:Y:S01]  /*a2de0*/  HMMA.1688.F32.TF32 R120, R164.reuse, R128, R236 ;  /* 0x00000080a478723c */ /* 0x042fe200000810ec */
[----:B------:R1:W-:Y:S01]  /*a2df0*/  STL.64 [R1+0x2300], R136 ;  /* 0x0023008801007387 */ /* 0x0003e20000100a00 */
[----:B------:R3:W-:Y:S02]  /*a2e00*/  STL.64 [R1+0x2308], R138 ;  /* 0x0023088a01007387 */ /* 0x0007e40000100a00 */
[----:B------:R-:W4:Y:S02]  /*a2e10*/  LDL.LU R232, [R1+0x30] ;  /* 0x0000300001e87983 */ /* 0x000f240000300800 */
[----:B------:R-:W-:Y:S01]  /*a2e20*/  STL.64 [R1+0x22d0], R132 ;  /* 0x0022d08401007387 */ /* 0x000fe20000100a00 */
[----:B------:R-:W-:Y:S11]  /*a2e30*/  STL.64 [R1+0x22d8], R134 ;  /* 0x0022d88601007387 */ /* 0x000ff60000100a00 */
[----:B------:R-:W-:Y:S05]  /*a2e40*/  @!UPT UIADD3 URZ, URZ, URZ, URZ ;  /* 0x0000003f3f3ff290 */ /* 0x000fea000fffe03f */
[----:B------:R1:W-:Y:S01]  /*a2e50*/  STL.64 [R1+0x22a0], R120 ;  /* 0x0022a07801007387 */ /* 0x0003e20000100a00 */
[----:B------:R1:W-:Y:S02]  /*a2e60*/  STL.64 [R1+0x22a8], R122 ;  /* 0x0022a87a01007387 */ /* 0x0003e40000100a00 */
[----:B------:R-:W4:Y:S02]  /*a2e70*/  LDL.LU R233, [R1+0x34] ;  /* 0x0000340001e97983 */ /* 0x000f240000300800 */
[----:B------:R-:W4:Y:S01]  /*a2e80*/  LDL.LU R234, [R1+0x38] ;  /* 0x0000380001ea7983 */ /* 0x000f220000300800 */
[----:B------:R-:W4:Y:S01]  /*a2e90*/  LDL.LU R235, [R1+0x3c] ;  /* 0x00003c0001eb7983 */ /* 0x000f220000300800 */
[----:B------:R-:W2:Y:S02]  /*a2ea0*/  LDL.LU R228, [R1+0x40] ;  /* 0x0000400001e47983 */ /* 0x000ea40000300800 */
[----:B------:R-:W2:Y:S02]  /*a2eb0*/  LDL.LU R229, [R1+0x44] ;  /* 0x0000440001e57983 */ /* 0x000ea40000300800 */
[----:B------:R-:W2:Y:S01]  /*a2ec0*/  LDL.LU R230, [R1+0x48] ;  /* 0x0000480001e67983 */ /* 0x000ea20000300800 */
[----:B------:R-:W2:Y:S01]  /*a2ed0*/  LDL.LU R231, [R1+0x4c] ;  /* 0x00004c0001e77983 */ /* 0x000ea20000300800 */
        /* <DEDUP_REMOVED lines=36> */
[----:B-1----:R-:W2:Y:S02]  /*a3120*/  LDL.LU R136, [R1+0x120] ;  /* 0x0001200001887983 */ /* 0x002ea40000300800 */
[----:B------:R-:W2:Y:S02]  /*a3130*/  LDL.LU R137, [R1+0x124] ;  /* 0x0001240001897983 */ /* 0x000ea40000300800 */
[----:B---3--:R-:W3:Y:S01]  /*a3140*/  LDL.LU R138, [R1+0x128] ;  /* 0x00012800018a7983 */ /* 0x008ee20000300800 */
[----:B------:R-:W3:Y:S01]  /*a3150*/  LDL.LU R139, [R1+0x12c] ;  /* 0x00012c00018b7983 */ /* 0x000ee20000300800 */
        /* <DEDUP_REMOVED lines=40> */
[----:B------:R-:W3:Y:S02]  /*a33e0*/  LDL.LU R188, [R1+0x440] ;  /* 0x0004400001bc7983 */ /* 0x000ee40000300800 */
[----:B------:R-:W3:Y:S02]  /*a33f0*/  LDL.LU R189, [R1+0x444] ;  /* 0x0004440001bd7983 */ /* 0x000ee40000300800 */
[----:B------:R-:W3:Y:S01]  /*a3400*/  LDL.LU R190, [R1+0x448] ;  /* 0x0004480001be7983 */ /* 0x000ee20000300800 */
[----:B------:R-:W3:Y:S01]  /*a3410*/  LDL.LU R191, [R1+0x44c] ;  /* 0x00044c0001bf7983 */ /* 0x000ee20000300800 */
        /* <DEDUP_REMOVED lines=24> */
[C---:B--2---:R-:W-:Y:S11]  /*a35a0*/  HMMA.1688.F32.TF32 R120, R164.reuse, R124, R120 ;  /* 0x0000007ca478723c */ /* 0x044ff60000081078 */
[----:B------:R-:W-:Y:S11]  /*a35b0*/  @!UPT UIADD3 URZ, URZ, URZ, URZ ;  /* 0x0000003f3f3ff290 */ /* 0x000ff6000fffe03f */
[----:B------:R-:W-:Y:S01]  /*a35c0*/  @!UPT UIADD3 URZ, URZ, URZ, URZ ;  /* 0x0000003f3f3ff290 */ /* 0x000fe2000fffe03f */
[----:B------:R-:W-:Y:S01]  /*a35d0*/  STL.64 [R1+0x22c0], R120 ;  /* 0x0022c07801007387 */ /* 0x000fe20000100a00 */
[----:B------:R1:W-:Y:S03]  /*a35e0*/  STL.64 [R1+0x22c8], R122 ;  /* 0x0022c87a01007387 */ /* 0x0003e60000100a00 */
[----:B-1----:R-:W2:Y:S01]  /*a35f0*/  LDL.LU.64 R122, [R1+0x5828] ;  /* 0x00582800017a7983 */ /* 0x002ea20000300a00 */
[----:B------:R-:W2:Y:S01]  /*a3600*/  LDL.LU.64 R120, [R1+0x5820] ;  /* 0x0058200001787983 */ /* 0x000ea20000300a00 */
        /* <DEDUP_REMOVED lines=12> */
[----:B------:R-:W-:Y:S01]  /*a36d0*/  STL.64 [R1+0x2290], R184 ;  /* 0x002290b801007387 */ /* 0x000fe20000100a00 */
[----:B------:R1:W-:Y:S03]  /*a36e0*/  STL.64 [R1+0x2298], R186 ;  /* 0x002298ba01007387 */ /* 0x0003e60000100a00 */
[----:B-1----:R-:W2:Y:S01]  /*a36f0*/  LDL.LU.64 R186, [R1+0x5818] ;  /* 0x0058180001ba7983 */ /* 0x002ea20000300a00 */
[----:B------:R-:W3:Y:S02]  /*a3700*/  LDL.LU.64 R184, [R1+0x5810] ;  /* 0x0058100001b87983 */ /* 0x000ee40000300a00 */
[----:B------:R-:W-:Y:S02]  /*a3710*/  STL.64 [R1+0x2270], R188 ;  /* 0x002270bc01007387 */ /* 0x000fe40000100a00 */
[----:B------:R1:W-:Y:S02]  /*a3720*/  STL.64 [R1+0x2278], R190 ;  /* 0x002278be01007387 */ /* 0x0003e40000100a00 */
[----:B-1----:R-:W2:Y:S01]  /*a3730*/  LDL.LU.64 R190, [R1+0x5808] ;  /* 0x0058080001be7983 */ /* 0x002ea20000300a00 */
[----:B------:R-:W2:Y:S02]  /*a3740*/  LDL.LU.64 R188, [R1+0x5800] ;  /* 0x0058000001bc7983 */ /* 0x000ea40000300a00 */
        /* <DEDUP_REMOVED lines=26> */
[C---:B-1----:R-:W-:Y:S08]  /*a38f0*/  HMMA.1688.F32.TF32 R236, R164.reuse, R84, R244 ;  /* 0x00000054a4ec723c */ /* 0x042ff000000810f4 */
[C---:B------:R-:W-:Y:S08]  /*a3900*/  HMMA.1688.F32.TF32 R244, R164.reuse, R76, R140 ;  /* 0x0000004ca4f4723c */ /* 0x040ff0000008108c */
[C---:B------:R-:W-:Y:S08]  /*a3910*/  HMMA.1688.F32.TF32 R140, R164.reuse, R68, R132 ;  /* 0x00000044a48c723c */ /* 0x040ff00000081084 */
[C---:B------:R-:W-:Y:S01]  /*a3920*/  HMMA.1688.F32.TF32 R132, R164.reuse, R60, R156 ;  /* 0x0000003ca484723c */ /* 0x040fe2000008109c */
[----:B------:R-:W-:Y:S01]  /*a3930*/  STL.64 [R1+0x2170], R236 ;  /* 0x002170ec01007387 */ /* 0x000fe20000100a00 */
[----:B------:R1:W-:Y:S06]  /*a3940*/  STL.64 [R1+0x2178], R238 ;  /* 0x002178ee01007387 */ /* 0x0003ec0000100a00 */
[C---:B-1----:R-:W-:Y:S08]  /*a3950*/  HMMA.1688.F32.TF32 R236, R164.reuse, R72, R136 ;  /* 0x00000048a4ec723c */ /* 0x042ff00000081088 */
[C---:B------:R-:W-:Y:S01]  /*a3960*/  HMMA.1688.F32.TF32 R136, R164.reuse, R64, R152 ;  /* 0x00000040a488723c */ /* 0x040fe20000081098 */
[----:B------:R-:W-:Y:S01]  /*a3970*/  STL.64 [R1+0x2150], R248 ;  /* 0x002150f801007387 */ /* 0x000fe20000100a00 */
[----:B------:R-:W-:Y:S02]  /*a3980*/  STL.64 [R1+0x2158], R250 ;  /* 0x002158fa01007387 */ /* 0x000fe40000100a00 */
[----:B------:R-:W-:Y:S02]  /*a3990*/  STL.64 [R1+0x2130], R244 ;  /* 0x002130f401007387 */ /* 0x000fe40000100a00 */
[----:B------:R-:W-:Y:S09]  /*a39a0*/  STL.64 [R1+0x2138], R246 ;  /* 0x002138f601007387 */ /* 0x000ff20000100a00 */
[----:B------:R-:W-:Y:S01]  /*a39b0*/  STL.64 [R1+0x2110], R236 ;  /* 0x002110ec01007387 */ /* 0x000fe20000100a00 */
[----:B------:R-:W-:Y:S02]  /*a39c0*/  STL.64 [R1+0x2118], R238 ;  /* 0x002118ee01007387 */ /* 0x000fe40000100a00 */
[----:B------:R-:W-:Y:S02]  /*a39d0*/  STL.64 [R1+0x20f0], R140 ;  /* 0x0020f08c01007387 */ /* 0x000fe40000100a00 */
[----:B------:R1:W-:Y:S03]  /*a39e0*/  STL.64 [R1+0x20f8], R142 ;  /* 0x0020f88e01007387 */ /* 0x0003e60000100a00 */
[----:B------:R-:W-:Y:S01]  /*a39f0*/  STL.64 [R1+0x20d0], R136 ;  /* 0x0020d08801007387 */ /* 0x000fe20000100a00 */
[----:B------:R4:W-:Y:S02]  /*a3a00*/  STL.64 [R1+0x20d8], R138 ;  /* 0x0020d88a01007387 */ /* 0x0009e40000100a00 */
[----:B------:R-:W-:Y:S02]  /*a3a10*/  STL.64 [R1+0x20b0], R132 ;  /* 0x0020b08401007387 */ /* 0x000fe40000100a00 */
[----:B------:R4:W-:Y:S01]  /*a3a20*/  STL.64 [R1+0x20b8], R134 ;  /* 0x0020b88601007387 */ /* 0x0009e20000100a00 */
[C---:B-1----:R-:W-:Y:S08]  /*a3a30*/  HMMA.1688.F32.TF32 R140, R164.reuse, R56, R160 ;  /* 0x00000038a48c723c */ /* 0x042ff000000810a0 */
[C---:B----4-:R-:W-:Y:S08]  /*a3a40*/  HMMA.1688.F32.TF32 R136, R164.reuse, R52, R168 ;  /* 0x00000034a488723c */ /* 0x050ff000000810a8 */
[C---:B------:R-:W-:Y:S07]  /*a3a50*/  HMMA.1688.F32.TF32 R132, R164.reuse, R48, R172 ;  /* 0x00000030a484723c */ /* 0x040fee00000810ac */
[----:B------:R-:W-:Y:S01]  /*a3a60*/  STL.64 [R1+0x2090], R140 ;  /* 0x0020908c01007387 */ /* 0x000fe20000100a00 */
[----:B------:R1:W-:Y:S07]  /*a3a70*/  STL.64 [R1+0x2098], R142 ;  /* 0x0020988e01007387 */ /* 0x0003ee0000100a00 */
[----:B------:R-:W-:Y:S02]  /*a3a80*/  STL.64 [R1+0x2070], R136 ;  /* 0x0020708801007387 */ /* 0x000fe40000100a00 */
[----:B------:R4:W-:Y:S06]  /*a3a90*/  STL.64 [R1+0x2078], R138 ;  /* 0x0020788a01007387 */ /* 0x0009ec0000100a00 */
[----:B------:R-:W-:Y:S01]  /*a3aa0*/  STL.64 [R1+0x2050], R132 ;  /* 0x0020508401007387 */ /* 0x000fe20000100a00 */
        /* <DEDUP_REMOVED lines=21> */
[C---:B---3--:R-:W-:Y:S07]  /*a3c00*/  HMMA.1688.F32.TF32 R132, R164.reuse, R12, R232 ;  /* 0x0000000ca484723c */ /* 0x048fee00000810e8 */
[----:B------:R-:W-:Y:S01]  /*a3c10*/  STL.64 [R1+0xd70], R140 ;  /* 0x000d708c01007387 */ /* 0x000fe20000100a00 */
[----:B------:R-:W-:Y:S02]  /*a3c20*/  STL.64 [R1+0xd78], R142 ;  /* 0x000d788e01007387 */ /* 0x000fe40000100a00 */
[----:B------:R-:W3:Y:S05]  /*a3c30*/  LDL.LU R220, [R1+0x310] ;  /* 0x0003100001dc7983 */ /* 0x000eea0000300800 */
[----:B------:R-:W-:Y:S01]  /*a3c40*/  STL.64 [R1+0xd60], R136 ;  /* 0x000d608801007387 */ /* 0x000fe20000100a00 */
[----:B------:R-:W-:Y:S07]  /*a3c50*/  STL.64 [R1+0xd68], R138 ;  /* 0x000d688a01007387 */ /* 0x000fee0000100a00 */
[----:B------:R1:W-:Y:S02]  /*a3c60*/  STL.64 [R1+0xd50], R132 ;  /* 0x000d508401007387 */ /* 0x0003e40000100a00 */
[----:B------:R4:W-:Y:S02]  /*a3c70*/  STL.64 [R1+0xd58], R134 ;  /* 0x000d588601007387 */ /* 0x0009e40000100a00 */
[----:B------:R-:W3:Y:S01]  /*a3c80*/  LDL.LU R221, [R1+0x314] ;  /* 0x0003140001dd7983 */ /* 0x000ee20000300800 */
[----:B------:R-:W3:Y:S01]  /*a3c90*/  LDL.LU R222, [R1+0x318] ;  /* 0x0003180001de7983 */ /* 0x000ee20000300800 */
[----:B------:R-:W3:Y:S02]  /*a3ca0*/  LDL.LU R223, [R1+0x31c] ;  /* 0x00031c0001df7983 */ /* 0x000ee40000300800 */
        /* <DEDUP_REMOVED lines=28> */
[----:B-1----:R-:W2:Y:S02]  /*a3e70*/  LDL.LU R132, [R1+0x3c0] ;  /* 0x0003c00001847983 */ /* 0x002ea40000300800 */
[----:B------:R-:W2:Y:S01]  /*a3e80*/  LDL.LU R133, [R1+0x3c4] ;  /* 0x0003c40001857983 */ /* 0x000ea20000300800 */
[----:B----4-:R-:W2:Y:S01]  /*a3e90*/  LDL.LU R134, [R1+0x3c8] ;  /* 0x0003c80001867983 */ /* 0x010ea20000300800 */
[----:B------:R-:W2:Y:S02]  /*a3ea0*/  LDL.LU R135, [R1+0x3cc] ;  /* 0x0003cc0001877983 */ /* 0x000ea40000300800 */
[----:B------:R-:W4:Y:S02]  /*a3eb0*/  LDL.LU R248, [R1+0x10] ;  /* 0x0000100001f87983 */ /* 0x000f240000300800 */
[----:B------:R-:W4:Y:S01]  /*a3ec0*/  LDL.LU R249, [R1+0x14] ;  /* 0x0000140001f97983 */ /* 0x000f220000300800 */
[----:B------:R-:W4:Y:S01]  /*a3ed0*/  LDL.LU R250, [R1+0x18] ;  /* 0x0000180001fa7983 */ /* 0x000f220000300800 */
[----:B------:R-:W4:Y:S02]  /*a3ee0*/  LDL.LU R251, [R1+0x1c] ;  /* 0x00001c0001fb7983 */ /* 0x000f240000300800 */
[----:B------:R-:W2:Y:S02]  /*a3ef0*/  LDL.LU R244, [R1+0x20] ;  /* 0x0000200001f47983 */ /* 0x000ea40000300800 */
[----:B------:R-:W2:Y:S01]  /*a3f00*/  LDL.LU R245, [R1+0x24] ;  /* 0x0000240001f57983 */ /* 0x000ea20000300800 */
[----:B------:R-:W2:Y:S01]  /*a3f10*/  LDL.LU R246, [R1+0x28] ;  /* 0x0000280001f67983 */ /* 0x000ea20000300800 */
[----:B------:R-:W2:Y:S02]  /*a3f20*/  LDL.LU R247, [R1+0x2c] ;  /* 0x00002c0001f77983 */ /* 0x000ea40000300800 */
[----:B------:R-:W2:Y:S02]  /*a3f30*/  LDL.LU R140, [R1] ;  /* 0x00000000018c7983 */ /* 0x000ea40000300800 */
[----:B------:R-:W2:Y:S01]  /*a3f40*/  LDL.LU R141, [R1+0x4] ;  /* 0x00000400018d7983 */ /* 0x000ea20000300800 */
[----:B------:R-:W2:Y:S01]  /*a3f50*/  LDL.LU R142, [R1+0x8] ;  /* 0x00000800018e7983 */ /* 0x000ea20000300800 */
[----:B------:R-:W2:Y:S02]  /*a3f60*/  LDL.LU R143, [R1+0xc] ;  /* 0x00000c00018f7983 */ /* 0x000ea40000300800 */
        /* <DEDUP_REMOVED lines=27> */
[----:B------:R-:W3:Y:S01]  /*a4120*/  LDL.LU R235, [R1+0x2ec] ;  /* 0x0002ec0001eb7983 */ /* 0x000ee20000300800 */
[C---:B----4-:R-:W-:Y:S08]  /*a4130*/  HMMA.1688.F32.TF32 R236, R164.reuse, R4, R248 ;  /* 0x00000004a4ec723c */ /* 0x050ff000000810f8 */
[----:B--2---:R-:W-:Y:S08]  /*a4140*/  HMMA.1688.F32.TF32 R244, R164, R8, R244 ;  /* 0x00000008a4f4723c */ /* 0x004ff000000810f4 */
[C---:B------:R-:W-:Y:S01]  /*a4150*/  HMMA.1688.F32.TF32 R140, R216.reuse, R128, R140 ;  /* 0x00000080d88c723c */ /* 0x040fe2000008108c */
[----:B------:R-:W-:Y:S04]  /*a4160*/  LDS R164, [R114+0x48200] ;  /* 0x0482000072a47984 */ /* 0x000fe80000000800 */
[----:B------:R-:W-:Y:S04]  /*a4170*/  LDS R166, [R114+0x49200] ;  /* 0x0492000072a67984 */ /* 0x000fe80000000800 */
[----:B------:R-:W-:Y:S04]  /*a4180*/  LDS R165, [R126+0x48200] ;  /* 0x048200007ea57984 */ /* 0x000fe80000000800 */
[----:B------:R-:W1:Y:S04]  /*a4190*/  LDS R167, [R126+0x49200] ;  /* 0x049200007ea77984 */ /* 0x000e680000000800 */
[----:B------:R-:W-:Y:S01]  /*a41a0*/  STL.64 [R1+0xd40], R244 ;  /* 0x000d40f401007387 */ /* 0x000fe20000100a00 */
[----:B------:R-:W-:Y:S02]  /*a41b0*/  STL.64 [R1+0xd48], R246 ;  /* 0x000d48f601007387 */ /* 0x000fe40000100a00 */
[----:B------:R-:W-:Y:S02]  /*a41c0*/  STL.64 [R1+0xd30], R236 ;  /* 0x000d30ec01007387 */ /* 0x000fe40000100a00 */
[----:B------:R3:W-:Y:S01]  /*a41d0*/  STL.64 [R1+0xd38], R238 ;  /* 0x000d38ee01007387 */ /* 0x0007e20000100a00 */
[----:B------:R-:W-:Y:S01]  /*a41e0*/  STL.64 [R1+0xd20], R140 ;  /* 0x000d208c01007387 */ /* 0x000fe20000100a00 */
[----:B------:R2:W-:Y:S01]  /*a41f0*/  STL.64 [R1+0xd28], R142 ;  /* 0x000d288e01007387 */ /* 0x0005e20000100a00 */
[C---:B---3--:R-:W-:Y:S08]  /*a4200*/  HMMA.1688.F32.TF32 R236, R216.reuse, R124, R136 ;  /* 0x0000007cd8ec723c */ /* 0x048ff00000081088 */
[C---:B--2---:R-:W-:Y:S08]  /*a4210*/  HMMA.1688.F32.TF32 R140, R216.reuse, R120, R132 ;  /* 0x00000078d88c723c */ /* 0x044ff00000081084 */
[C---:B------:R-:W-:Y:S08]  /*a4220*/  HMMA.1688.F32.TF32 R136, R216.reuse, R116, R152 ;  /* 0x00000074d888723c */ /* 0x040ff00000081098 */
[C---:B------:R-:W-:Y:S01]  /*a4230*/  HMMA.1688.F32.TF32 R132, R216.reuse, R112, R156 ;  /* 0x00000070d884723c */ /* 0x040fe2000008109c */
[----:B------:R-:W-:Y:S01]  /*a4240*/  STL.64 [R1+0xd10], R236 ;  /* 0x000d10ec01007387 */ /* 0x000fe20000100a00 */
[----:B------:R-:W-:Y:S05]  /*a4250*/  STL.64 [R1+0xd18], R238 ;  /* 0x000d18ee01007387 */ /* 0x000fea0000100a00 */
[----:B------:R-:W-:Y:S02]  /*a4260*/  STL.64 [R1+0xd00], R140 ;  /* 0x000d008c01007387 */ /* 0x000fe40000100a00 */
[----:B------:R2:W-:Y:S06]  /*a4270*/  STL.64 [R1+0xd08], R142 ;  /* 0x000d088e01007387 */ /* 0x0005ec0000100a00 */
[----:B------:R-:W-:Y:S01]  /*a4280*/  STL.64 [R1+0xcf0], R136 ;  /* 0x000cf08801007387 */ /* 0x000fe20000100a00 */
[----:B------:R3:W-:Y:S07]  /*a4290*/  STL.64 [R1+0xcf8], R138 ;  /* 0x000cf88a01007387 */ /* 0x0007ee0000100a00 */
[----:B------:R-:W-:Y:S02]  /*a42a0*/  STL.64 [R1+0xce0], R132 ;  /* 0x000ce08401007387 */ /* 0x000fe40000100a00 */
[----:B------:R4:W-:Y:S01]  /*a42b0*/  STL.64 [R1+0xce8], R134 ;  /* 0x000ce88601007387 */ /* 0x0009e20000100a00 */
[C---:B--2---:R-:W-:Y:S08]  /*a42c0*/  HMMA.1688.F32.TF32 R140, R216.reuse, R108, R160 ;  /* 0x0000006cd88c723c */ /* 0x044ff000000810a0 */
[C---:B---3--:R-:W-:Y:S08]  /*a42d0*/  HMMA.1688.F32.TF32 R136, R216.reuse, R104, R168 ;  /* 0x00000068d888723c */ /* 0x048ff000000810a8 */
[C---:B----4-:R-:W-:Y:S07]  /*a42e0*/  HMMA.1688.F32.TF32 R132, R216.reuse, R100, R172 ;  /* 0x00000064d884723c */ /* 0x050fee00000810ac */
[----:B------:R-:W-:Y:S01]  /*a42f0*/  STL.64 [R1+0xcd0], R140 ;  /* 0x000cd08c01007387 */ /* 0x000fe20000100a00 */
[----:B------:R2:W-:Y:S07]  /*a4300*/  STL.64 [R1+0xcd8], R142 ;  /* 0x000cd88e01007387 */ /* 0x0005ee0000100a00 */
[----:B------:R-:W-:Y:S02]  /*a4310*/  STL.64 [R1+0xcc0], R136 ;  /* 0x000cc08801007387 */ /* 0x000fe40000100a00 */
[----:B------:R3:W-:Y:S06]  /*a4320*/  STL.64 [R1+0xcc8], R138 ;  /* 0x000cc88a01007387 */ /* 0x0007ec0000100a00 */
[----:B------:R-:W-:Y:S01]  /*a4330*/  STL.64 [R1+0xcb0], R132 ;  /* 0x000cb08401007387 */ /* 0x000fe20000100a00 */
        /* <DEDUP_REMOVED lines=14> */
[----:B------:R2:W-:Y:S02]  /*a4420*/  STL.64 [R1+0xc78], R142 ;  /* 0x000c788e01007387 */ /* 0x0005e40000100a00 */
[----:B------:R-:W3:Y:S05]  /*a4430*/  LDL.LU R236, [R1+0x190] ;  /* 0x0001900001ec7983 */ /* 0x000eea0000300800 */
[----:B------:R-:W-:Y:S01]  /*a4440*/  STL.64 [R1+0xc60], R136 ;  /* 0x000c608801007387 */ /* 0x000fe20000100a00 */
[----:B------:R4:W-:Y:S07]  /*a4450*/  STL.64 [R1+0xc68], R138 ;  /* 0x000c688a01007387 */ /* 0x0009ee0000100a00 */
[----:B------:R-:W-:Y:S02]  /*a4460*/  STL.64 [R1+0xc50], R132 ;  /* 0x000c508401007387 */ /* 0x000fe40000100a00 */
[----:B------:R4:W-:Y:S02]  /*a4470*/  STL.64 [R1+0xc58], R134 ;  /* 0x000c588601007387 */ /* 0x0009e40000100a00 */
[----:B------:R-:W3:Y:S01]  /*a4480*/  LDL.LU R237, [R1+0x194] ;  /* 0x0001940001ed7983 */ /* 0x000ee20000300800 */
[----:B------:R-:W3:Y:S01]  /*a4490*/  LDL.LU R238, [R1+0x198] ;  /* 0x0001980001ee7983 */ /* 0x000ee20000300800 */
[----:B------:R-:W3:Y:S02]  /*a44a0*/  LDL.LU R239, [R1+0x19c] ;  /* 0x00019c0001ef7983 */ /* 0x000ee40000300800 */
[----:B------:R-:W3:Y:S02]  /*a44b0*/  LDL.LU R244, [R1+0x180] ;  /* 0x0001800001f47983 */ /* 0x000ee40000300800 */
[----:B------:R-:W3:Y:S01]  /*a44c0*/  LDL.LU R245, [R1+0x184] ;  /* 0x0001840001f57983 */ /* 0x000ee20000300800 */
[----:B------:R-:W3:Y:S01]  /*a44d0*/  LDL.LU R246, [R1+0x188] ;  /* 0x0001880001f67983 */ /* 0x000ee20000300800 */
[C---:B--2---:R-:W-:Y:S08]  /*a44e0*/  HMMA.1688.F32.TF32 R140, R216.reuse, R72, R224 ;  /* 0x00000048d88c723c */ /* 0x044ff000000810e0 */
[C---:B----4-:R-:W-:Y:S08]  /*a44f0*/  HMMA.1688.F32.TF32 R136, R216.reuse, R68, R228 ;  /* 0x00000044d888723c */ /* 0x050ff000000810e4 */
[C---:B------:R-:W-:Y:S01]  /*a4500*/  HMMA.1688.F32.TF32 R132, R216.reuse, R64, R232 ;  /* 0x00000040d884723c */ /* 0x040fe200000810e8 */
[----:B------:R-:W2:Y:S06]  /*a4510*/  LDL.LU R247, [R1+0x18c] ;  /* 0x00018c0001f77983 */ /* 0x000eac0000300800 */
[----:B------:R-:W-:Y:S01]  /*a4520*/  STL.64 [R1+0xc40], R140 ;  /* 0x000c408c01007387 */ /* 0x000fe20000100a00 */
[----:B------:R-:W-:Y:S02]  /*a4530*/  STL.64 [R1+0xc48], R142 ;  /* 0x000c488e01007387 */ /* 0x000fe40000100a00 */
[----:B------:R-:W4:Y:S05]  /*a4540*/  LDL.LU R232, [R1+0x200] ;  /* 0x0002000001e87983 */ /* 0x000f2a0000300800 */
[----:B------:R-:W-:Y:S01]  /*a4550*/  STL.64 [R1+0xc30], R136 ;  /* 0x000c308801007387 */ /* 0x000fe20000100a00 */
[----:B------:R-:W-:Y:S07]  /*a4560*/  STL.64 [R1+0xc38], R138 ;  /* 0x000c388a01007387 */ /* 0x000fee0000100a00 */
[----:B------:R1:W-:Y:S02]  /*a4570*/  STL.64 [R1+0xc20], R132 ;  /* 0x000c208401007387 */ /* 0x0003e40000100a00 */
[----:B------:R1:W-:Y:S02]  /*a4580*/  STL.64 [R1+0xc28], R134 ;  /* 0x000c288601007387 */ /* 0x0003e40000100a00 */
[----:B------:R-:W4:Y:S01]  /*a4590*/  LDL.LU R233, [R1+0x204] ;  /* 0x0002040001e97983 */ /* 0x000f220000300800 */
[----:B------:R-:W4:Y:S01]  /*a45a0*/  LDL.LU R234, [R1+0x208] ;  /* 0x0002080001ea7983 */ /* 0x000f220000300800 */
[----:B------:R-:W4:Y:S02]  /*a45b0*/  LDL.LU R235, [R1+0x20c] ;  /* 0x00020c0001eb7983 */ /* 0x000f240000300800 */
        /* <DEDUP_REMOVED lines=32> */
[----:B-1----:R-:W3:Y:S02]  /*a47c0*/  LDL.LU R132, [R1+0x2a0] ;  /* 0x0002a00001847983 */ /* 0x002ee40000300800 */
[----:B------:R-:W3:Y:S01]  /*a47d0*/  LDL.LU R133, [R1+0x2a4] ;  /* 0x0002a40001857983 */ /* 0x000ee20000300800 */
[----:B------:R-:W3:Y:S01]  /*a47e0*/  LDL.LU R134, [R1+0x2a8] ;  /* 0x0002a80001867983 */ /* 0x000ee20000300800 */
[----:B------:R-:W3:Y:S02]  /*a47f0*/  LDL.LU R135, [R1+0x2ac] ;  /* 0x0002ac0001877983 */ /* 0x000ee40000300800 */
[----:B------:R-:W3:Y:S02]  /*a4800*/  LDL.LU R140, [R1+0x2c0] ;  /* 0x0002c000018c7983 */ /* 0x000ee40000300800 */
[----:B------:R-:W3:Y:S01]  /*a4810*/  LDL.LU R141, [R1+0x2c4] ;  /* 0x0002c400018d7983 */ /* 0x000ee20000300800 */
[----:B------:R-:W3:Y:S01]  /*a4820*/  LDL.LU R142, [R1+0x2c8] ;  /* 0x0002c800018e7983 */ /* 0x000ee20000300800 */
[----:B------:R-:W3:Y:S02]  /*a4830*/  LDL.LU R143, [R1+0x2cc] ;  /* 0x0002cc00018f7983 */ /* 0x000ee40000300800 */
[----:B------:R-:W4:Y:S02]  /*a4840*/  LDL.LU R136, [R1+0x2b0] ;  /* 0x0002b00001887983 */ /* 0x000f240000300800 */
[----:B------:R-:W4:Y:S01]  /*a4850*/  LDL.LU R137, [R1+0x2b4] ;  /* 0x0002b40001897983 */ /* 0x000f220000300800 */
[----:B------:R-:W4:Y:S01]  /*a4860*/  LDL.LU R138, [R1+0x2b8] ;  /* 0x0002b800018a7983 */ /* 0x000f220000300800 */
[----:B------:R-:W4:Y:S02]  /*a4870*/  LDL.LU R139, [R1+0x2bc] ;  /* 0x0002bc00018b7983 */ /* 0x000f240000300800 */
        /* <DEDUP_REMOVED lines=12> */
[----:B------:R-:W4:Y:S01]  /*a4940*/  LDL.LU R224, [R1+0x1d0] ;  /* 0x0001d00001e07983 */ /* 0x000f220000300800 */
[C---:B--2---:R-:W-:Y:S08]  /*a4950*/  HMMA.1688.F32.TF32 R212, R216.reuse, R60, R228 ;  /* 0x0000003cd8d4723c */ /* 0x044ff000000810e4 */
[C---:B---3--:R-:W-:Y:S08]  /*a4960*/  HMMA.1688.F32.TF32 R140, R216.reuse, R56, R140 ;  /* 0x00000038d88c723c */ /* 0x048ff0000008108c */
[C---:B----4-:R-:W-:Y:S08]  /*a4970*/  HMMA.1688.F32.TF32 R136, R216.reuse, R52, R136 ;  /* 0x00000034d888723c */ /* 0x050ff00000081088 */
[C---:B------:R-:W-:Y:S01]  /*a4980*/  HMMA.1688.F32.TF32 R132, R216.reuse, R48, R132 ;  /* 0x00000030d884723c */ /* 0x040fe20000081084 */
[----:B------:R1:W-:Y:S01]  /*a4990*/  STL.64 [R1+0xc10], R212 ;  /* 0x000c10d401007387 */ /* 0x0003e20000100a00 */
[----:B------:R2:W-:Y:S02]  /*a49a0*/  STL.64 [R1+0xc18], R214 ;  /* 0x000c18d601007387 */ /* 0x0005e40000100a00 */
[----:B------:R-:W3:Y:S02]  /*a49b0*/  LDL.LU R225, [R1+0x1d4] ;  /* 0x0001d40001e17983 */ /* 0x000ee40000300800 */
[----:B------:R-:W3:Y:S01]  /*a49c0*/  LDL.LU R226, [R1+0x1d8] ;  /* 0x0001d80001e27983 */ /* 0x000ee20000300800 */
[----:B------:R-:W3:Y:S01]  /*a49d0*/  LDL.LU R227, [R1+0x1dc] ;  /* 0x0001dc0001e37983 */ /* 0x000ee20000300800 */
[----:B------:R-:W4:Y:S02]  /*a49e0*/  LDL.LU R220, [R1+0x1e0] ;  /* 0x0001e00001dc7983 */ /* 0x000f240000300800 */
[----:B------:R-:W4:Y:S01]  /*a49f0*/  LDL.LU R221, [R1+0x1e4] ;  /* 0x0001e40001dd7983 */ /* 0x000f220000300800 */
[C---:B------:R-:W-:Y:S01]  /*a4a00*/  HMMA.1688.F32.TF32 R152, R216.reuse, R44, R152 ;  /* 0x0000002cd898723c */ /* 0x040fe20000081098 */
[----:B------:R-:W4:Y:S01]  /*a4a10*/  LDL.LU R222, [R1+0x1e8] ;  /* 0x0001e80001de7983 */ /* 0x000f220000300800 */
[----:B------:R-:W4:Y:S06]  /*a4a20*/  LDL.LU R223, [R1+0x1ec] ;  /* 0x0001ec0001df7983 */ /* 0x000f2c0000300800 */
[C---:B------:R-:W-:Y:S01]  /*a4a30*/  HMMA.1688.F32.TF32 R156, R216.reuse, R40, R156 ;  /* 0x00000028d89c723c */ /* 0x040fe2000008109c */
[----:B-1----:R-:W4:Y:S01]  /*a4a40*/  LDL.LU R212, [R1+0x1f0] ;  /* 0x0001f00001d47983 */ /* 0x002f220000300800 */
[----:B------:R-:W4:Y:S02]  /*a4a50*/  LDL.LU R213, [R1+0x1f4] ;  /* 0x0001f40001d57983 */ /* 0x000f240000300800 */
[----:B--2---:R-:W2:Y:S02]  /*a4a60*/  LDL.LU R214, [R1+0x1f8] ;  /* 0x0001f80001d67983 */ /* 0x004ea40000300800 */
[----:B------:R-:W2:Y:S01]  /*a4a70*/  LDL.LU R215, [R1+0x1fc] ;  /* 0x0001fc0001d77983 */ /* 0x000ea20000300800 */
[----:B------:R-:W2:Y:S01]  /*a4a80*/  LDL.LU R228, [R1+0x1c0] ;  /* 0x0001c00001e47983 */ /* 0x000ea20000300800 */
[----:B------:R-:W2:Y:S01]  /*a4a90*/  LDL.LU R229, [R1+0x1c4] ;  /* 0x0001c40001e57983 */ /* 0x000ea20000300800 */
[C---:B------:R-:W-:Y:S01]  /*a4aa0*/  HMMA.1688.F32.TF32 R160, R216.reuse, R36, R160 ;  /* 0x00000024d8a0723c */ /* 0x040fe200000810a0 */
[----:B------:R-:W2:Y:S01]  /*a4ab0*/  LDL.LU R230, [R1+0x1c8] ;  /* 0x0001c80001e67983 */ /* 0x000ea20000300800 */
[----:B------:R-:W2:Y:S01]  /*a4ac0*/  LDL.LU R231, [R1+0x1cc] ;  /* 0x0001cc0001e77983 */ /* 0x000ea20000300800 */
[----:B------:R-:W-:Y:S02]  /*a4ad0*/  STL.64 [R1+0xc00], R140 ;  /* 0x000c008c01007387 */ /* 0x000fe40000100a00 */
[----:B------:R1:W-:Y:S03]  /*a4ae0*/  STL.64 [R1+0xc08], R142 ;  /* 0x000c088e01007387 */ /* 0x0003e60000100a00 */
[C---:B------:R-:W-:Y:S08]  /*a4af0*/  HMMA.1688.F32.TF32 R168, R216.reuse, R32, R168 ;  /* 0x00000020d8a8723c */ /* 0x040ff000000810a8 */
[C---:B------:R-:W-:Y:S08]  /*a4b00*/  HMMA.1688.F32.TF32 R172, R216.reuse, R28, R172 ;  /* 0x0000001cd8ac723c */ /* 0x040ff000000810ac */
[C---:B------:R-:W-:Y:S01]  /*a4b10*/  HMMA.1688.F32.TF32 R176, R216.reuse, R24, R176 ;  /* 0x00000018d8b0723c */ /* 0x040fe200000810b0 */
[----:B-1----:R-:W2:Y:S01]  /*a4b20*/  LDL.LU.64 R142, [R1+0x5798] ;  /* 0x00579800018e7983 */ /* 0x002ea20000300a00 */
[----:B------:R-:W2:Y:S02]  /*a4b30*/  LDL.LU.64 R140, [R1+0x5790] ;  /* 0x00579000018c7983 */ /* 0x000ea40000300a00 */
[----:B------:R-:W-:Y:S02]  /*a4b40*/  STL.64 [R1+0xbf0], R136 ;  /* 0x000bf08801007387 */ /* 0x000fe40000100a00 */
[----:B------:R1:W-:Y:S02]  /*a4b50*/  STL.64 [R1+0xbf8], R138 ;  /* 0x000bf88a01007387 */ /* 0x0003e40000100a00 */
        /* <DEDUP_REMOVED lines=49> */
[----:B------:R-:W2:Y:S01]  /*a4e70*/  LDL.LU.64 R232, [R1+0x56d0] ;  /* 0x0056d00001e87983 */ /* 0x000ea20000300a00 */
[----:B------:R-:W-:Y:S01]  /*a4e80*/  HMMA.1688.F32.TF32 R248, R216, R4, R248 ;  /* 0x00000004d8f8723c */ /* 0x000fe200000810f8 */
[----:B------:R-:W2:Y:S11]  /*a4e90*/  LDL.LU R216, [R1+0x1a0] ;  /* 0x0001a00001d87983 */ /* 0x000eb60000300800 */
[----:B------:R-:W-:Y:S11]  /*a4ea0*/  @!UPT UIADD3 URZ, URZ, URZ, URZ ;  /* 0x0000003f3f3ff290 */ /* 0x000ff6000fffe03f */
[----:B------:R-:W-:Y:S01]  /*a4eb0*/  STL.64 [R1+0xb00], R248 ;  /* 0x000b00f801007387 */ /* 0x000fe20000100a00 */
[----:B------:R1:W-:Y:S02]  /*a4ec0*/  STL.64 [R1+0xb08], R250 ;  /* 0x000b08fa01007387 */ /* 0x0003e40000100a00 */
[----:B------:R-:W2:Y:S02]  /*a4ed0*/  LDL.LU R217, [R1+0x1a4] ;  /* 0x0001a40001d97983 */ /* 0x000ea40000300800 */
[----:B------:R-:W2:Y:S01]  /*a4ee0*/  LDL.LU R218, [R1+0x1a8] ;  /* 0x0001a80001da7983 */ /* 0x000ea20000300800 */
[----:B------:R-:W2:Y:S01]  /*a4ef0*/  LDL.LU R219, [R1+0x1ac] ;  /* 0x0001ac0001db7983 */ /* 0x000ea20000300800 */
[C---:B---3--:R-:W-:Y:S08]  /*a4f00*/  HMMA.1688.F32.TF32 R224, R164.reuse, R116, R224 ;  /* 0x00000074a4e0723c */ /* 0x048ff000000810e0 */
[C---:B----4-:R-:W-:Y:S08]  /*a4f10*/  HMMA.1688.F32.TF32 R220, R164.reuse, R120, R220 ;  /* 0x00000078a4dc723c */ /* 0x050ff000000810dc */
[C---:B--2---:R-:W-:Y:S08]  /*a4f20*/  HMMA.1688.F32.TF32 R212, R164.reuse, R124, R212 ;  /* 0x0000007ca4d4723c */ /* 0x044ff000000810d4 */
[C---:B------:R-:W-:Y:S08]  /*a4f30*/  HMMA.1688.F32.TF32 R228, R164.reuse, R112, R228 ;  /* 0x00000070a4e4723c */ /* 0x040ff000000810e4 */
[C---:B-1----:R-:W-:Y:S01]  /*a4f40*/  HMMA.1688.F32.TF32 R248, R164.reuse, R128, R232 ;  /* 0x00000080a4f8723c */ /* 0x042fe200000810e8 */
[----:B------:R-:W2:Y:S11]  /*a4f50*/  LDL.LU R232, [R1+0x1b0] ;  /* 0x0001b00001e87983 */ /* 0x000eb60000300800 */
[----:B------:R-:W-:Y:S11]  /*a4f60*/  @!UPT UIADD3 URZ, URZ, URZ, URZ ;  /* 0x0000003f3f3ff290 */ /* 0x000ff6000fffe03f */
[----:B------:R-:W-:Y:S01]  /*a4f70*/  STL.64 [R1+0xae0], R248 ;  /* 0x000ae0f801007387 */ /* 0x000fe20000100a00 */
[----:B------:R-:W-:Y:S02]  /*a4f80*/  STL.64 [R1+0xae8], R250 ;  /* 0x000ae8fa01007387 */ /* 0x000fe40000100a00 */
[----:B------:R-:W2:Y:S02]  /*a4f90*/  LDL.LU R233, [R1+0x1b4] ;  /* 0x0001b40001e97983 */ /* 0x000ea40000300800 */
[----:B------:R-:W2:Y:S01]  /*a4fa0*/  LDL.LU R234, [R1+0x1b8] ;  /* 0x0001b80001ea7983 */ /* 0x000ea20000300800 */
[----:B------:R-:W2:Y:S01]  /*a4fb0*/  LDL.LU R235, [R1+0x1bc] ;  /* 0x0001bc0001eb7983 */ /* 0x000ea20000300800 */
[----:B------:R-:W-:Y:S02]  /*a4fc0*/  STL.64 [R1+0xad0], R212 ;  /* 0x000ad0d401007387 */ /* 0x000fe40000100a00 */
[----:B------:R1:W-:Y:S01]  /*a4fd0*/  STL.64 [R1+0xad8], R214 ;  /* 0x000ad8d601007387 */ /* 0x0003e20000100a00 */
[C---:B------:R-:W-:Y:S08]  /*a4fe0*/  HMMA.1688.F32.TF32 R216, R164.reuse, R104, R216 ;  /* 0x00000068a4d8723c */ /* 0x040ff000000810d8 */
[C---:B------:R-:W-:Y:S01]  /*a4ff0*/  HMMA.1688.F32.TF32 R208, R164.reuse, R76, R208 ;  /* 0x0000004ca4d0723c */ /* 0x040fe200000810d0 */
[----:B------:R-:W-:Y:S04]  /*a5000*/  LDS R248, [R2+0x48200] ;  /* 0x0482000002f87984 */ /* 0x000fe80000000800 */
[----:B------:R-:W-:Y:S04]  /*a5010*/  LDS R250, [R2+0x49200] ;  /* 0x0492000002fa7984 */ /* 0x000fe80000000800 */
[----:B------:R-:W-:Y:S04]  /*a5020*/  LDS R249, [R119+0x48200] ;  /* 0x0482000077f97984 */ /* 0x000fe80000000800 */
[----:B------:R-:W3:Y:S04]  /*a5030*/  LDS R251, [R119+0x49200] ;  /* 0x0492000077fb7984 */ /* 0x000ee80000000800 */
[----:B-1----:R-:W4:Y:S01]  /*a5040*/  LDL.LU.64 R214, [R1+0x56c8] ;  /* 0x0056c80001d67983 */ /* 0x002f220000300a00 */
[----:B------:R-:W4:Y:S02]  /*a5050*/  LDL.LU.64 R212, [R1+0x56c0] ;  /* 0x0056c00001d47983 */ /* 0x000f240000300a00 */
[----:B------:R-:W-:Y:S02]  /*a5060*/  STL.64 [R1+0xab0], R220 ;  /* 0x000ab0dc01007387 */ /* 0x000fe40000100a00 */
[----:B------:R1:W-:Y:S02]  /*a5070*/  STL.64 [R1+0xab8], R222 ;  /* 0x000ab8de01007387 */ /* 0x0003e40000100a00 */
[----:B-1----:R-:W3:Y:S01]  /*a5080*/  LDL.LU.64 R222, [R1+0x56b8] ;  /* 0x0056b80001de7983 */ /* 0x002ee20000300a00 */
[----:B------:R-:W3:Y:S02]  /*a5090*/  LDL.LU.64 R220, [R1+0x56b0] ;  /* 0x0056b00001dc7983 */ /* 0x000ee40000300a00 */
[----:B------:R-:W-:Y:S02]  /*a50a0*/  STL.64 [R1+0xa90], R224 ;  /* 0x000a90e001007387 */ /* 0x000fe40000100a00 */
[----:B------:R1:W-:Y:S02]  /*a50b0*/  STL.64 [R1+0xa98], R226 ;  /* 0x000a98e201007387 */ /* 0x0003e40000100a00 */
[----:B-1----:R-:W3:Y:S01]  /*a50c0*/  LDL.LU.64 R226, [R1+0x56a8] ;  /* 0x0056a80001e27983 */ /* 0x002ee20000300a00 */
[----:B------:R-:W3:Y:S02]  /*a50d0*/  LDL.LU.64 R224, [R1+0x56a0] ;  /* 0x0056a00001e07983 */ /* 0x000ee40000300a00 */
[----:B------:R-:W-:Y:S02]  /*a50e0*/  STL.64 [R1+0xa70], R228 ;  /* 0x000a70e401007387 */ /* 0x000fe40000100a00 */
[----:B------:R1:W-:Y:S02]  /*a50f0*/  STL.64 [R1+0xa78], R230 ;  /* 0x000a78e601007387 */ /* 0x0003e40000100a00 */
[----:B-1----:R-:W3:Y:S01]  /*a5100*/  LDL.LU.64 R230, [R1+0x5698] ;  /* 0x0056980001e67983 */ /* 0x002ee20000300a00 */
[----:B------:R-:W3:Y:S01]  /*a5110*/  LDL.LU.64 R228, [R1+0x5690] ;  /* 0x0056900001e47983 */ /* 0x000ee20000300a00 */
[C---:B--2---:R-:W-:Y:S11]  /*a5120*/  HMMA.1688.F32.TF32 R232, R164.reuse, R108, R232 ;  /* 0x0000006ca4e8723c */ /* 0x044ff600000810e8 */
[----:B------:R-:W-:Y:S11]  /*a5130*/  @!UPT UIADD3 URZ, URZ, URZ, URZ ;  /* 0x0000003f3f3ff290 */ /* 0x000ff6000fffe03f */
[----:B------:R-:W-:Y:S01]  /*a5140*/  @!UPT UIADD3 URZ, URZ, URZ, URZ ;  /* 0x0000003f3f3ff290 */ /* 0x000fe2000fffe03f */
[----:B------:R-:W-:Y:S01]  /*a5150*/  STL.64 [R1+0xa50], R232 ;  /* 0x000a50e801007387 */ /* 0x000fe20000100a00 */
[----:B------:R1:W-:Y:S02]  /*a5160*/  STL.64 [R1+0xa58], R234 ;  /* 0x000a58ea01007387 */ /* 0x0003e40000100a00 */
[----:B------:R-:W-:Y:S02]  /*a5170*/  STL.64 [R1+0xa30], R216 ;  /* 0x000a30d801007387 */ /* 0x000fe40000100a00 */
[----:B------:R2:W-:Y:S01]  /*a5180*/  STL.64 [R1+0xa38], R218 ;  /* 0x000a38da01007387 */ /* 0x0005e20000100a00 */
[C---:B-1----:R-:W-:Y:S08]  /*a5190*/  HMMA.1688.F32.TF32 R232, R164.reuse, R100, R236 ;  /* 0x00000064a4e8723c */ /* 0x042ff000000810ec */
[C---:B--2---:R-:W-:Y:S08]  /*a51a0*/  HMMA.1688.F32.TF32 R216, R164.reuse, R96, R244 ;  /* 0x00000060a4d8723c */ /* 0x044ff000000810f4 */
[C---:B----4-:R-:W-:Y:S08]  /*a51b0*/  HMMA.1688.F32.TF32 R212, R164.reuse, R80, R212 ;  /* 0x00000050a4d4723c */ /* 0x050ff000000810d4 */
[C---:B---3--:R-:W-:Y:S01]  /*a51c0*/  HMMA.1688.F32.TF32 R224, R164.reuse, R88, R224 ;  /* 0x00000058a4e0723c */ /* 0x048fe200000810e0 */
[----:B------:R-:W-:Y:S07]  /*a51d0*/  STL.64 [R1+0xa10], R232 ;  /* 0x000a10e801007387 */ /* 0x000fee0000100a00 */
[C---:B------:R-:W-:Y:S01]  /*a51e0*/  HMMA.1688.F32.TF32 R228, R164.reuse, R92, R228 ;  /* 0x0000005ca4e4723c */ /* 0x040fe200000810e4 */
[----:B------:R-:W-:Y:S02]  /*a51f0*/  STL.64 [R1+0xa18], R234 ;  /* 0x000a18ea01007387 */ /* 0x000fe40000100a00 */
[----:B------:R-:W-:Y:S01]  /*a5200*/  STL.64 [R1+0x9f0], R216 ;  /* 0x0009f0d801007387 */ /* 0x000fe20000100a00 */
[----:B------:R1:W-:Y:S04]  /*a5210*/  STL.64 [R1+0x9f8], R218 ;  /* 0x0009f8da01007387 */ /* 0x0003e80000100a00 */
[----:B-1----:R-:W-:Y:S01]  /*a5220*/  HMMA.1688.F32.TF32 R216, R164, R84, R220 ;  /* 0x00000054a4d8723c */ /* 0x002fe200000810dc */
[----:B------:R-:W-:Y:S11]  /*a5230*/  IMAD.MOV.U32 R236, RZ, RZ, R200 ;  /* 0x000000ffffec7224 */ /* 0x000ff600078e00c8 */
[----:B------:R-:W-:Y:S03]  /*a5240*/  @!UPT UIADD3 URZ, URZ, URZ, URZ ;  /* 0x0000003f3f3ff290 */ /* 0x000fe6000fffe03f */
[----:B------:R-:W-:Y:S01]  /*a5250*/  STL.64 [R1+0x9d0], R228 ;  /* 0x0009d0e401007387 */ /* 0x000fe20000100a00 */
[----:B------:R-:W-:Y:S02]  /*a5260*/  STL.64 [R1+0x9d8], R230 ;  /* 0x0009d8e601007387 */ /* 0x000fe40000100a00 */
[----:B------:R-:W-:Y:S02]  /*a5270*/  STL.64 [R1+0x9b0], R224 ;  /* 0x0009b0e001007387 */ /* 0x000fe40000100a00 */
[----:B------:R-:W-:Y:S02]  /*a5280*/  STL.64 [R1+0x9b8], R226 ;  /* 0x0009b8e201007387 */ /* 0x000fe40000100a00 */
[----:B------:R-:W-:Y:S02]  /*a5290*/  IMAD.MOV.U32 R237, RZ, RZ, R201 ;  /* 0x000000ffffed7224 */ /* 0x000fe400078e00c9 */
[----:B------:R-:W-:Y:S02]  /*a52a0*/  IMAD.MOV.U32 R238, RZ, RZ, R202 ;  /* 0x000000ffffee7224 */ /* 0x000fe400078e00ca */
[----:B------:R-:W-:Y:S01]  /*a52b0*/  IMAD.MOV.U32 R239, RZ, RZ, R203 ;  /* 0x000000ffffef7224 */ /* 0x000fe200078e00cb */
[----:B------:R1:W-:Y:S01]  /*a52c0*/  STL.64 [R1+0x990], R216 ;  /* 0x000990d801007387 */ /* 0x0003e20000100a00 */
[----:B------:R2:W-:Y:S02]  /*a52d0*/  STL.64 [R1+0x998], R218 ;  /* 0x000998da01007387 */ /* 0x0005e40000100a00 */
[----:B------:R-:W-:Y:S02]  /*a52e0*/  STL.64 [R1+0x970], R212 ;  /* 0x000970d401007387 */ /* 0x000fe40000100a00 */
[----:B------:R-:W-:Y:S01]  /*a52f0*/  STL.64 [R1+0x978], R214 ;  /* 0x000978d601007387 */ /* 0x000fe20000100a00 */
[----:B------:R-:W3:Y:S01]  /*a5300*/  LDL.LU R200, [R1+0x5688] ;  /* 0x0056880001c87983 */ /* 0x000ee20000300800 */
[----:B------:R-:W-:Y:S02]  /*a5310*/  STL.64 [R1+0x960], R208 ;  /* 0x000960d001007387 */ /* 0x000fe40000100a00 */
[----:B------:R4:W-:Y:S02]  /*a5320*/  STL.64 [R1+0x968], R210 ;  /* 0x000968d201007387 */ /* 0x0009e40000100a00 */
[----:B------:R-:W3:Y:S01]  /*a5330*/  LDL.LU R201, [R1+0x5684] ;  /* 0x0056840001c97983 */ /* 0x000ee20000300800 */
[----:B------:R-:W3:Y:S01]  /*a5340*/  LDL.LU R202, [R1+0x5680] ;  /* 0x0056800001ca7983 */ /* 0x000ee20000300800 */
[----:B------:R-:W3:Y:S02]  /*a5350*/  LDL.LU R203, [R1+0x567c] ;  /* 0x00567c0001cb7983 */ /* 0x000ee40000300800 */
[----:B-1----:R-:W-:-:S02]  /*a5360*/  IMAD.MOV.U32 R216, RZ, RZ, R204 ;  /* 0x000000ffffd87224 */ /* 0x002fc400078e00cc */
[----:B------:R-:W-:Y:S01]  /*a5370*/  IMAD.MOV.U32 R217, RZ, RZ, R205 ;  /* 0x000000ffffd97224 */ /* 0x000fe200078e00cd */
[----:B------:R-:W4:Y:S01]  /*a5380*/  LDL.LU R204, [R1+0x5678] ;  /* 0x0056780001cc7983 */ /* 0x000f220000300800 */
[----:B------:R-:W4:Y:S02]  /*a5390*/  LDL.LU R205, [R1+0x5674] ;  /* 0x0056740001cd7983 */ /* 0x000f240000300800 */
[----:B--2---:R-:W-:Y:S02]  /*a53a0*/  IMAD.MOV.U32 R218, RZ, RZ, R206 ;  /* 0x000000ffffda7224 */ /* 0x004fe400078e00ce */
[----:B------:R-:W-:Y:S01]  /*a53b0*/  IMAD.MOV.U32 R219, RZ, RZ, R207 ;  /* 0x000000ffffdb7224 */ /* 0x000fe200078e00cf */
[----:B------:R-:W4:Y:S01]  /*a53c0*/  LDL.LU R206, [R1+0x5670] ;  /* 0x0056700001ce7983 */ /* 0x000f220000300800 */
[----:B------:R-:W4:Y:S02]  /*a53d0*/  LDL.LU R207, [R1+0x566c] ;  /* 0x00566c0001cf7983 */ /* 0x000f240000300800 */
[----:B------:R-:W2:Y:S02]  /*a53e0*/  LDL.LU R232, [R1+0x6a0] ;  /* 0x0006a00001e87983 */ /* 0x000ea40000300800 */
[----:B------:R-:W2:Y:S01]  /*a53f0*/  LDL.LU R233, [R1+0x6a4] ;  /* 0x0006a40001e97983 */ /* 0x000ea20000300800 */
[----:B------:R-:W2:Y:S01]  /*a5400*/  LDL.LU R234, [R1+0x6a8] ;  /* 0x0006a80001ea7983 */ /* 0x000ea20000300800 */
[----:B------:R-:W2:Y:S01]  /*a5410*/  LDL.LU R235, [R1+0x6ac] ;  /* 0x0006ac0001eb7983 */ /* 0x000ea20000300800 */
[----:B------:R-:W-:Y:S01]  /*a5420*/  MOV R244, R195 ;  /* 0x000000c300f47202 */ /* 0x000fe20000000f00 */
[----:B------:R-:W-:Y:S01]  /*a5430*/  IMAD.MOV.U32 R245, RZ, RZ, R190 ;  /* 0x000000fffff57224 */ /* 0x000fe200078e00be */
[----:B------:R-:W2:Y:S01]  /*a5440*/  LDL.LU R195, [R1+0x5668] ;  /* 0x0056680001c37983 */ /* 0x000ea20000300800 */
[----:B------:R-:W2:Y:S02]  /*a5450*/  LDL.LU R190, [R1+0x5664] ;  /* 0x0056640001be7983 */ /* 0x000ea40000300800 */
[----:B------:R-:W-:-:S02]  /*a5460*/  IMAD.MOV.U32 R246, RZ, RZ, R191 ;  /* 0x000000fffff67224 */ /* 0x000fc400078e00bf */
[----:B------:R-:W-:Y:S01]  /*a5470*/  IMAD.MOV.U32 R247, RZ, RZ, R187 ;  /* 0x000000fffff77224 */ /* 0x000fe200078e00bb */
[----:B------:R-:W2:Y:S01]  /*a5480*/  LDL.LU R191, [R1+0x5660] ;  /* 0x0056600001bf7983 */ /* 0x000ea20000300800 */
[----:B------:R-:W2:Y:S01]  /*a5490*/  LDL.LU R187, [R1+0x565c] ;  /* 0x00565c0001bb7983 */ /* 0x000ea20000300800 */
[----:B------:R-:W-:Y:S08]  /*a54a0*/  HMMA.1688.F32.TF32 R140, R164, R12, R140 ;  /* 0x0000000ca48c723c */ /* 0x000ff0000008108c */
[----:B------:R-:W-:Y:S08]  /*a54b0*/  HMMA.1688.F32.TF32 R240, R248, R128, R240 ;  /* 0x00000080f8f0723c */ /* 0x000ff000000810f0 */
[C---:B----4-:R-:W-:Y:S08]  /*a54c0*/  HMMA.1688.F32.TF32 R208, R164.reuse, R72, R204 ;  /* 0x00000048a4d0723c */ /* 0x050ff000000810cc */
[C---:B---3--:R-:W-:Y:S08]  /*a54d0*/  HMMA.1688.F32.TF32 R204, R164.reuse, R68, R200 ;  /* 0x00000044a4cc723c */ /* 0x048ff000000810c8 */
[C---:B------:R-:W-:Y:S08]  /*a54e0*/  HMMA.1688.F32.TF32 R200, R164.reuse, R64, R196 ;  /* 0x00000040a4c8723c */ /* 0x040ff000000810c4 */
[C---:B--2---:R-:W-:Y:S08]  /*a54f0*/  HMMA.1688.F32.TF32 R196, R164.reuse, R60, R192 ;  /* 0x0000003ca4c4723c */ /* 0x044ff000000810c0 */
        /* <DEDUP_REMOVED lines=10> */
[----:B------:R-:W-:Y:S01]  /*a55a0*/  STL.64 [R1+0x950], R208 ;  /* 0x000950d001007387 */ /* 0x000fe20000100a00 */
[----:B------:R-:W-:Y:S02]  /*a55b0*/  STL.64 [R1+0x958], R210 ;  /* 0x000958d201007387 */ /* 0x000fe40000100a00 */
[----:B------:R-:W-:Y:S02]  /*a55c0*/  STL.64 [R1+0x940], R204 ;  /* 0x000940cc01007387 */ /* 0x000fe40000100a00 */
[----:B------:R-:W-:Y:S01]  /*a55d0*/  STL.64 [R1+0x948], R206 ;  /* 0x000948ce01007387 */ /* 0x000fe20000100a00 */
[----:B------:R-:W-:Y:S01]  /*a55e0*/  STL.64 [R1+0x930], R200 ;  /* 0x000930c801007387 */ /* 0x000fe20000100a00 */
[----:B------:R-:W-:Y:S01]  /*a55f0*/  STL.64 [R1+0x938], R202 ;  /* 0x000938ca01007387 */ /* 0x000fe20000100a00 */
[C---:B------:R-:W-:Y:S02]  /*a5600*/  HMMA.1688.F32.TF32 R132, R164.reuse, R16, R136 ;  /* 0x00000010a484723c */ /* 0x040fe40000081088 */
[----:B------:R-:W-:Y:S04]  /*a5610*/  STL.64 [R1+0x920], R196 ;  /* 0x000920c401007387 */ /* 0x000fe80000100a00 */
[----:B------:R-:W-:Y:S01]  /*a5620*/  STL.64 [R1+0x928], R198 ;  /* 0x000928c601007387 */ /* 0x000fe20000100a00 */
[----:B------:R-:W-:Y:S02]  /*a5630*/  STL.64 [R1+0x910], R192 ;  /* 0x000910c001007387 */ /* 0x000fe40000100a00 */
[----:B------:R-:W-:Y:S01]  /*a5640*/  STL.64 [R1+0x918], R194 ;  /* 0x000918c201007387 */ /* 0x000fe20000100a00 */
[C---:B------:R-:W-:Y:S01]  /*a5650*/  HMMA.1688.F32.TF32 R136, R164.reuse, R8, R144 ;  /* 0x00000008a488723c */ /* 0x040fe20000081090 */
[----:B------:R-:W-:Y:S01]  /*a5660*/  STL.64 [R1+0x900], R188 ;  /* 0x000900bc01007387 */ /* 0x000fe20000100a00 */
[----:B------:R-:W-:Y:S02]  /*a5670*/  STL.64 [R1+0x908], R190 ;  /* 0x000908be01007387 */ /* 0x000fe40000100a00 */
[----:B------:R-:W-:Y:S02]  /*a5680*/  STL.64 [R1+0x8f0], R184 ;  /* 0x0008f0b801007387 */ /* 0x000fe40000100a00 */
[----:B------:R-:W-:Y:S01]  /*a5690*/  STL.64 [R1+0x8f8], R186 ;  /* 0x0008f8ba01007387 */ /* 0x000fe20000100a00 */
        /* <DEDUP_REMOVED lines=15> */
[----:B------:R1:W-:Y:S01]  /*a5790*/  STL.64 [R1+0x878], R134 ;  /* 0x0008788601007387 */ /* 0x0003e20000100a00 */
[----:B------:R-:W-:Y:S01]  /*a57a0*/  STL.64 [R1+0x860], R140 ;  /* 0x0008608c01007387 */ /* 0x000fe20000100a00 */
[----:B------:R-:W-:Y:S02]  /*a57b0*/  STL.64 [R1+0x868], R142 ;  /* 0x0008688e01007387 */ /* 0x000fe40000100a00 */
[----:B------:R-:W-:Y:S02]  /*a57c0*/  STL.64 [R1+0x850], R136 ;  /* 0x0008508801007387 */ /* 0x000fe40000100a00 */
[----:B------:R2:W-:Y:S01]  /*a57d0*/  STL.64 [R1+0x858], R138 ;  /* 0x0008588a01007387 */ /* 0x0005e20000100a00 */
[----:B-1----:R-:W-:Y:S08]  /*a57e0*/  HMMA.1688.F32.TF32 R132, R164, R4, R148 ;  /* 0x00000004a484723c */ /* 0x002ff00000081094 */
[C---:B--2---:R-:W-:Y:S01]  /*a57f0*/  HMMA.1688.F32.TF32 R136, R248.reuse, R124, R232 ;  /* 0x0000007cf888723c */ /* 0x044fe200000810e8 */
[----:B------:R-:W-:Y:S07]  /*a5800*/  STL [R1+0x5498], R240 ;  /* 0x005498f001007387 */ /* 0x000fee0000100800 */
[C---:B------:R-:W-:Y:S08]  /*a5810*/  HMMA.1688.F32.TF32 R144, R248.reuse, R120, R216 ;  /* 0x00000078f890723c */ /* 0x040ff000000810d8 */
[C---:B------:R-:W-:Y:S01]  /*a5820*/  HMMA.1688.F32.TF32 R140, R248.reuse, R116, R236 ;  /* 0x00000074f88c723c */ /* 0x040fe200000810ec */
[----:B------:R-:W-:Y:S01]  /*a5830*/  STL.64 [R1+0x840], R132 ;  /* 0x0008408401007387 */ /* 0x000fe20000100a00 */
[----:B------:R-:W-:Y:S02]  /*a5840*/  STL.64 [R1+0x848], R134 ;  /* 0x0008488601007387 */ /* 0x000fe40000100a00 */
[----:B------:R-:W-:Y:S02]  /*a5850*/  STL [R1+0x5494], R241 ;  /* 0x005494f101007387 */ /* 0x000fe40000100800 */
[----:B------:R-:W-:Y:S01]  /*a5860*/  STL [R1+0x5490], R242 ;  /* 0x005490f201007387 */ /* 0x000fe20000100800 */
[----:B------:R-:W-:Y:S01]  /*a5870*/  STL [R1+0x548c], R243 ;  /* 0x00548cf301007387 */ /* 0x000fe20000100800 */
[----:B------:R-:W-:Y:S02]  /*a5880*/  STL.64 [R1+0x830], R136 ;  /* 0x0008308801007387 */ /* 0x000fe40000100a00 */
[----:B------:R1:W-:Y:S01]  /*a5890*/  STL.64 [R1+0x838], R138 ;  /* 0x0008388a01007387 */ /* 0x0003e20000100a00 */
[----:B------:R-:W-:Y:S04]  /*a58a0*/  LDS R132, [R114+0x48280] ;  /* 0x0482800072847984 */ /* 0x000fe80000000800 */
[----:B------:R-:W-:Y:S04]  /*a58b0*/  LDS R134, [R114+0x49280] ;  /* 0x0492800072867984 */ /* 0x000fe80000000800 */
[----:B------:R-:W-:Y:S04]  /*a58c0*/  LDS R133, [R126+0x48280] ;  /* 0x048280007e857984 */ /* 0x000fe80000000800 */
[----:B------:R-:W2:Y:S01]  /*a58d0*/  LDS R135, [R126+0x49280] ;  /* 0x049280007e877984 */ /* 0x000ea20000000800 */
[C---:B-1----:R-:W-:Y:S03]  /*a58e0*/  HMMA.1688.F32.TF32 R136, R248.reuse, R112, R244 ;  /* 0x00000070f888723c */ /* 0x042fe600000810f4 */
[----:B------:R1:W-:Y:S01]  /*a58f0*/  STL.64 [R1+0x820], R144 ;  /* 0x0008209001007387 */ /* 0x0003e20000100a00 */
[----:B------:R3:W-:Y:S02]  /*a5900*/  STL.64 [R1+0x828], R146 ;  /* 0x0008289201007387 */ /* 0x0007e40000100a00 */
[----:B------:R-:W4:Y:S02]  /*a5910*/  LDL.LU R236, [R1+0x1fe0] ;  /* 0x001fe00001ec7983 */ /* 0x000f240000300800 */
[----:B------:R-:W-:Y:S01]  /*a5920*/  STL.64 [R1+0x810], R140 ;  /* 0x0008108c01007387 */ /* 0x000fe20000100a00 */
[----:B------:R-:W-:Y:S11]  /*a5930*/  STL.64 [R1+0x818], R142 ;  /* 0x0008188e01007387 */ /* 0x000ff60000100a00 */
[----:B------:R-:W-:Y:S03]  /*a5940*/  @!UPT UIADD3 URZ, URZ, URZ, URZ ;  /* 0x0000003f3f3ff290 */ /* 0x000fe6000fffe03f */
        /* <DEDUP_REMOVED lines=67> */
[----:B---3--:R-:W2:Y:S01]  /*a5d80*/  LDL.LU R146, [R1+0x6e8] ;  /* 0x0006e80001927983 */ /* 0x008ea20000300800 */
        /* <DEDUP_REMOVED lines=33> */
[C---:B--2---:R-:W-:Y:S11]  /*a5fa0*/  HMMA.1688.F32.TF32 R144, R248.reuse, R108, R144 ;  /* 0x0000006cf890723c */ /* 0x044ff60000081090 */
[----:B------:R-:W-:Y:S11]  /*a5fb0*/  @!UPT UIADD3 URZ, URZ, URZ, URZ ;  /* 0x0000003f3f3ff290 */ /* 0x000ff6000fffe03f */
[----:B------:R-:W-:Y:S02]  /*a5fc0*/  @!UPT UIADD3 URZ, URZ, URZ, URZ ;  /* 0x0000003f3f3ff290 */ /* 0x000fe4000fffe03f */
[----:B------:R-:W-:Y:S02]  /*a5fd0*/  IMAD.MOV.U32 R240, RZ, RZ, R144 ;  /* 0x000000fffff07224 */ /* 0x000fe400078e0090 */
[----:B------:R-:W-:Y:S02]  /*a5fe0*/  IMAD.MOV.U32 R241, RZ, RZ, R145 ;  /* 0x000000fffff17224 */ /* 0x000fe400078e0091 */
[----:B------:R-:W-:Y:S02]  /*a5ff0*/  IMAD.MOV.U32 R242, RZ, RZ, R146 ;  /* 0x000000fffff27224 */ /* 0x000fe400078e0092 */
[----:B------:R-:W-:Y:S02]  /*a6000*/  IMAD.MOV.U32 R243, RZ, RZ, R147 ;  /* 0x000000fffff37224 */ /* 0x000fe400078e0093 */
[C---:B---3--:R-:W-:Y:S08]  /*a6010*/  HMMA.1688.F32.TF32 R144, R248.reuse, R104, R140 ;  /* 0x00000068f890723c */ /* 0x048ff0000008108c */
[C---:B------:R-:W-:Y:S08]  /*a6020*/  HMMA.1688.F32.TF32 R140, R248.reuse, R100, R136 ;  /* 0x00000064f88c723c */ /* 0x040ff00000081088 */
[C---:B------:R-:W-:Y:S01]  /*a6030*/  HMMA.1688.F32.TF32 R136, R248.reuse, R96, R152 ;  /* 0x00000060f888723c */ /* 0x040fe20000081098 */
[----:B------:R-:W-:Y:S01]  /*a6040*/  STL.64 [R1+0x54a8], R242 ;  /* 0x0054a8f201007387 */ /* 0x000fe20000100a00 */
[----:B------:R-:W-:Y:S05]  /*a6050*/  STL.64 [R1+0x54a0], R240 ;  /* 0x0054a0f001007387 */ /* 0x000fea0000100a00 */
[----:B------:R-:W-:Y:S01]  /*a6060*/  STL.64 [R1+0x7e0], R144 ;  /* 0x0007e09001007387 */ /* 0x000fe20000100a00 */
[----:B------:R1:W-:Y:S07]  /*a6070*/  STL.64 [R1+0x7e8], R146 ;  /* 0x0007e89201007387 */ /* 0x0003ee0000100a00 */
[----:B------:R-:W-:Y:S02]  /*a6080*/  STL.64 [R1+0x7d0], R140 ;  /* 0x0007d08c01007387 */ /* 0x000fe40000100a00 */
[----:B------:R2:W-:Y:S06]  /*a6090*/  STL.64 [R1+0x7d8], R142 ;  /* 0x0007d88e01007387 */ /* 0x0005ec0000100a00 */
[----:B------:R-:W-:Y:S01]  /*a60a0*/  STL.64 [R1+0x7c0], R136 ;  /* 0x0007c08801007387 */ /* 0x000fe20000100a00 */
[----:B------:R3:W-:Y:S01]  /*a60b0*/  STL.64 [R1+0x7c8], R138 ;  /* 0x0007c88a01007387 */ /* 0x0007e20000100a00 */
[C---:B-1----:R-:W-:Y:S08]  /*a60c0*/  HMMA.1688.F32.TF32 R144, R248.reuse, R92, R156 ;  /* 0x0000005cf890723c */ /* 0x042ff0000008109c */
[C---:B--2---:R-:W-:Y:S08]  /*a60d0*/  HMMA.1688.F32.TF32 R140, R248.reuse, R88, R160 ;  /* 0x00000058f88c723c */ /* 0x044ff000000810a0 */
[C---:B---3--:R-:W-:Y:S07]  /*a60e0*/  HMMA.1688.F32.TF32 R136, R248.reuse, R84, R168 ;  /* 0x00000054f888723c */ /* 0x048fee00000810a8 */
        /* <DEDUP_REMOVED lines=53> */
[C---:B--2---:R-:W-:Y:S07]  /*a6440*/  HMMA.1688.F32.TF32 R136, R248.reuse, R12, R244 ;  /* 0x0000000cf888723c */ /* 0x044fee00000810f4 */
[----:B------:R-:W-:Y:S01]  /*a6450*/  STL.64 [R1+0x690], R144 ;  /* 0x0006909001007387 */ /* 0x000fe20000100a00 */
[----:B------:R-:W-:Y:S02]  /*a6460*/  STL.64 [R1+0x698], R146 ;  /* 0x0006989201007387 */ /* 0x000fe40000100a00 */
[----:B------:R-:W2:Y:S05]  /*a6470*/  LDL.LU R216, [R1+0x1e90] ;  /* 0x001e900001d87983 */ /* 0x000eaa0000300800 */
[----:B------:R-:W-:Y:S01]  /*a6480*/  STL.64 [R1+0x680], R140 ;  /* 0x0006808c01007387 */ /* 0x000fe20000100a00 */
[----:B------:R-:W-:Y:S07]  /*a6490*/  STL.64 [R1+0x688], R142 ;  /* 0x0006888e01007387 */ /* 0x000fee0000100a00 */
[----:B------:R1:W-:Y:S02]  /*a64a0*/  STL.64 [R1+0x670], R136 ;  /* 0x0006708801007387 */ /* 0x0003e40000100a00 */
[----:B------:R3:W-:Y:S02]  /*a64b0*/  STL.64 [R1+0x678], R138 ;  /* 0x0006788a01007387 */ /* 0x0007e40000100a00 */
[----:B------:R-:W2:Y:S01]  /*a64c0*/  LDL.LU R217, [R1+0x1e94] ;  /* 0x001e940001d97983 */ /* 0x000ea20000300800 */
[----:B------:R-:W2:Y:S01]  /*a64d0*/  LDL.LU R218, [R1+0x1e98] ;  /* 0x001e980001da7983 */ /* 0x000ea20000300800 */
        /* <DEDUP_REMOVED lines=55> */
[----:B---3--:R-:W2:Y:S01]  /*a6850*/  LDL.LU R138, [R1+0x1fc8] ;  /* 0x001fc800018a7983 */ /* 0x008ea20000300800 */
        /* <DEDUP_REMOVED lines=32> */
[----:B------:R-:W4:Y:S01]  /*a6a60*/  LDL.LU R239, [R1+0x1e8c] ;  /* 0x001e8c0001ef7983 */ /* 0x000f220000300800 */
[C---:B--2---:R-:W-:Y:S08]  /*a6a70*/  HMMA.1688.F32.TF32 R136, R248.reuse, R8, R136 ;  /* 0x00000008f888723c */ /* 0x044ff00000081088 */
[----:B------:R-:W-:Y:S08]  /*a6a80*/  HMMA.1688.F32.TF32 R248, R248, R4, R152 ;  /* 0x00000004f8f8723c */ /* 0x000ff00000081098 */
[C---:B---3--:R-:W-:Y:S08]  /*a6a90*/  HMMA.1688.F32.TF32 R244, R132.reuse, R128, R244 ;  /* 0x0000008084f4723c */ /* 0x048ff000000810f4 */
[C---:B------:R-:W-:Y:S08]  /*a6aa0*/  HMMA.1688.F32.TF32 R140, R132.reuse, R120, R160 ;  /* 0x00000078848c723c */ /* 0x040ff000000810a0 */
[C---:B----4-:R-:W-:Y:S08]  /*a6ab0*/  HMMA.1688.F32.TF32 R144, R132.reuse, R124, R156 ;  /* 0x0000007c8490723c */ /* 0x050ff0000008109c */
[C---:B------:R-:W-:Y:S01]  /*a6ac0*/  HMMA.1688.F32.TF32 R148, R132.reuse, R116, R168 ;  /* 0x000000748494723c */ /* 0x040fe200000810a8 */
[----:B------:R-:W-:Y:S01]  /*a6ad0*/  STL.64 [R1+0x54b8], R250 ;  /* 0x0054b8fa01007387 */ /* 0x000fe20000100a00 */
[----:B------:R-:W-:Y:S02]  /*a6ae0*/  STL.64 [R1+0x660], R136 ;  /* 0x0006608801007387 */ /* 0x000fe40000100a00 */
[----:B------:R-:W-:Y:S02]  /*a6af0*/  STL.64 [R1+0x668], R138 ;  /* 0x0006688a01007387 */ /* 0x000fe40000100a00 */
[----:B------:R-:W-:Y:S01]  /*a6b00*/  STL.64 [R1+0x54b0], R248 ;  /* 0x0054b0f801007387 */ /* 0x000fe20000100a00 */
[----:B------:R-:W-:Y:S01]  /*a6b10*/  STL.64 [R1+0x54c8], R246 ;  /* 0x0054c8f601007387 */ /* 0x000fe20000100a00 */
[----:B------:R-:W-:Y:S03]  /*a6b20*/  STL.64 [R1+0x54c0], R244 ;  /* 0x0054c0f401007387 */ /* 0x000fe60000100a00 */
[----:B------:R-:W-:Y:S04]  /*a6b30*/  LDS R136, [R2+0x48280] ;  /* 0x0482800002887984 */ /* 0x000fe80000000800 */
[----:B------:R1:W-:Y:S04]  /*a6b40*/  LDS R138, [R2+0x49280] ;  /* 0x04928000028a7984 */ /* 0x0003e80000000800 */
[----:B------:R-:W-:Y:S04]  /*a6b50*/  LDS R137, [R119+0x48280] ;  /* 0x0482800077897984 */ /* 0x000fe80000000800 */
[----:B------:R-:W2:Y:S04]  /*a6b60*/  LDS R139, [R119+0x49280] ;  /* 0x04928000778b7984 */ /* 0x000ea80000000800 */
[----:B-1----:R-:W3:Y:S04]  /*a6b70*/  LDL.LU R2, [R1+0x5658] ;  /* 0x0056580001027983 */ /* 0x002ee80000300800 */
[----:B------:R-:W-:Y:S01]  /*a6b80*/  STL.64 [R1+0x650], R144 ;  /* 0x0006509001007387 */ /* 0x000fe20000100a00 */
[----:B------:R1:W-:Y:S02]  /*a6b90*/  STL.64 [R1+0x658], R146 ;  /* 0x0006589201007387 */ /* 0x0003e40000100a00 */
[----:B------:R-:W-:Y:S01]  /*a6ba0*/  STL.64 [R1+0x640], R140 ;  /* 0x0006408c01007387 */ /* 0x000fe20000100a00 */
[----:B------:R4:W-:Y:S01]  /*a6bb0*/  STL.64 [R1+0x648], R142 ;  /* 0x0006488e01007387 */ /* 0x0009e20000100a00 */
[C---:B-1----:R-:W-:Y:S08]  /*a6bc0*/  HMMA.1688.F32.TF32 R144, R132.reuse, R112, R172 ;  /* 0x000000708490723c */ /* 0x042ff000000810ac */
[C---:B----4-:R-:W-:Y:S01]  /*a6bd0*/  HMMA.1688.F32.TF32 R140, R132.reuse, R108, R176 ;  /* 0x0000006c848c723c */ /* 0x050fe200000810b0 */
[----:B------:R-:W-:Y:S01]  /*a6be0*/  STL.64 [R1+0x630], R148 ;  /* 0x0006309401007387 */ /* 0x000fe20000100a00 */
[----:B------:R1:W-:Y:S06]  /*a6bf0*/  STL.64 [R1+0x638], R150 ;  /* 0x0006389601007387 */ /* 0x0003ec0000100a00 */
[C---:B-1----:R-:W-:Y:S07]  /*a6c00*/  HMMA.1688.F32.TF32 R148, R132.reuse, R104, R180 ;  /* 0x000000688494723c */ /* 0x042fee00000810b4 */
[----:B------:R-:W-:Y:S01]  /*a6c10*/  STL.64 [R1+0x620], R144 ;  /* 0x0006209001007387 */ /* 0x000fe20000100a00 */
[----:B------:R1:W-:Y:S07]  /*a6c20*/  STL.64 [R1+0x628], R146 ;  /* 0x0006289201007387 */ /* 0x0003ee0000100a00 */
[----:B------:R-:W-:Y:S02]  /*a6c30*/  STL.64 [R1+0x610], R140 ;  /* 0x0006108c01007387 */ /* 0x000fe40000100a00 */
        /* <DEDUP_REMOVED lines=40> */
[----:B------:R-:W-:Y:S02]  /*a6ec0*/  STL.64 [R1+0xe8], R150 ;  /* 0x0000e89601007387 */ /* 0x000fe40000100a00 */
[----:B------:R-:W4:Y:S11]  /*a6ed0*/  LDL.LU R216, [R1+0x1d20] ;  /* 0x001d200001d87983 */ /* 0x000f360000300800 */
[----:B------:R-:W-:Y:S01]  /*a6ee0*/  STL.64 [R1+0xd0], R144 ;  /* 0x0000d09001007387 */ /* 0x000fe20000100a00 */
[----:B------:R-:W-:Y:S07]  /*a6ef0*/  STL.64 [R1+0xd8], R146 ;  /* 0x0000d89201007387 */ /* 0x000fee0000100a00 */
[----:B------:R1:W-:Y:S02]  /*a6f00*/  STL.64 [R1+0xc0], R140 ;  /* 0x0000c08c01007387 */ /* 0x0003e40000100a00 */
[----:B------:R1:W-:Y:S01]  /*a6f10*/  STL.64 [R1+0xc8], R142 ;  /* 0x0000c88e01007387 */ /* 0x0003e20000100a00 */
[----:B------:R-:W4:Y:S01]  /*a6f20*/  LDL.LU R217, [R1+0x1d24] ;  /* 0x001d240001d97983 */ /* 0x000f220000300800 */
[----:B------:R-:W4:Y:S02]  /*a6f30*/  LDL.LU R218, [R1+0x1d28] ;  /* 0x001d280001da7983 */ /* 0x000f240000300800 */
[----:B------:R-:W4:Y:S02]  /*a6f40*/  LDL.LU R219, [R1+0x1d2c] ;  /* 0x001d2c0001db7983 */ /* 0x000f240000300800 */
        /* <DEDUP_REMOVED lines=52> */
[----:B-1----:R-:W2:Y:S01]  /*a7290*/  LDL.LU R140, [R1+0x1e40] ;  /* 0x001e4000018c7983 */ /* 0x002ea20000300800 */
[----:B------:R-:W2:Y:S01]  /*a72a0*/  LDL.LU R141, [R1+0x1e44] ;  /* 0x001e4400018d7983 */ /* 0x000ea20000300800 */
[----:B------:R-:W2:Y:S02]  /*a72b0*/  LDL.LU R142, [R1+0x1e48] ;  /* 0x001e4800018e7983 */ /* 0x000ea40000300800 */
[----:B------:R-:W2:Y:S02]  /*a72c0*/  LDL.LU R143, [R1+0x1e4c] ;  /* 0x001e4c00018f7983 */ /* 0x000ea40000300800 */
[----:B------:R-:W2:Y:S01]  /*a72d0*/  LDL.LU R148, [R1+0x1e60] ;  /* 0x001e600001947983 */ /* 0x000ea20000300800 */
[----:B------:R-:W2:Y:S01]  /*a72e0*/  LDL.LU R149, [R1+0x1e64] ;  /* 0x001e640001957983 */ /* 0x000ea20000300800 */
[----:B------:R-:W2:Y:S02]  /*a72f0*/  LDL.LU R150, [R1+0x1e68] ;  /* 0x001e680001967983 */ /* 0x000ea40000300800 */
[----:B------:R-:W2:Y:S02]  /*a7300*/  LDL.LU R151, [R1+0x1e6c] ;  /* 0x001e6c0001977983 */ /* 0x000ea40000300800 */
        /* <DEDUP_REMOVED lines=49> */
[----:B------:R4:W-:Y:S03]  /*a7620*/  STL.64 [R1+0x88], R150 ;  /* 0x0000889601007387 */ /* 0x0009e60000100a00 */
[----:B------:R-:W-:Y:S01]  /*a7630*/  STL.64 [R1+0x70], R144 ;  /* 0x0000709001007387 */ /* 0x000fe20000100a00 */
[----:B------:R1:W-:Y:S07]  /*a7640*/  STL.64 [R1+0x78], R146 ;  /* 0x0000789201007387 */ /* 0x0003ee0000100a00 */
[----:B------:R-:W-:Y:S02]  /*a7650*/  STL.64 [R1+0x60], R140 ;  /* 0x0000608c01007387 */ /* 0x000fe40000100a00 */
[----:B------:R2:W-:Y:S01]  /*a7660*/  STL.64 [R1+0x68], R142 ;  /* 0x0000688e01007387 */ /* 0x0005e20000100a00 */
[C---:B----4-:R-:W-:Y:S08]  /*a7670*/  HMMA.1688.F32.TF32 R148, R132.reuse, R20, R160 ;  /* 0x000000148494723c */ /* 0x050ff000000810a0 */
[C---:B-1----:R-:W-:Y:S08]  /*a7680*/  HMMA.1688.F32.TF32 R144, R132.reuse, R16, R168 ;  /* 0x000000108490723c */ /* 0x042ff000000810a8 */
[C---:B--2---:R-:W-:Y:S07]  /*a7690*/  HMMA.1688.F32.TF32 R140, R132.reuse, R12, R172 ;  /* 0x0000000c848c723c */ /* 0x044fee00000810ac */
[----:B------:R-:W-:Y:S01]  /*a76a0*/  STL.64 [R1+0x50], R148 ;  /* 0x0000509401007387 */ /* 0x000fe20000100a00 */
[----:B------:R1:W-:Y:S07]  /*a76b0*/  STL.64 [R1+0x58], R150 ;  /* 0x0000589601007387 */ /* 0x0003ee0000100a00 */
[----:B------:R-:W-:Y:S02]  /*a76c0*/  STL.64 [R1+0x40], R144 ;  /* 0x0000409001007387 */ /* 0x000fe40000100a00 */
[----:B------:R2:W-:Y:S06]  /*a76d0*/  STL.64 [R1+0x48], R146 ;  /* 0x0000489201007387 */ /* 0x0005ec0000100a00 */
[----:B------:R-:W-:Y:S01]  /*a76e0*/  STL.64 [R1+0x30], R140 ;  /* 0x0000308c01007387 */ /* 0x000fe20000100a00 */
[----:B------:R3:W-:Y:S01]  /*a76f0*/  STL.64 [R1+0x38], R142 ;  /* 0x0000388e01007387 */ /* 0x0007e20000100a00 */
[C---:B-1----:R-:W-:Y:S08]  /*a7700*/  HMMA.1688.F32.TF32 R148, R132.reuse, R8, R176 ;  /* 0x000000088494723c */ /* 0x042ff000000810b0 */
[----:B--2---:R-:W-:Y:S08]  /*a7710*/  HMMA.1688.F32.TF32 R144, R132, R4, R180 ;  /* 0x000000048490723c */ /* 0x004ff000000810b4 */
[C---:B---3--:R-:W-:Y:S01]  /*a7720*/  HMMA.1688.F32.TF32 R140, R136.reuse, R128, R184 ;  /* 0x00000080888c723c */ /* 0x048fe200000810b8 */
        /* <DEDUP_REMOVED lines=8> */
[----:B------:R-:W-:Y:S01]  /*a77b0*/  STL.64 [R1], R140 ;  /* 0x0000008c01007387 */ /* 0x000fe20000100a00 */
[----:B------:R3:W-:Y:S01]  /*a77c0*/  STL.64 [R1+0x8], R142 ;  /* 0x0000088e01007387 */ /* 0x0007e20000100a00 */
[C---:B--2---:R-:W-:Y:S08]  /*a77d0*/  HMMA.1688.F32.TF32 R144, R136.reuse, R124, R188 ;  /* 0x0000007c8890723c */ /* 0x044ff000000810bc */
[C---:B---3--:R-:W-:Y:S01]  /*a77e0*/  HMMA.1688.F32.TF32 R140, R136.reuse, R120, R192 ;  /* 0x00000078888c723c */ /* 0x048fe200000810c0 */
[----:B------:R-:W-:Y:S11]  /*a77f0*/  STL.64 [R1+0x5650], R122 ;  /* 0x0056507a01007387 */ /* 0x000ff60000100a00 */
[----:B------:R-:W-:Y:S03]  /*a7800*/  @!UPT UIADD3 URZ, URZ, URZ, URZ ;  /* 0x0000003f3f3ff290 */ /* 0x000fe6000fffe03f */
[----:B------:R-:W-:Y:S01]  /*a7810*/  STL.64 [R1+0x5c0], R144 ;  /* 0x0005c09001007387 */ /* 0x000fe20000100a00 */
[----:B------:R-:W-:Y:S02]  /*a7820*/  STL.64 [R1+0x5c8], R146 ;  /* 0x0005c89201007387 */ /* 0x000fe40000100a00 */
[----:B------:R2:W-:Y:S05]  /*a7830*/  STL.64 [R1+0x5648], R120 ;  /* 0x0056487801007387 */ /* 0x0005ea0000100a00 */
[----:B------:R-:W-:Y:S01]  /*a7840*/  STL.64 [R1+0x5b0], R140 ;  /* 0x0005b08c01007387 */ /* 0x000fe20000100a00 */
[----:B------:R3:W-:Y:S01]  /*a7850*/  STL.64 [R1+0x5b8], R142 ;  /* 0x0005b88e01007387 */ /* 0x0007e20000100a00 */
[C---:B--2---:R-:W-:Y:S08]  /*a7860*/  HMMA.1688.F32.TF32 R120, R136.reuse, R112, R200 ;  /* 0x000000708878723c */ /* 0x044ff000000810c8 */
[C---:B---3--:R-:W-:Y:S08]  /*a7870*/  HMMA.1688.F32.TF32 R140, R136.reuse, R116, R196 ;  /* 0x00000074888c723c */ /* 0x048ff000000810c4 */
[C---:B------:R-:W-:Y:S11]  /*a7880*/  HMMA.1688.F32.TF32 R144, R136.reuse, R108, R204 ;  /* 0x0000006c8890723c */ /* 0x040ff600000810cc */
[----:B------:R-:W-:Y:S04]  /*a7890*/  @!UPT UIADD3 URZ, URZ, URZ, URZ ;  /* 0x0000003f3f3ff290 */ /* 0x000fe8000fffe03f */
[----:B------:R-:W-:Y:S01]  /*a78a0*/  STL.64 [R1+0x5a0], R140 ;  /* 0x0005a08c01007387 */ /* 0x000fe20000100a00 */
[----:B------:R2:W-:Y:S02]  /*a78b0*/  STL.64 [R1+0x5a8], R142 ;  /* 0x0005a88e01007387 */ /* 0x0005e40000100a00 */
[----:B------:R-:W-:Y:S02]  /*a78c0*/  STL.64 [R1+0x590], R120 ;  /* 0x0005907801007387 */ /* 0x000fe40000100a00 */
[----:B------:R3:W-:Y:S01]  /*a78d0*/  STL.64 [R1+0x598], R122 ;  /* 0x0005987a01007387 */ /* 0x0007e20000100a00 */
[C---:B--2---:R-:W-:Y:S08]  /*a78e0*/  HMMA.1688.F32.TF32 R140, R136.reuse, R104, R208 ;  /* 0x00000068888c723c */ /* 0x044ff000000810d0 */
[C---:B---3--:R-:W-:Y:S01]  /*a78f0*/  HMMA.1688.F32.TF32 R120, R136.reuse, R100, R212 ;  /* 0x000000648878723c */ /* 0x048fe200000810d4 */
        /* <DEDUP_REMOVED lines=18> */
[----:B------:R-:W-:Y:S01]  /*a7a20*/  STL.64 [R1+0x520], R144 ;  /* 0x0005209001007387 */ /* 0x000fe20000100a00 */
[----:B------:R-:W-:Y:S02]  /*a7a30*/  STL.64 [R1+0x528], R146 ;  /* 0x0005289201007387 */ /* 0x000fe40000100a00 */
[----:B------:R-:W2:Y:S11]  /*a7a40*/  LDL.LU R216, [R1+0x1830] ;  /* 0x0018300001d87983 */ /* 0x000eb60000300800 */
[----:B------:R-:W-:Y:S01]  /*a7a50*/  STL.64 [R1+0x510], R140 ;  /* 0x0005108c01007387 */ /* 0x000fe20000100a00 */
[----:B------:R3:W-:Y:S07]  /*a7a60*/  STL.64 [R1+0x518], R142 ;  /* 0x0005188e01007387 */ /* 0x0007ee0000100a00 */
[----:B------:R-:W-:Y:S02]  /*a7a70*/  STL.64 [R1+0x500], R120 ;  /* 0x0005007801007387 */ /* 0x000fe40000100a00 */
[----:B------:R4:W-:Y:S01]  /*a7a80*/  STL.64 [R1+0x508], R122 ;  /* 0x0005087a01007387 */ /* 0x0009e20000100a00 */
        /* <DEDUP_REMOVED lines=39> */
[----:B------:R-:W2:Y:S01]  /*a7d00*/  LDL.LU R160, [R1+0x1d00] ;  /* 0x001d000001a07983 */ /* 0x000ea20000300800 */
[----:B------:R-:W2:Y:S01]  /*a7d10*/  LDL.LU R161, [R1+0x1d04] ;  /* 0x001d040001a17983 */ /* 0x000ea20000300800 */
[----:B------:R-:W2:Y:S02]  /*a7d20*/  LDL.LU R162, [R1+0x1d08] ;  /* 0x001d080001a27983 */ /* 0x000ea40000300800 */
[----:B------:R-:W2:Y:S02]  /*a7d30*/  LDL.LU R163, [R1+0x1d0c] ;  /* 0x001d0c0001a37983 */ /* 0x000ea40000300800 */
        /* <DEDUP_REMOVED lines=28> */
[----:B------:R-:W1:Y:S01]  /*a7f00*/  LDL.LU R236, [R1+0x1820] ;  /* 0x0018200001ec7983 */ /* 0x000e620000300800 */
[----:B------:R-:W1:Y:S01]  /*a7f10*/  LDL.LU R237, [R1+0x1824] ;  /* 0x0018240001ed7983 */ /* 0x000e620000300800 */
[----:B------:R-:W-:-:S02]  /*a7f20*/  IMAD.MOV.U32 R238, RZ, RZ, R2 ;  /* 0x000000ffffee7224 */ /* 0x000fc400078e0002 */
[----:B------:R-:W-:Y:S01]  /*a7f30*/  IMAD.MOV.U32 R239, RZ, RZ, R0 ;  /* 0x000000ffffef7224 */ /* 0x000fe200078e0000 */
[C---:B---3--:R-:W-:Y:S08]  /*a7f40*/  HMMA.1688.F32.TF32 R140, R136.reuse, R68, R168 ;  /* 0x00000044888c723c */ /* 0x048ff000000810a8 */
[C---:B--2---:R-:W-:Y:S08]  /*a7f50*/  HMMA.1688.F32.TF32 R144, R136.reuse, R72, R160 ;  /* 0x000000488890723c */ /* 0x044ff000000810a0 */
[C---:B----4-:R-:W-:Y:S11]  /*a7f60*/  HMMA.1688.F32.TF32 R120, R136.reuse, R64, R172 ;  /* 0x000000408878723c */ /* 0x050ff600000810ac */
[----:B------:R-:W-:Y:S04]  /*a7f70*/  @!UPT UIADD3 URZ, URZ, URZ, URZ ;  /* 0x0000003f3f3ff290 */ /* 0x000fe8000fffe03f */
[----:B------:R-:W-:Y:S01]  /*a7f80*/  STL.64 [R1+0x4f0], R144 ;  /* 0x0004f09001007387 */ /* 0x000fe20000100a00 */
[----:B------:R2:W-:Y:S02]  /*a7f90*/  STL.64 [R1+0x4f8], R146 ;  /* 0x0004f89201007387 */ /* 0x0005e40000100a00 */
[----:B------:R-:W-:Y:S02]  /*a7fa0*/  STL.64 [R1+0x4e0], R140 ;  /* 0x0004e08c01007387 */ /* 0x000fe40000100a00 */
[----:B------:R3:W-:Y:S03]  /*a7fb0*/  STL.64 [R1+0x4e8], R142 ;  /* 0x0004e88e01007387 */ /* 0x0007e60000100a00 */
[----:B------:R-:W-:Y:S01]  /*a7fc0*/  STL.64 [R1+0x4d0], R120 ;  /* 0x0004d07801007387 */ /* 0x000fe20000100a00 */
[----:B------:R4:W-:Y:S01]  /*a7fd0*/  STL.64 [R1+0x4d8], R122 ;  /* 0x0004d87a01007387 */ /* 0x0009e20000100a00 */
[C---:B--2---:R-:W-:Y:S08]  /*a7fe0*/  HMMA.1688.F32.TF32 R144, R136.reuse, R60, R176 ;  /* 0x0000003c8890723c */ /* 0x044ff000000810b0 */
[C---:B---3--:R-:W-:Y:S08]  /*a7ff0*/  HMMA.1688.F32.TF32 R140, R136.reuse, R56, R180 ;  /* 0x00000038888c723c */ /* 0x048ff000000810b4 */
[C---:B----4-:R-:W-:Y:S07]  /*a8000*/  HMMA.1688.F32.TF32 R120, R136.reuse, R52, R184 ;  /* 0x000000348878723c */ /* 0x050fee00000810b8 */
[----:B------:R-:W-:Y:S01]  /*a8010*/  STL.64 [R1+0x4c0], R144 ;  /* 0x0004c09001007387 */ /* 0x000fe20000100a00 */
[----:B------:R-:W-:Y:S07]  /*a8020*/  STL.64 [R1+0x4c8], R146 ;  /* 0x0004c89201007387 */ /* 0x000fee0000100a00 */
[----:B------:R-:W-:Y:S02]  /*a8030*/  STL.64 [R1+0x4b0], R140 ;  /* 0x0004b08c01007387 */ /* 0x000fe40000100a00 */
[----:B------:R2:W-:Y:S07]  /*a8040*/  STL.64 [R1+0x4b8], R142 ;  /* 0x0004b88e01007387 */ /* 0x0005ee0000100a00 */
[----:B------:R-:W-:Y:S01]  /*a8050*/  MOV R2, R122 ;  /* 0x0000007a00027202 */ /* 0x000fe20000000f00 */
[----:B------:R3:W-:Y:S01]  /*a8060*/  STL.64 [R1+0x4a0], R120 ;  /* 0x0004a07801007387 */ /* 0x0007e20000100a00 */
[----:B------:R-:W-:Y:S01]  /*a8070*/  IMAD.MOV.U32 R0, RZ, RZ, R123 ;  /* 0x000000ffff007224 */ /* 0x000fe200078e007b */
[C---:B--2---:R-:W-:Y:S08]  /*a8080*/  HMMA.1688.F32.TF32 R140, R136.reuse, R48, R188 ;  /* 0x00000030888c723c */ /* 0x044ff000000810bc */
[C---:B---3--:R-:W-:Y:S01]  /*a8090*/  HMMA.1688.F32.TF32 R120, R136.reuse, R44, R192 ;  /* 0x0000002c8878723c */ /* 0x048fe200000810c0 */
[----:B------:R2:W-:Y:S01]  /*a80a0*/  STL [R1+0x542c], R0 ;  /* 0x00542c0001007387 */ /* 0x0005e20000100800 */
[----:B------:R3:W-:Y:S11]  /*a80b0*/  STL [R1+0x5428], R2 ;  /* 0x0054280201007387 */ /* 0x0007f60000100800 */
[----:B------:R-:W-:Y:S02]  /*a80c0*/  @!UPT UIADD3 URZ, URZ, URZ, URZ ;  /* 0x0000003f3f3ff290 */ /* 0x000fe4000fffe03f */
[----:B------:R-:W-:Y:S01]  /*a80d0*/  STL.64 [R1+0x490], R140 ;  /* 0x0004908c01007387 */ /* 0x000fe20000100a00 */
[----:B------:R4:W-:Y:S08]  /*a80e0*/  STL.64 [R1+0x498], R142 ;  /* 0x0004988e01007387 */ /* 0x0009f00000100a00 */
[----:B--2---:R-:W-:Y:S01]  /*a80f0*/  IMAD.MOV.U32 R0, RZ, RZ, R122 ;  /* 0x000000ffff007224 */ /* 0x004fe200078e007a */
[----:B------:R2:W-:Y:S01]  /*a8100*/  STL.64 [R1+0x480], R120 ;  /* 0x0004807801007387 */ /* 0x0005e20000100a00 */
[----:B---3--:R-:W-:Y:S01]  /*a8110*/  IMAD.MOV.U32 R2, RZ, RZ, R123 ;  /* 0x000000ffff027224 */ /* 0x008fe200078e007b */
[C---:B----4-:R-:W-:Y:S08]  /*a8120*/  HMMA.1688.F32.TF32 R140, R136.reuse, R40, R196 ;  /* 0x00000028888c723c */ /* 0x050ff000000810c4 */
[C---:B--2---:R-:W-:Y:S01]  /*a8130*/  HMMA.1688.F32.TF32 R120, R136.reuse, R36, R200 ;  /* 0x000000248878723c */ /* 0x044fe200000810c8 */
[----:B------:R2:W-:Y:S01]  /*a8140*/  STL [R1+0x5434], R2 ;  /* 0x0054340201007387 */ /* 0x0005e20000100800 */
[----:B------:R3:W-:Y:S06]  /*a8150*/  STL [R1+0x5430], R0 ;  /* 0x0054300001007387 */ /* 0x0007ec0000100800 */
[C---:B------:R-:W-:Y:S07]  /*a8160*/  HMMA.1688.F32.TF32 R144, R136.reuse, R28, R208 ;  /* 0x0000001c8890723c */ /* 0x040fee00000810d0 */
[----:B------:R-:W-:Y:S01]  /*a8170*/  STL.64 [R1+0x470], R140 ;  /* 0x0004708c01007387 */ /* 0x000fe20000100a00 */
[----:B------:R4:W-:Y:S08]  /*a8180*/  STL.64 [R1+0x478], R142 ;  /* 0x0004788e01007387 */ /* 0x0009f00000100a00 */
[----:B--2---:R-:W-:Y:S01]  /*a8190*/  IMAD.MOV.U32 R2, RZ, RZ, R122 ;  /* 0x000000ffff027224 */ /* 0x004fe200078e007a */
[----:B------:R2:W-:Y:S01]  /*a81a0*/  STL.64 [R1+0x460], R120 ;  /* 0x0004607801007387 */ /* 0x0005e20000100a00 */
[----:B---3--:R-:W-:Y:S01]  /*a81b0*/  IMAD.MOV.U32 R0, RZ, RZ, R123 ;  /* 0x000000ffff007224 */ /* 0x008fe200078e007b */
[C---:B----4-:R-:W-:Y:S08]  /*a81c0*/  HMMA.1688.F32.TF32 R140, R136.reuse, R32, R204 ;  /* 0x00000020888c723c */ /* 0x050ff000000810cc */
[C---:B--2---:R-:W-:Y:S01]  /*a81d0*/  HMMA.1688.F32.TF32 R120, R136.reuse, R24, R212 ;  /* 0x000000188878723c */ /* 0x044fe200000810d4 */
[----:B------:R2:W-:Y:S04]  /*a81e0*/  STL [R1+0x5488], R2 ;  /* 0x0054880201007387 */ /* 0x0005e80000100800 */
[----:B--2---:R-:W2:Y:S10]  /*a81f0*/  LDL R2, [R1+0xfb4] ;  /* 0x000fb40001027983 */ /* 0x004eb40000100800 */
[----:B------:R-:W-:Y:S01]  /*a8200*/  STL.64 [R1+0x450], R140 ;  /* 0x0004508c01007387 */ /* 0x000fe20000100a00 */
[----:B------:R3:W-:Y:S02]  /*a8210*/  STL.64 [R1+0x458], R142 ;  /* 0x0004588e01007387 */ /* 0x0007e40000100a00 */
[----:B------:R-:W-:Y:S02]  /*a8220*/  STL.64 [R1+0x440], R144 ;  /* 0x0004409001007387 */ /* 0x000fe40000100a00 */
[----:B------:R4:W-:Y:S03]  /*a8230*/  STL.64 [R1+0x448], R146 ;  /* 0x0004489201007387 */ /* 0x0009e60000100a00 */
[----:B------:R-:W-:Y:S01]  /*a8240*/  STL.64 [R1+0x430], R120 ;  /* 0x0004307801007387 */ /* 0x000fe20000100a00 */
[----:B------:R1:W-:Y:S01]  /*a8250*/  STL.64 [R1+0x438], R122 ;  /* 0x0004387a01007387 */ /* 0x0003e20000100a00 */
[C---:B---3--:R-:W-:Y:S08]  /*a8260*/  HMMA.1688.F32.TF32 R140, R136.reuse, R20, R220 ;  /* 0x00000014888c723c */ /* 0x048ff000000810dc */
[C---:B----4-:R-:W-:Y:S08]  /*a8270*/  HMMA.1688.F32.TF32 R144, R136.reuse, R16, R224 ;  /* 0x000000108890723c */ /* 0x050ff000000810e0 */
[C---:B-1----:R-:W-:Y:S01]  /*a8280*/  HMMA.1688.F32.TF32 R120, R136.reuse, R12, R228 ;  /* 0x0000000c8878723c */ /* 0x042fe200000810e4 */
[----:B------:R-:W-:Y:S04]  /*a8290*/  LDS R225, [R119+0x48300] ;  /* 0x0483000077e17984 */ /* 0x000fe80000000800 */
[----:B------:R-:W-:Y:S04]  /*a82a0*/  LDS R227, [R119+0x49300] ;  /* 0x0493000077e37984 */ /* 0x000fe80000000800 */
[----:B------:R-:W-:Y:S01]  /*a82b0*/  STL.64 [R1+0x420], R140 ;  /* 0x0004208c01007387 */ /* 0x000fe20000100a00 */
[----:B------:R1:W-:Y:S05]  /*a82c0*/  STL.64 [R1+0x428], R142 ;  /* 0x0004288e01007387 */ /* 0x0003ea0000100a00 */
[----:B------:R-:W-:Y:S02]  /*a82d0*/  STL.64 [R1+0x410], R144 ;  /* 0x0004109001007387 */ /* 0x000fe40000100a00 */
[----:B------:R-:W-:Y:S06]  /*a82e0*/  STL.64 [R1+0x418], R146 ;  /* 0x0004189201007387 */ /* 0x000fec0000100a00 */
[----:B------:R-:W-:Y:S01]  /*a82f0*/  STL.64 [R1+0x400], R120 ;  /* 0x0004007801007387 */ /* 0x000fe20000100a00 */
[----:B------:R3:W-:Y:S01]  /*a8300*/  STL.64 [R1+0x408], R122 ;  /* 0x0004087a01007387 */ /* 0x0007e20000100a00 */
[C---:B-1----:R-:W-:Y:S08]  /*a8310*/  HMMA.1688.F32.TF32 R140, R136.reuse, R8, R232 ;  /* 0x00000008888c723c */ /* 0x042ff000000810e8 */
[----:B------:R-:W-:Y:S08]  /*a8320*/  HMMA.1688.F32.TF32 R136, R136, R4, R216 ;  /* 0x000000048888723c */ /* 0x000ff000000810d8 */
[C---:B---3--:R-:W-:Y:S07]  /*a8330*/  HMMA.1688.F32.TF32 R120, R132.reuse, R128, R236 ;  /* 0x000000808478723c */ /* 0x048fee00000810ec */
[----:B------:R1:W-:Y:S01]  /*a8340*/  STL.64 [R1+0x3f0], R140 ;  /* 0x0003f08c01007387 */ /* 0x0003e20000100a00 */
[----:B------:R3:W-:Y:S02]  /*a8350*/  STL.64 [R1+0x3f8], R142 ;  /* 0x0003f88e01007387 */ /* 0x0007e40000100a00 */
[----:B------:R-:W4:Y:S05]  /*a8360*/  LDL.LU R236, [R1+0x1a30] ;  /* 0x001a300001ec7983 */ /* 0x000f2a0000300800 */
[----:B------:R1:W-:Y:S01]  /*a8370*/  STL.64 [R1+0x180], R136 ;  /* 0x0001808801007387 */ /* 0x0003e20000100a00 */
[----:B------:R1:W-:Y:S07]  /*a8380*/  STL.64 [R1+0x188], R138 ;  /* 0x0001888a01007387 */ /* 0x0003ee0000100a00 */
[----:B------:R1:W-:Y:S01]  /*a8390*/  STL.64 [R1+0x170], R120 ;  /* 0x0001707801007387 */ /* 0x0003e20000100a00 */
[----:B------:R1:W-:Y:S02]  /*a83a0*/  STL.64 [R1+0x178], R122 ;  /* 0x0001787a01007387 */ /* 0x0003e40000100a00 */
        /* <DEDUP_REMOVED lines=59> */
[----:B-1----:R-:W4:Y:S02]  /*a8760*/  LDL.LU R140, [R1+0x1b70] ;  /* 0x001b7000018c7983 */ /* 0x002f240000300800 */
[----:B------:R-:W4:Y:S01]  /*a8770*/  LDL.LU R141, [R1+0x1b74] ;  /* 0x001b7400018d7983 */ /* 0x000f220000300800 */
[----:B---3--:R-:W4:Y:S01]  /*a8780*/  LDL.LU R142, [R1+0x1b78] ;  /* 0x001b7800018e7983 */ /* 0x008f220000300800 */
[----:B------:R-:W4:Y:S02]  /*a8790*/  LDL.LU R143, [R1+0x1b7c] ;  /* 0x001b7c00018f7983 */ /* 0x000f240000300800 */
        /* <DEDUP_REMOVED lines=51> */
[----:B------:R-:W4:Y:S03]  /*a8ad0*/  LDL.LU R235, [R1+0x1a5c] ;  /* 0x001a5c0001eb7983 */ /* 0x000f260000300800 */
[----:B--2---:R-:W-:Y:S04]  /*a8ae0*/  LDS R224, [R2+0x48300] ;  /* 0x0483000002e07984 */ /* 0x004fe80000000800 */
[----:B------:R-:W1:Y:S01]  /*a8af0*/  LDS R226, [R2+0x49300] ;  /* 0x0493000002e27984 */ /* 0x000e620000000800 */
[C---:B---3--:R-:W-:Y:S11]  /*a8b00*/  HMMA.1688.F32.TF32 R120, R132.reuse, R124, R120 ;  /* 0x0000007c8478723c */ /* 0x048ff60000081078 */
[----:B------:R-:W-:Y:S11]  /*a8b10*/  @!UPT UIADD3 URZ, URZ, URZ, URZ ;  /* 0x0000003f3f3ff290 */ /* 0x000ff6000fffe03f */
[----:B------:R-:W-:Y:S01]  /*a8b20*/  @!UPT UIADD3 URZ, URZ, URZ, URZ ;  /* 0x0000003f3f3ff290 */ /* 0x000fe2000fffe03f */
[----:B------:R-:W-:Y:S01]  /*a8b30*/  STL.64 [R1+0x3e0], R120 ;  /* 0x0003e07801007387 */ /* 0x000fe20000100a00 */
[----:B------:R2:W-:Y:S03]  /*a8b40*/  STL.64 [R1+0x3e8], R122 ;  /* 0x0003e87a01007387 */ /* 0x0005e60000100a00 */
[----:B--2---:R-:W2:Y:S01]  /*a8b50*/  LDL.LU.64 R122, [R1+0x5650] ;  /* 0x00565000017a7983 */ /* 0x004ea20000300a00 */
[----:B------:R-:W3:Y:S01]  /*a8b60*/  LDL.LU.64 R120, [R1+0x5648] ;  /* 0x0056480001787983 */ /* 0x000ee20000300a00 */
[C---:B------:R-:W-:Y:S08]  /*a8b70*/  HMMA.1688.F32.TF32 R164, R132.reuse, R104, R164 ;  /* 0x0000006884a4723c */ /* 0x040ff000000810a4 */
[C---:B----4-:R-:W-:Y:S08]  /*a8b80*/  HMMA.1688.F32.TF32 R148, R132.reuse, R100, R148 ;  /* 0x000000648494723c */ /* 0x050ff00000081094 */
[C---:B---3--:R-:W-:Y:S11]  /*a8b90*/  HMMA.1688.F32.TF32 R136, R132.reuse, R120, R136 ;  /* 0x000000788488723c */ /* 0x048ff60000081088 */
[----:B------:R-:W-:Y:S11]  /*a8ba0*/  @!UPT UIADD3 URZ, URZ, URZ, URZ ;  /* 0x0000003f3f3ff290 */ /* 0x000ff6000fffe03f */
[----:B------:R-:W-:Y:S01]  /*a8bb0*/  @!UPT UIADD3 URZ, URZ, URZ, URZ ;  /* 0x0000003f3f3ff290 */ /* 0x000fe2000fffe03f */
[----:B------:R-:W-:Y:S01]  /*a8bc0*/  STL.64 [R1+0x3d0], R136 ;  /* 0x0003d08801007387 */ /* 0x000fe20000100a00 */
[----:B------:R3:W-:Y:S02]  /*a8bd0*/  STL.64 [R1+0x3d8], R138 ;  /* 0x0003d88a01007387 */ /* 0x0007e40000100a00 */
[C---:B---3--:R-:W-:Y:S08]  /*a8be0*/  HMMA.1688.F32.TF32 R136, R132.reuse, R116, R244 ;  /* 0x000000748488723c */ /* 0x048ff000000810f4 */
[C---:B------:R-:W-:Y:S11]  /*a8bf0*/  HMMA.1688.F32.TF32 R244, R132.reuse, R112, R248 ;  /* 0x0000007084f4723c */ /* 0x040ff600000810f8 */
[----:B------:R-:W-:Y:S04]  /*a8c00*/  @!UPT UIADD3 URZ, URZ, URZ, URZ ;  /* 0x0000003f3f3ff290 */ /* 0x000fe8000fffe03f */
[----:B------:R-:W-:Y:S01]  /*a8c10*/  STL.64 [R1+0x3c0], R136 ;  /* 0x0003c08801007387 */ /* 0x000fe20000100a00 */
[----:B------:R3:W-:Y:S02]  /*a8c20*/  STL.64 [R1+0x3c8], R138 ;  /* 0x0003c88a01007387 */ /* 0x0007e40000100a00 */
[C---:B---3--:R-:W-:Y:S05]  /*a8c30*/  HMMA.1688.F32.TF32 R136, R132.reuse, R108, R240 ;  /* 0x0000006c8488723c */ /* 0x048fea00000810f0 */
[----:B------:R-:W-:Y:S01]  /*a8c40*/  STL.64 [R1+0x3b0], R244 ;  /* 0x0003b0f401007387 */ /* 0x000fe20000100a00 */
[----:B------:R-:W-:Y:S11]  /*a8c50*/  STL.64 [R1+0x3b8], R246 ;  /* 0x0003b8f601007387 */ /* 0x000ff60000100a00 */
[----:B------:R-:W-:Y:S06]  /*a8c60*/  @!UPT UIADD3 URZ, URZ, URZ, URZ ;  /* 0x0000003f3f3ff290 */ /* 0x000fec000fffe03f */
[----:B------:R-:W-:Y:S01]  /*a8c70*/  STL.64 [R1+0x3a0], R136 ;  /* 0x0003a08801007387 */ /* 0x000fe20000100a00 */
[----:B------:R3:W-:Y:S02]  /*a8c80*/  STL.64 [R1+0x3a8], R138 ;  /* 0x0003a88a01007387 */ /* 0x0007e40000100a00 */
[C---:B---3--:R-:W-:Y:S01]  /*a8c90*/  HMMA.1688.F32.TF32 R136, R132.reuse, R96, R144 ;  /* 0x000000608488723c */ /* 0x048fe20000081090 */
[----:B------:R-:W-:Y:S01]  /*a8ca0*/  STL.64 [R1+0x390], R164 ;  /* 0x000390a401007387 */ /* 0x000fe20000100a00 */
[----:B------:R-:W-:Y:S06]  /*a8cb0*/  STL.64 [R1+0x398], R166 ;  /* 0x000398a601007387 */ /* 0x000fec0000100a00 */
[C---:B------:R-:W-:Y:S01]  /*a8cc0*/  HMMA.1688.F32.TF32 R144, R132.reuse, R92, R140 ;  /* 0x0000005c8490723c */ /* 0x040fe2000008108c */
[----:B------:R-:W-:Y:S01]  /*a8cd0*/  STL.64 [R1+0x380], R148 ;  /* 0x0003809401007387 */ /* 0x000fe20000100a00 */
[----:B------:R-:W-:Y:S06]  /*a8ce0*/  STL.64 [R1+0x388], R150 ;  /* 0x0003889601007387 */ /* 0x000fec0000100a00 */
[C---:B------:R-:W-:Y:S07]  /*a8cf0*/  HMMA.1688.F32.TF32 R140, R132.reuse, R88, R152 ;  /* 0x00000058848c723c */ /* 0x040fee0000081098 */
[----:B------:R-:W-:Y:S01]  /*a8d00*/  STL.64 [R1+0x370], R136 ;  /* 0x0003708801007387 */ /* 0x000fe20000100a00 */
[----:B------:R3:W-:Y:S02]  /*a8d10*/  STL.64 [R1+0x378], R138 ;  /* 0x0003788a01007387 */ /* 0x0007e40000100a00 */
[C---:B---3--:R-:W-:Y:S05]  /*a8d20*/  HMMA.1688.F32.TF32 R136, R132.reuse, R84, R156 ;  /* 0x000000548488723c */ /* 0x048fea000008109c */
[----:B------:R-:W-:Y:S01]  /*a8d30*/  STL.64 [R1+0x360], R144 ;  /* 0x0003609001007387 */ /* 0x000fe20000100a00 */
[----:B------:R3:W-:Y:S07]  /*a8d40*/  STL.64 [R1+0x368], R146 ;  /* 0x0003689201007387 */ /* 0x0007ee0000100a00 */
[----:B------:R-:W-:Y:S02]  /*a8d50*/  STL.64 [R1+0x350], R140 ;  /* 0x0003508c01007387 */ /* 0x000fe40000100a00 */
[----:B------:R4:W-:Y:S01]  /*a8d60*/  STL.64 [R1+0x358], R142 ;  /* 0x0003588e01007387 */ /* 0x0009e20000100a00 */
[C---:B---3--:R-:W-:Y:S08]  /*a8d70*/  HMMA.1688.F32.TF32 R144, R132.reuse, R80, R160 ;  /* 0x000000508490723c */ /* 0x048ff000000810a0 */
[C---:B----4-:R-:W-:Y:S01]  /*a8d80*/  HMMA.1688.F32.TF32 R140, R132.reuse, R76, R168 ;  /* 0x0000004c848c723c */ /* 0x050fe200000810a8 */
[----:B------:R-:W-:Y:S01]  /*a8d90*/  STL.64 [R1+0x340], R136 ;  /* 0x0003408801007387 */ /* 0x000fe20000100a00 */
[----:B------:R3:W-:Y:S06]  /*a8da0*/  STL.64 [R1+0x348], R138 ;  /* 0x0003488a01007387 */ /* 0x0007ec0000100a00 */
[C---:B---3--:R-:W-:Y:S07]  /*a8db0*/  HMMA.1688.F32.TF32 R136, R132.reuse, R72, R172 ;  /* 0x000000488488723c */ /* 0x048fee00000810ac */
        /* <DEDUP_REMOVED lines=46> */
[----:B------:R-:W-:Y:S02]  /*a90a0*/  STL.64 [R1+0x248], R146 ;  /* 0x0002489201007387 */ /* 0x000fe40000100a00 */
[----:B------:R-:W3:Y:S05]  /*a90b0*/  LDL.LU R212, [R1+0x19c0] ;  /* 0x0019c00001d47983 */ /* 0x000eea0000300800 */
[----:B------:R-:W-:Y:S01]  /*a90c0*/  STL.64 [R1+0x230], R140 ;  /* 0x0002308c01007387 */ /* 0x000fe20000100a00 */
[----:B------:R-:W-:Y:S07]  /*a90d0*/  STL.64 [R1+0x238], R142 ;  /* 0x0002388e01007387 */ /* 0x000fee0000100a00 */
[----:B------:R-:W-:Y:S01]  /*a90e0*/  STL.64 [R1+0x220], R136 ;  /* 0x0002208801007387 */ /* 0x000fe20000100a00 */
[----:B------:R4:W-:Y:S02]  /*a90f0*/  STL.64 [R1+0x228], R138 ;  /* 0x0002288a01007387 */ /* 0x0009e40000100a00 */
[----:B------:R-:W3:Y:S02]  /*a9100*/  LDL.LU R213, [R1+0x19c4] ;  /* 0x0019c40001d57983 */ /* 0x000ee40000300800 */
[----:B------:R-:W3:Y:S01]  /*a9110*/  LDL.LU R214, [R1+0x19c8] ;  /* 0x0019c80001d67983 */ /* 0x000ee20000300800 */
        /* <DEDUP_REMOVED lines=9> */
[----:B------:R-:W4:Y:S02]  /*a91b0*/  LDL.LU R188, [R1+0x1810] ;  /* 0x0018100001bc7983 */ /* 0x000f240000300800 */
[----:B------:R-:W4:Y:S02]  /*a91c0*/  LDL.LU R189, [R1+0x1814] ;  /* 0x0018140001bd7983 */ /* 0x000f240000300800 */
[----:B------:R-:W4:Y:S01]  /*a91d0*/  LDL.LU R190, [R1+0x1818] ;  /* 0x0018180001be7983 */ /* 0x000f220000300800 */
[----:B------:R-:W4:Y:S01]  /*a91e0*/  LDL.LU R191, [R1+0x181c] ;  /* 0x00181c0001bf7983 */ /* 0x000f220000300800 */
[----:B------:R-:W2:Y:S02]  /*a91f0*/  LDL.LU R184, [R1+0x1a20] ;  /* 0x001a200001b87983 */ /* 0x000ea40000300800 */
[----:B------:R-:W2:Y:S02]  /*a9200*/  LDL.LU R185, [R1+0x1a24] ;  /* 0x001a240001b97983 */ /* 0x000ea40000300800 */
[----:B------:R-:W2:Y:S01]  /*a9210*/  LDL.LU R186, [R1+0x1a28] ;  /* 0x001a280001ba7983 */ /* 0x000ea20000300800 */
[----:B------:R-:W2:Y:S01]  /*a9220*/  LDL.LU R187, [R1+0x1a2c] ;  /* 0x001a2c0001bb7983 */ /* 0x000ea20000300800 */
[----:B------:R-:W1:Y:S02]  /*a9230*/  LDL.LU R236, [R1+0x1800] ;  /* 0x0018000001ec7983 */ /* 0x000e640000300800 */
[----:B------:R-:W1:Y:S02]  /*a9240*/  LDL.LU R237, [R1+0x1804] ;  /* 0x0018040001ed7983 */ /* 0x000e640000300800 */
[----:B------:R-:W1:Y:S01]  /*a9250*/  LDL.LU R238, [R1+0x1808] ;  /* 0x0018080001ee7983 */ /* 0x000e620000300800 */
[----:B------:R-:W1:Y:S01]  /*a9260*/  LDL.LU R239, [R1+0x180c] ;  /* 0x00180c0001ef7983 */ /* 0x000e620000300800 */
        /* <DEDUP_REMOVED lines=28> */
[C---:B----4-:R-:W-:Y:S08]  /*a9430*/  HMMA.1688.F32.TF32 R136, R132.reuse, R4, R188 ;  /* 0x000000048488723c */ /* 0x050ff000000810bc */
[----:B--2---:R-:W-:Y:S08]  /*a9440*/  HMMA.1688.F32.TF32 R140, R132, R8, R184 ;  /* 0x00000008848c723c */ /* 0x004ff000000810b8 */
[C---:B-1----:R-:W-:Y:S01]  /*a9450*/  HMMA.1688.F32.TF32 R132, R224.reuse, R128, R236 ;  /* 0x00000080e084723c */ /* 0x042fe200000810ec */
[----:B------:R-:W-:Y:S04]  /*a9460*/  LDS R236, [R114+0x48380] ;  /* 0x0483800072ec7984 */ /* 0x000fe80000000800 */
[----:B------:R1:W-:Y:S04]  /*a9470*/  LDS R238, [R114+0x49380] ;  /* 0x0493800072ee7984 */ /* 0x0003e80000000800 */
[----:B------:R-:W-:Y:S04]  /*a9480*/  LDS R237, [R126+0x48380] ;  /* 0x048380007eed7984 */ /* 0x000fe80000000800 */
[----:B------:R2:W4:Y:S04]  /*a9490*/  LDS R239, [R126+0x49380] ;  /* 0x049380007eef7984 */ /* 0x0005280000000800 */
[----:B------:R-:W-:Y:S01]  /*a94a0*/  STL.64 [R1+0x210], R140 ;  /* 0x0002108c01007387 */ /* 0x000fe20000100a00 */
[----:B------:R3:W-:Y:S05]  /*a94b0*/  STL.64 [R1+0x218], R142 ;  /* 0x0002188e01007387 */ /* 0x0007ea0000100a00 */
[----:B------:R-:W-:Y:S01]  /*a94c0*/  STL [R1+0x52f4], R132 ;  /* 0x0052f48401007387 */ /* 0x000fe20000100800 */
[----:B------:R-:W-:Y:S03]  /*a94d0*/  STL.64 [R1+0x160], R136 ;  /* 0x0001608801007387 */ /* 0x000fe60000100a00 */
[----:B------:R-:W-:Y:S01]  /*a94e0*/  STL.64 [R1+0x168], R138 ;  /* 0x0001688a01007387 */ /* 0x000fe20000100a00 */
[----:B------:R-:W-:Y:S02]  /*a94f0*/  STL [R1+0x52f0], R133 ;  /* 0x0052f08501007387 */ /* 0x000fe40000100800 */
[----:B------:R-:W-:Y:S02]  /*a9500*/  STL [R1+0x52ec], R134 ;  /* 0x0052ec8601007387 */ /* 0x000fe40000100800 */
[----:B------:R3:W-:Y:S01]  /*a9510*/  STL [R1+0x52e8], R135 ;  /* 0x0052e88701007387 */ /* 0x0007e20000100800 */
[----:B-1----:R-:W4:Y:S01]  /*a9520*/  LDL.LU R114, [R1+0x5640] ;  /* 0x0056400001727983 */ /* 0x002f220000300800 */
[----:B--2---:R-:W2:Y:S01]  /*a9530*/  LDL.LU R126, [R1+0x563c] ;  /* 0x00563c00017e7983 */ /* 0x004ea20000300800 */
[C---:B---3--:R-:W-:Y:S08]  /*a9540*/  HMMA.1688.F32.TF32 R140, R224.reuse, R120, R196 ;  /* 0x00000078e08c723c */ /* 0x048ff000000810c4 */
[C---:B------:R-:W-:Y:S08]  /*a9550*/  HMMA.1688.F32.TF32 R132, R224.reuse, R124, R192 ;  /* 0x0000007ce084723c */ /* 0x040ff000000810c0 */
[C---:B------:R-:W-:Y:S11]  /*a9560*/  HMMA.1688.F32.TF32 R136, R224.reuse, R116, R200 ;  /* 0x00000074e088723c */ /* 0x040ff600000810c8 */
[----:B------:R-:W-:Y:S04]  /*a9570*/  @!UPT UIADD3 URZ, URZ, URZ, URZ ;  /* 0x0000003f3f3ff290 */ /* 0x000fe8000fffe03f */
[----:B------:R-:W-:Y:S01]  /*a9580*/  STL.64 [R1+0x200], R132 ;  /* 0x0002008401007387 */ /* 0x000fe20000100a00 */
[----:B------:R1:W-:Y:S02]  /*a9590*/  STL.64 [R1+0x208], R134 ;  /* 0x0002088601007387 */ /* 0x0003e40000100a00 */
[----:B------:R-:W-:Y:S02]  /*a95a0*/  STL.64 [R1+0x1f0], R140 ;  /* 0x0001f08c01007387 */ /* 0x000fe40000100a00 */
[----:B------:R-:W-:Y:S03]  /*a95b0*/  STL.64 [R1+0x1f8], R142 ;  /* 0x0001f88e01007387 */ /* 0x000fe60000100a00 */
[----:B------:R-:W-:Y:S01]  /*a95c0*/  STL.64 [R1+0x1e0], R136 ;  /* 0x0001e08801007387 */ /* 0x000fe20000100a00 */
[----:B------:R3:W-:Y:S01]  /*a95d0*/  STL.64 [R1+0x1e8], R138 ;  /* 0x0001e88a01007387 */ /* 0x0007e20000100a00 */
[C---:B-1----:R-:W-:Y:S08]  /*a95e0*/  HMMA.1688.F32.TF32 R132, R224.reuse, R112, R204 ;  /* 0x00000070e084723c */ /* 0x042ff000000810cc */
[C---:B---3--:R-:W-:Y:S08]  /*a95f0*/  HMMA.1688.F32.TF32 R136, R224.reuse, R104, R212 ;  /* 0x00000068e088723c */ /* 0x048ff000000810d4 */
[----:B------:R-:W-:Y:S07]  /*a9600*/  HMMA.1688.F32.TF32 R140, R224, R108, R208 ;  /* 0x0000006ce08c723c */ /* 0x000fee00000810d0 */
[----:B------:R1:W-:Y:S01]  /*a9610*/  STL.64 [R1+0x1d0], R132 ;  /* 0x0001d08401007387 */ /* 0x0003e20000100a00 */
[----:B------:R3:W-:Y:S11]  /*a9620*/  STL.64 [R1+0x1d8], R134 ;  /* 0x0001d88601007387 */ /* 0x0007f60000100a00 */
[----:B------:R-:W-:Y:S04]  /*a9630*/  @!UPT UIADD3 URZ, URZ, URZ, URZ ;  /* 0x0000003f3f3ff290 */ /* 0x000fe8000fffe03f */
[----:B------:R-:W-:Y:S02]  /*a9640*/  STL.64 [R1+0x1c0], R140 ;  /* 0x0001c08c01007387 */ /* 0x000fe40000100a00 */
[----:B------:R3:W-:Y:S02]  /*a9650*/  STL.64 [R1+0x1c8], R142 ;  /* 0x0001c88e01007387 */ /* 0x0007e40000100a00 */
[----:B-1----:R-:W-:Y:S02]  /*a9660*/  IMAD.MOV.U32 R132, RZ, RZ, R136 ;  /* 0x000000ffff847224 */ /* 0x002fe400078e0088 */
[----:B---3--:R-:W-:Y:S02]  /*a9670*/  IMAD.MOV.U32 R134, RZ, RZ, R138 ;  /* 0x000000ffff867224 */ /* 0x008fe400078e008a */
[----:B------:R-:W-:Y:S02]  /*a9680*/  IMAD.MOV.U32 R135, RZ, RZ, R139 ;  /* 0x000000ffff877224 */ /* 0x000fe400078e008b */
[----:B------:R-:W-:-:S02]  /*a9690*/  IMAD.MOV.U32 R133, RZ, RZ, R137 ;  /* 0x000000ffff857224 */ /* 0x000fc400078e0089 */
[C---:B------:R-:W-:Y:S01]  /*a96a0*/  HMMA.1688.F32.TF32 R136, R224.reuse, R96, R228 ;  /* 0x00000060e088723c */ /* 0x040fe200000810e4 */
[----:B------:R-:W-:Y:S02]  /*a96b0*/  STL.64 [R1+0x5300], R134 ;  /* 0x0053008601007387 */ /* 0x000fe40000100a00 */
[----:B------:R1:W-:Y:S05]  /*a96c0*/  STL.64 [R1+0x52f8], R132 ;  /* 0x0052f88401007387 */ /* 0x0003ea0000100a00 */
[C---:B------:R-:W-:Y:S08]  /*a96d0*/  HMMA.1688.F32.TF32 R140, R224.reuse, R92, R232 ;  /* 0x0000005ce08c723c */ /* 0x040ff000000810e8 */
[C---:B-1----:R-:W-:Y:S07]  /*a96e0*/  HMMA.1688.F32.TF32 R132, R224.reuse, R100, R220 ;  /* 0x00000064e084723c */ /* 0x042fee00000810dc */
[----:B------:R-:W-:Y:S11]  /*a96f0*/  STL.64 [R1+0x52a8], R138 ;  /* 0x0052a88a01007387 */ /* 0x000ff60000100a00 */
[----:B------:R-:W-:Y:S05]  /*a9700*/  @!UPT UIADD3 URZ, URZ, URZ, URZ ;  /* 0x0000003f3f3ff290 */ /* 0x000fea000fffe03f */
[----:B------:R-:W-:Y:S01]  /*a9710*/  STL.64 [R1+0x1a0], R132 ;  /* 0x0001a08401007387 */ /* 0x000fe20000100a00 */
[----:B------:R1:W-:Y:S02]  /*a9720*/  STL.64 [R1+0x1a8], R134 ;  /* 0x0001a88601007387 */ /* 0x0003e40000100a00 */
[----:B------:R3:W-:Y:S02]  /*a9730*/  STL.64 [R1+0x52a0], R136 ;  /* 0x0052a08801007387 */ /* 0x0007e40000100a00 */
[----:B------:R-:W-:Y:S01]  /*a9740*/  STL.64 [R1+0x52b8], R142 ;  /* 0x0052b88e01007387 */ /* 0x000fe20000100a00 */
[----:B------:R-:W-:Y:S01]  /*a9750*/  STL.64 [R1+0x52b0], R140 ;  /* 0x0052b08c01007387 */ /* 0x000fe20000100a00 */
        /* <DEDUP_REMOVED lines=40> */
[C---:B------:R-:W-:Y:S01]  /*a99e0*/  HMMA.1688.F32.TF32 R144, R224.reuse, R88, R216 ;  /* 0x00000058e090723c */ /* 0x040fe200000810d8 */
[----:B------:R-:W4:Y:S02]  /*a99f0*/  LDL.LU R216, [R1+0x18d0] ;  /* 0x0018d00001d87983 */ /* 0x000f240000300800 */
[----:B------:R-:W4:Y:S01]  /*a9a00*/  LDL.LU R217, [R1+0x18d4] ;  /* 0x0018d40001d97983 */ /* 0x000f220000300800 */
[----:B------:R-:W4:Y:S01]  /*a9a10*/  LDL.LU R218, [R1+0x18d8] ;  /* 0x0018d80001da7983 */ /* 0x000f220000300800 */
[----:B------:R-:W4:Y:S11]  /*a9a20*/  LDL.LU R219, [R1+0x18dc] ;  /* 0x0018dc0001db7983 */ /* 0x000f360000300800 */
[----:B------:R-:W-:Y:S07]  /*a9a30*/  @!UPT UIADD3 URZ, URZ, URZ, URZ ;  /* 0x0000003f3f3ff290 */ /* 0x000fee000fffe03f */
[----:B------:R-:W-:Y:S01]  /*a9a40*/  STL.64 [R1+0x52c8], R146 ;  /* 0x0052c89201007387 */ /* 0x000fe20000100a00 */
[----:B------:R1:W-:Y:S01]  /*a9a50*/  STL.64 [R1+0x52c0], R144 ;  /* 0x0052c09001007387 */ /* 0x0003e20000100a00 */
[C---:B--2---:R-:W-:Y:S08]  /*a9a60*/  HMMA.1688.F32.TF32 R152, R224.reuse, R80, R192 ;  /* 0x00000050e098723c */ /* 0x044ff000000810c0 */
[C---:B---3--:R-:W-:Y:S08]  /*a9a70*/  HMMA.1688.F32.TF32 R148, R224.reuse, R84, R188 ;  /* 0x00000054e094723c */ /* 0x048ff000000810bc */
[C---:B------:R-:W-:Y:S08]  /*a9a80*/  HMMA.1688.F32.TF32 R156, R224.reuse, R76, R196 ;  /* 0x0000004ce09c723c */ /* 0x040ff000000810c4 */
[C---:B------:R-:W-:Y:S08]  /*a9a90*/  HMMA.1688.F32.TF32 R168, R224.reuse, R64, R208 ;  /* 0x00000040e0a8723c */ /* 0x040ff000000810d0 */
[C---:B----4-:R-:W-:Y:S08]  /*a9aa0*/  HMMA.1688.F32.TF32 R160, R224.reuse, R72, R200 ;  /* 0x00000048e0a0723c */ /* 0x050ff000000810c8 */
[C---:B------:R-:W-:Y:S08]  /*a9ab0*/  HMMA.1688.F32.TF32 R164, R224.reuse, R68, R204 ;  /* 0x00000044e0a4723c */ /* 0x040ff000000810cc */
[C---:B------:R-:W-:Y:S08]  /*a9ac0*/  HMMA.1688.F32.TF32 R172, R224.reuse, R60, R212 ;  /* 0x0000003ce0ac723c */ /* 0x040ff000000810d4 */
[C---:B------:R-:W-:Y:S08]  /*a9ad0*/  HMMA.1688.F32.TF32 R184, R224.reuse, R48, R232 ;  /* 0x00000030e0b8723c */ /* 0x040ff000000810e8 */
[C---:B------:R-:W-:Y:S08]  /*a9ae0*/  HMMA.1688.F32.TF32 R176, R224.reuse, R56, R220 ;  /* 0x00000038e0b0723c */ /* 0x040ff000000810dc */
[C---:B------:R-:W-:Y:S01]  /*a9af0*/  HMMA.1688.F32.TF32 R180, R224.reuse, R52, R228 ;  /* 0x00000034e0b4723c */ /* 0x040fe200000810e4 */
[----:B------:R-:W-:Y:S01]  /*a9b00*/  STL.64 [R1+0x52d8], R150 ;  /* 0x0052d89601007387 */ /* 0x000fe20000100a00 */
[----:B------:R2:W-:Y:S02]  /*a9b10*/  STL.64 [R1+0x52d0], R148 ;  /* 0x0052d09401007387 */ /* 0x0005e40000100a00 */
[----:B------:R-:W-:Y:S02]  /*a9b20*/  STL [R1+0x52e4], R154 ;  /* 0x0052e49a01007387 */ /* 0x000fe40000100800 */
[----:B------:R-:W-:Y:S01]  /*a9b30*/  STL [R1+0x52e0], R155 ;  /* 0x0052e09b01007387 */ /* 0x000fe20000100800 */
[----:B------:R-:W-:Y:S01]  /*a9b40*/  STL.64 [R1+0x5310], R158 ;  /* 0x0053109e01007387 */ /* 0x000fe20000100a00 */
[----:B------:R3:W-:Y:S03]  /*a9b50*/  STL.64 [R1+0x5308], R156 ;  /* 0x0053089c01007387 */ /* 0x0007e60000100a00 */
[----:B------:R-:W-:Y:S01]  /*a9b60*/  STL.64 [R1+0x5320], R162 ;  /* 0x005320a201007387 */ /* 0x000fe20000100a00 */
[----:B------:R-:W-:Y:S02]  /*a9b70*/  STL.64 [R1+0x5318], R160 ;  /* 0x005318a001007387 */ /* 0x000fe40000100a00 */
[----:B------:R-:W-:Y:S02]  /*a9b80*/  STL.64 [R1+0x5330], R166 ;  /* 0x005330a601007387 */ /* 0x000fe40000100a00 */
[----:B------:R4:W-:Y:S01]  /*a9b90*/  STL.64 [R1+0x5328], R164 ;  /* 0x005328a401007387 */ /* 0x0009e20000100a00 */
[----:B------:R-:W-:Y:S01]  /*a9ba0*/  STL.64 [R1+0x5340], R170 ;  /* 0x005340aa01007387 */ /* 0x000fe20000100a00 */
[----:B------:R1:W-:Y:S02]  /*a9bb0*/  STL.64 [R1+0x5338], R168 ;  /* 0x005338a801007387 */ /* 0x0003e40000100a00 */
        /* <DEDUP_REMOVED lines=47> */
[----:B------:R-:W1:Y:S02]  /*a9eb0*/  LDL.LU R242, [R1+0x1848] ;  /* 0x0018480001f27983 */ /* 0x000e640000300800 */
[----:B------:R-:W1:Y:S02]  /*a9ec0*/  LDL.LU R243, [R1+0x184c] ;  /* 0x00184c0001f37983 */ /* 0x000e640000300800 */
[----:B------:R-:W4:Y:S01]  /*a9ed0*/  LDL.LU R232, [R1+0x17d0] ;  /* 0x0017d00001e87983 */ /* 0x000f220000300800 */
[----:B------:R-:W4:Y:S01]  /*a9ee0*/  LDL.LU R233, [R1+0x17d4] ;  /* 0x0017d40001e97983 */ /* 0x000f220000300800 */
[----:B------:R-:W4:Y:S02]  /*a9ef0*/  LDL.LU R234, [R1+0x17d8] ;  /* 0x0017d80001ea7983 */ /* 0x000f240000300800 */
[----:B------:R-:W4:Y:S01]  /*a9f00*/  LDL.LU R235, [R1+0x17dc] ;  /* 0x0017dc0001eb7983 */ /* 0x000f220000300800 */
[----:B------:R-:W-:Y:S01]  /*a9f10*/  STL.64 [R1+0x5390], R190 ;  /* 0x005390be01007387 */ /* 0x000fe20000100a00 */
[----:B------:R-:W-:Y:S01]  /*a9f20*/  STL.64 [R1+0x5388], R188 ;  /* 0x005388bc01007387 */ /* 0x000fe20000100a00 */
        /* <DEDUP_REMOVED lines=8> */
[C---:B-1----:R-:W-:Y:S08]  /*a9fb0*/  HMMA.1688.F32.TF32 R132, R224.reuse, R8, R240 ;  /* 0x00000008e084723c */ /* 0x042ff000000810f0 */
[----:B------:R-:W-:Y:S01]  /*a9fc0*/  HMMA.1688.F32.TF32 R224, R224, R4, R228 ;  /* 0x00000004e0e0723c */ /* 0x000fe200000810e4 */
[----:B------:R-:W-:Y:S01]  /*a9fd0*/  STL.64 [R1+0x53a0], R194 ;  /* 0x0053a0c201007387 */ /* 0x000fe20000100a00 */
[----:B------:R-:W-:Y:S02]  /*a9fe0*/  STL.64 [R1+0x5398], R192 ;  /* 0x005398c001007387 */ /* 0x000fe40000100a00 */
[----:B------:R-:W-:Y:S02]  /*a9ff0*/  STL.64 [R1+0x53b0], R198 ;  /* 0x0053b0c601007387 */ /* 0x000fe40000100a00 */
[----:B------:R-:W-:Y:S01]  /*aa000*/  STL.64 [R1+0x53a8], R196 ;  /* 0x0053a8c401007387 */ /* 0x000fe20000100a00 */
[----:B------:R-:W-:Y:S01]  /*aa010*/  STL.64 [R1+0x53c0], R202 ;  /* 0x0053c0ca01007387 */ /* 0x000fe20000100a00 */
[----:B------:R-:W-:Y:S03]  /*aa020*/  STL.64 [R1+0x53b8], R200 ;  /* 0x0053b8c801007387 */ /* 0x000fe60000100a00 */
        /* <DEDUP_REMOVED lines=11> */
[----:B------:R1:W-:Y:S02]  /*aa0e0*/  STL.64 [R1+0x1950], R132 ;  /* 0x0019508401007387 */ /* 0x0003e40000100a00 */
[----:B------:R2:W-:Y:S02]  /*aa0f0*/  STL.64 [R1+0x1958], R134 ;  /* 0x0019588601007387 */ /* 0x0005e40000100a00 */
[----:B------:R-:W-:Y:S01]  /*aa100*/  STL.64 [R1+0x5418], R224 ;  /* 0x005418e001007387 */ /* 0x000fe20000100a00 */
[----:B------:R-:W3:Y:S01]  /*aa110*/  LDL.LU R136, [R1+0x1760] ;  /* 0x0017600001887983 */ /* 0x000ee20000300800 */
[----:B------:R-:W3:Y:S02]  /*aa120*/  LDL.LU R137, [R1+0x1764] ;  /* 0x0017640001897983 */ /* 0x000ee40000300800 */
[----:B------:R-:W3:Y:S02]  /*aa130*/  LDL.LU R138, [R1+0x1768] ;  /* 0x00176800018a7983 */ /* 0x000ee40000300800 */
[----:B------:R-:W3:Y:S01]  /*aa140*/  LDL.LU R139, [R1+0x176c] ;  /* 0x00176c00018b7983 */ /* 0x000ee20000300800 */
        /* <DEDUP_REMOVED lines=32> */
[----:B-1----:R-:W4:Y:S01]  /*aa350*/  LDL.LU R132, [R1+0x1750] ;  /* 0x0017500001847983 */ /* 0x002f220000300800 */
[----:B------:R-:W4:Y:S02]  /*aa360*/  LDL.LU R133, [R1+0x1754] ;  /* 0x0017540001857983 */ /* 0x000f240000300800 */
[----:B--2---:R-:W2:Y:S02]  /*aa370*/  LDL.LU R134, [R1+0x1758] ;  /* 0x0017580001867983 */ /* 0x004ea40000300800 */
        /* <DEDUP_REMOVED lines=9> */
[C---:B------:R-:W-:Y:S01]  /*aa410*/  HMMA.1688.F32.TF32 R228, R236.reuse, R128, R232 ;  /* 0x00000080ece4723c */ /* 0x040fe200000810e8 */
[----:B------:R-:W-:Y:S04]  /*aa420*/  LDS R232, [R2+0x48380] ;  /* 0x0483800002e87984 */ /* 0x000fe80000000800 */
[----:B------:R-:W-:Y:S04]  /*aa430*/  LDS R234, [R2+0x49380] ;  /* 0x0493800002ea7984 */ /* 0x000fe80000000800 */
[----:B------:R-:W-:Y:S04]  /*aa440*/  LDS R233, [R119+0x48380] ;  /* 0x0483800077e97984 */ /* 0x000fe80000000800 */
[----:B------:R-:W1:Y:S10]  /*aa450*/  LDS R235, [R119+0x49380] ;  /* 0x0493800077eb7984 */ /* 0x000e740000000800 */
[----:B------:R1:W-:Y:S01]  /*aa460*/  STL [R1+0x528c], R228 ;  /* 0x00528ce401007387 */ /* 0x0003e20000100800 */
[----:B------:R-:W-:Y:S02]  /*aa470*/  STL [R1+0x5288], R229 ;  /* 0x005288e501007387 */ /* 0x000fe40000100800 */
[----:B------:R-:W-:Y:S02]  /*aa480*/  STL [R1+0x5284], R230 ;  /* 0x005284e601007387 */ /* 0x000fe40000100800 */
[----:B------:R1:W-:Y:S01]  /*aa490*/  STL [R1+0x5280], R231 ;  /* 0x005280e701007387 */ /* 0x0003e20000100800 */
[C---:B---3--:R-:W-:Y:S08]  /*aa4a0*/  HMMA.1688.F32.TF32 R136, R236.reuse, R96, R136 ;  /* 0x00000060ec88723c */ /* 0x048ff00000081088 */
[C---:B----4-:R-:W-:Y:S08]  /*aa4b0*/  HMMA.1688.F32.TF32 R144, R236.reuse, R104, R144 ;  /* 0x00000068ec90723c */ /* 0x050ff00000081090 */
[C---:B------:R-:W-:Y:S08]  /*aa4c0*/  HMMA.1688.F32.TF32 R148, R236.reuse, R108, R148 ;  /* 0x0000006cec94723c */ /* 0x040ff00000081094 */
[C---:B------:R-:W-:Y:S08]  /*aa4d0*/  HMMA.1688.F32.TF32 R156, R236.reuse, R112, R156 ;  /* 0x00000070ec9c723c */ /* 0x040ff0000008109c */
[C---:B------:R-:W-:Y:S08]  /*aa4e0*/  HMMA.1688.F32.TF32 R164, R236.reuse, R120, R164 ;  /* 0x00000078eca4723c */ /* 0x040ff000000810a4 */
[C---:B------:R-:W-:Y:S08]  /*aa4f0*/  HMMA.1688.F32.TF32 R168, R236.reuse, R124, R168 ;  /* 0x0000007ceca8723c */ /* 0x040ff000000810a8 */
[C---:B------:R-:W-:Y:S08]  /*aa500*/  HMMA.1688.F32.TF32 R160, R236.reuse, R116, R160 ;  /* 0x00000074eca0723c */ /* 0x040ff000000810a0 */
[----:B------:R-:W-:Y:S01]  /*aa510*/  HMMA.1688.F32.TF32 R140, R236, R100, R140 ;  /* 0x00000064ec8c723c */ /* 0x000fe2000008108c */
[----:B-1----:R-:W-:-:S07]  /*aa520*/  MOV R228, R147 ;  /* 0x0000009300e47202 */ /* 0x002fce0000000f00 */
[----:B--2---:R-:W-:Y:S01]  /*aa530*/  HMMA.1688.F32.TF32 R132, R236, R92, R132 ;  /* 0x0000005cec84723c */ /* 0x004fe20000081084 */
        /* <DEDUP_REMOVED lines=11> */
[----:B------:R-:W-:Y:S02]  /*aa5f0*/  STL [R1+0x18f8], R146 ;  /* 0x0018f89201007387 */ /* 0x000fe40000100800 */
[----:B------:R-:W-:Y:S01]  /*aa600*/  IMAD.MOV.U32 R231, RZ, RZ, R138 ;  /* 0x000000ffffe77224 */ /* 0x000fe200078e008a */
[----:B------:R-:W-:Y:S01]  /*aa610*/  STL [R1+0x5290], R228 ;  /* 0x005290e401007387 */ /* 0x000fe20000100800 */
[----:B------:R-:W-:-:S02]  /*aa620*/  IMAD.MOV.U32 R230, RZ, RZ, R137 ;  /* 0x000000ffffe67224 */ /* 0x000fc400078e0089 */
[----:B------:R-:W-:Y:S02]  /*aa630*/  IMAD.MOV.U32 R229, RZ, RZ, R136 ;  /* 0x000000ffffe57224 */ /* 0x000fe400078e0088 */
[----:B------:R-:W-:Y:S01]  /*aa640*/  STL.64 [R1+0x18e0], R140 ;  /* 0x0018e08c01007387 */ /* 0x000fe20000100a00 */
[----:B------:R-:W-:Y:S01]  /*aa650*/  STL.64 [R1+0x18e8], R142 ;  /* 0x0018e88e01007387 */ /* 0x000fe20000100a00 */
[----:B------:R-:W-:Y:S02]  /*aa660*/  STL [R1+0x18dc], R139 ;  /* 0x0018dc8b01007387 */ /* 0x000fe40000100800 */
[----:B------:R-:W-:Y:S02]  /*aa670*/  STL [R1+0x529c], R231 ;  /* 0x00529ce701007387 */ /* 0x000fe40000100800 */
[----:B------:R-:W-:Y:S01]  /*aa680*/  STL [R1+0x5298], R230 ;  /* 0x005298e601007387 */ /* 0x000fe20000100800 */
[----:B------:R-:W-:Y:S01]  /*aa690*/  STL [R1+0x5294], R229 ;  /* 0x005294e501007387 */ /* 0x000fe20000100800 */
[----:B------:R-:W2:Y:S02]  /*aa6a0*/  LDL R154, [R1+0xfbc] ;  /* 0x000fbc00019a7983 */ /* 0x000ea40000100800 */
[----:B------:R-:W3:Y:S02]  /*aa6b0*/  LDL R155, [R1+0xfb0] ;  /* 0x000fb000019b7983 */ /* 0x000ee40000100800 */
[----:B------:R-:W-:Y:S01]  /*aa6c0*/  STL.64 [R1+0x18c0], R132 ;  /* 0x0018c08401007387 */ /* 0x000fe20000100a00 */
[----:B------:R1:W-:Y:S02]  /*aa6d0*/  STL.64 [R1+0x18c8], R134 ;  /* 0x0018c88601007387 */ /* 0x0003e40000100a00 */
[C---:B-1----:R-:W-:Y:S08]  /*aa6e0*/  HMMA.1688.F32.TF32 R132, R236.reuse, R88, R244 ;  /* 0x00000058ec84723c */ /* 0x042ff000000810f4 */
[C---:B------:R-:W-:Y:S11]  /*aa6f0*/  HMMA.1688.F32.TF32 R136, R236.reuse, R84, R248 ;  /* 0x00000054ec88723c */ /* 0x040ff600000810f8 */
[----:B------:R-:W-:Y:S05]  /*aa700*/  @!UPT UIADD3 URZ, URZ, URZ, URZ ;  /* 0x0000003f3f3ff290 */ /* 0x000fea000fffe03f */
[----:B------:R-:W-:Y:S02]  /*aa710*/  IMAD.MOV.U32 R231, RZ, RZ, R132 ;  /* 0x000000ffffe77224 */ /* 0x000fe400078e0084 */
[----:B------:R-:W-:Y:S02]  /*aa720*/  IMAD.MOV.U32 R230, RZ, RZ, R133 ;  /* 0x000000ffffe67224 */ /* 0x000fe400078e0085 */
[----:B------:R-:W-:Y:S02]  /*aa730*/  IMAD.MOV.U32 R229, RZ, RZ, R134 ;  /* 0x000000ffffe57224 */ /* 0x000fe400078e0086 */
[----:B------:R-:W-:Y:S02]  /*aa740*/  IMAD.MOV.U32 R228, RZ, RZ, R135 ;  /* 0x000000ffffe47224 */ /* 0x000fe400078e0087 */
[C---:B------:R-:W-:Y:S01]  /*aa750*/  HMMA.1688.F32.TF32 R132, R236.reuse, R80, R240 ;  /* 0x00000050ec84723c */ /* 0x040fe200000810f0 */
[----:B------:R-:W-:Y:S02]  /*aa760*/  STL.64 [R1+0x5440], R230 ;  /* 0x005440e601007387 */ /* 0x000fe40000100a00 */
[----:B------:R-:W-:Y:S02]  /*aa770*/  STL.64 [R1+0x5438], R228 ;  /* 0x005438e401007387 */ /* 0x000fe40000100a00 */
[----:B------:R-:W4:Y:S02]  /*aa780*/  LDL.LU R244, [R1+0x14b0] ;  /* 0x0014b00001f47983 */ /* 0x000f240000300800 */
[----:B------:R-:W-:Y:S01]  /*aa790*/  STL.64 [R1+0x18a0], R136 ;  /* 0x0018a08801007387 */ /* 0x000fe20000100a00 */
[----:B------:R-:W-:Y:S11]  /*aa7a0*/  STL.64 [R1+0x18a8], R138 ;  /* 0x0018a88a01007387 */ /* 0x000ff60000100a00 */
[----:B------:R-:W-:Y:S04]  /*aa7b0*/  @!UPT UIADD3 URZ, URZ, URZ, URZ ;  /* 0x0000003f3f3ff290 */ /* 0x000fe8000fffe03f */
[----:B------:R1:W-:Y:S01]  /*aa7c0*/  STL.64 [R1+0x1890], R132 ;  /* 0x0018908401007387 */ /* 0x0003e20000100a00 */
[----:B------:R1:W-:Y:S02]  /*aa7d0*/  STL.64 [R1+0x1898], R134 ;  /* 0x0018988601007387 */ /* 0x0003e40000100a00 */
[----:B------:R-:W4:Y:S02]  /*aa7e0*/  LDL.LU R245, [R1+0x14b4] ;  /* 0x0014b40001f57983 */ /* 0x000f240000300800 */
[----:B------:R-:W4:Y:S01]  /*aa7f0*/  LDL.LU R246, [R1+0x14b8] ;  /* 0x0014b80001f67983 */ /* 0x000f220000300800 */
[----:B------:R-:W4:Y:S04]  /*aa800*/  LDL.LU R247, [R1+0x14bc] ;  /* 0x0014bc0001f77983 */ /* 0x000f280000300800 */
[----:B-1----:R-:W2:Y:S01]  /*aa810*/  LDL.LU R132, [R1+0x1490] ;  /* 0x0014900001847983 */ /* 0x002ea20000300800 */
        /* <DEDUP_REMOVED lines=103> */
[C---:B--2---:R-:W-:Y:S11]  /*aae90*/  HMMA.1688.F32.TF32 R228, R236.reuse, R76, R228 ;  /* 0x0000004cece4723c */ /* 0x044ff600000810e4 */
[----:B------:R-:W-:Y:S11]  /*aaea0*/  @!UPT UIADD3 URZ, URZ, URZ, URZ ;  /* 0x0000003f3f3ff290 */ /* 0x000ff6000fffe03f */
[----:B------:R-:W-:Y:S01]  /*aaeb0*/  @!UPT UIADD3 URZ, URZ, URZ, URZ ;  /* 0x0000003f3f3ff290 */ /* 0x000fe2000fffe03f */
[----:B------:R-:W-:Y:S01]  /*aaec0*/  STL.64 [R1+0x1880], R228 ;  /* 0x001880e401007387 */ /* 0x000fe20000100a00 */
[----:B------:R1:W-:Y:S02]  /*aaed0*/  STL.64 [R1+0x1888], R230 ;  /* 0x001888e601007387 */ /* 0x0003e40000100a00 */
[C---:B-1----:R-:W-:Y:S08]  /*aaee0*/  HMMA.1688.F32.TF32 R228, R236.reuse, R72, R224 ;  /* 0x00000048ece4723c */ /* 0x042ff000000810e0 */
        /* <DEDUP_REMOVED lines=24> */
[----:B------:R-:W-:Y:S01]  /*ab070*/  STL.64 [R1+0x1838], R214 ;  /* 0x001838d601007387 */ /* 0x000fe20000100a00 */
[C---:B------:R-:W-:Y:S01]  /*ab080*/  HMMA.1688.F32.TF32 R164, R236.reuse, R8, R160 ;  /* 0x00000008eca4723c */ /* 0x040fe200000810a0 */
[----:B------:R-:W-:Y:S01]  /*ab090*/  STL.64 [R1+0x1820], R208 ;  /* 0x001820d001007387 */ /* 0x000fe20000100a00 */
[----:B------:R-:W-:Y:S06]  /*ab0a0*/  STL.64 [R1+0x1828], R210 ;  /* 0x001828d201007387 */ /* 0x000fec0000100a00 */
[----:B------:R-:W-:Y:S01]  /*ab0b0*/  HMMA.1688.F32.TF32 R160, R236, R4, R156 ;  /* 0x00000004eca0723c */ /* 0x000fe2000008109c */
[----:B------:R-:W-:Y:S02]  /*ab0c0*/  STL.64 [R1+0x1810], R204 ;  /* 0x001810cc01007387 */ /* 0x000fe40000100a00 */
[----:B------:R-:W-:Y:S05]  /*ab0d0*/  STL.64 [R1+0x1818], R206 ;  /* 0x001818ce01007387 */ /* 0x000fea0000100a00 */
[C---:B------:R-:W-:Y:S01]  /*ab0e0*/  HMMA.1688.F32.TF32 R156, R232.reuse, R128, R148 ;  /* 0x00000080e89c723c */ /* 0x040fe20000081094 */
[----:B------:R-:W-:Y:S01]  /*ab0f0*/  STL.64 [R1+0x1800], R200 ;  /* 0x001800c801007387 */ /* 0x000fe20000100a00 */
[----:B------:R-:W-:Y:S06]  /*ab100*/  STL.64 [R1+0x1808], R202 ;  /* 0x001808ca01007387 */ /* 0x000fec0000100a00 */
[C---:B------:R-:W-:Y:S01]  /*ab110*/  HMMA.1688.F32.TF32 R148, R232.reuse, R124, R144 ;  /* 0x0000007ce894723c */ /* 0x040fe20000081090 */
[----:B------:R-:W-:Y:S01]  /*ab120*/  STL.64 [R1+0x17f0], R196 ;  /* 0x0017f0c401007387 */ /* 0x000fe20000100a00 */
[----:B------:R-:W-:Y:S06]  /*ab130*/  STL.64 [R1+0x17f8], R198 ;  /* 0x0017f8c601007387 */ /* 0x000fec0000100a00 */
[C---:B------:R-:W-:Y:S01]  /*ab140*/  HMMA.1688.F32.TF32 R144, R232.reuse, R120, R140 ;  /* 0x00000078e890723c */ /* 0x040fe2000008108c */
        /* <DEDUP_REMOVED lines=8> */
[C---:B----4-:R-:W-:Y:S01]  /*ab1d0*/  HMMA.1688.F32.TF32 R132, R232.reuse, R108, R244 ;  /* 0x0000006ce884723c */ /* 0x050fe200000810f4 */
        /* <DEDUP_REMOVED lines=23> */
[----:B------:R2:W-:Y:S02]  /*ab350*/  STL.64 [R1+0x14b8], R134 ;  /* 0x0014b88601007387 */ /* 0x0005e40000100a00 */
[----:B------:R-:W3:Y:S01]  /*ab360*/  LDL.LU R244, [R1+0x1410] ;  /* 0x0014100001f47983 */ /* 0x000ee20000300800 */
[----:B------:R-:W-:Y:S04]  /*ab370*/  LDS R236, [R154+0x4a000] ;  /* 0x04a000009aec7984 */ /* 0x000fe80000000800 */
[----:B------:R-:W-:Y:S04]  /*ab380*/  LDS R238, [R154+0x4b000] ;  /* 0x04b000009aee7984 */ /* 0x000fe80000000800 */
[----:B------:R-:W-:Y:S04]  /*ab390*/  LDS R237, [R155+0x4a000] ;  /* 0x04a000009bed7984 */ /* 0x000fe80000000800 */
[----:B------:R-:W4:Y:S01]  /*ab3a0*/  LDS R239, [R155+0x4b000] ;  /* 0x04b000009bef7984 */ /* 0x000f220000000800 */
[C---:B-1----:R-:W-:Y:S08]  /*ab3b0*/  HMMA.1688.F32.TF32 R136, R232.reuse, R104, R248 ;  /* 0x00000068e888723c */ /* 0x042ff000000810f8 */
[C---:B--2---:R-:W-:Y:S11]  /*ab3c0*/  HMMA.1688.F32.TF32 R132, R232.reuse, R100, R240 ;  /* 0x00000064e884723c */ /* 0x044ff600000810f0 */
[----:B------:R-:W-:Y:S04]  /*ab3d0*/  @!UPT UIADD3 URZ, URZ, URZ, URZ ;  /* 0x0000003f3f3ff290 */ /* 0x000fe8000fffe03f */
[----:B------:R-:W-:Y:S01]  /*ab3e0*/  STL.64 [R1+0x14d0], R136 ;  /* 0x0014d08801007387 */ /* 0x000fe20000100a00 */
[----:B------:R-:W-:Y:S07]  /*ab3f0*/  STL.64 [R1+0x14d8], R138 ;  /* 0x0014d88a01007387 */ /* 0x000fee0000100a00 */
[----:B------:R1:W-:Y:S02]  /*ab400*/  STL.64 [R1+0x14f0], R132 ;  /* 0x0014f08401007387 */ /* 0x0003e40000100a00 */
[----:B------:R2:W-:Y:S01]  /*ab410*/  STL.64 [R1+0x14f8], R134 ;  /* 0x0014f88601007387 */ /* 0x0005e20000100a00 */
[----:B------:R-:W3:Y:S01]  /*ab420*/  LDL.LU R245, [R1+0x1414] ;  /* 0x0014140001f57983 */ /* 0x000ee20000300800 */
[----:B------:R-:W3:Y:S02]  /*ab430*/  LDL.LU R246, [R1+0x1418] ;  /* 0x0014180001f67983 */ /* 0x000ee40000300800 */
[----:B------:R-:W3:Y:S01]  /*ab440*/  LDL.LU R247, [R1+0x141c] ;  /* 0x00141c0001f77983 */ /* 0x000ee20000300800 */
[----:B-1----:R-:W3:Y:S01]  /*ab450*/  LDL.LU R132, [R1+0x1420] ;  /* 0x0014200001847983 */ /* 0x002ee20000300800 */
[----:B------:R-:W3:Y:S02]  /*ab460*/  LDL.LU R133, [R1+0x1424] ;  /* 0x0014240001857983 */ /* 0x000ee40000300800 */
[----:B--2---:R-:W3:Y:S02]  /*ab470*/  LDL.LU R134, [R1+0x1428] ;  /* 0x0014280001867983 */ /* 0x004ee40000300800 */
[----:B------:R-:W3:Y:S01]  /*ab480*/  LDL.LU R135, [R1+0x142c] ;  /* 0x00142c0001877983 */ /* 0x000ee20000300800 */
        /* <DEDUP_REMOVED lines=84> */
[C---:B--2---:R-:W-:Y:S08]  /*ab9d0*/  HMMA.1688.F32.TF32 R216, R232.reuse, R96, R212 ;  /* 0x00000060e8d8723c */ /* 0x044ff000000810d4 */
[C---:B------:R-:W-:Y:S08]  /*ab9e0*/  HMMA.1688.F32.TF32 R212, R232.reuse, R92, R208 ;  /* 0x0000005ce8d4723c */ /* 0x040ff000000810d0 */
[C---:B---3--:R-:W-:Y:S08]  /*ab9f0*/  HMMA.1688.F32.TF32 R208, R232.reuse, R88, R204 ;  /* 0x00000058e8d0723c */ /* 0x048ff000000810cc */
[C---:B------:R-:W-:Y:S08]  /*aba00*/  HMMA.1688.F32.TF32 R204, R232.reuse, R84, R200 ;  /* 0x00000054e8cc723c */ /* 0x040ff000000810c8 */
[C---:B------:R-:W-:Y:S08]  /*aba10*/  HMMA.1688.F32.TF32 R200, R232.reuse, R80, R196 ;  /* 0x00000050e8c8723c */ /* 0x040ff000000810c4 */
[C---:B------:R-:W-:Y:S08]  /*aba20*/  HMMA.1688.F32.TF32 R196, R232.reuse, R76, R192 ;  /* 0x0000004ce8c4723c */ /* 0x040ff000000810c0 */
[C---:B----4-:R-:W-:Y:S08]  /*aba30*/  HMMA.1688.F32.TF32 R192, R232.reuse, R72, R188 ;  /* 0x00000048e8c0723c */ /* 0x050ff000000810bc */
        /* <DEDUP_REMOVED lines=29> */
[----:B------:R-:W-:Y:S01]  /*abc10*/  STL.64 [R1+0x28a0], R172 ;  /* 0x0028a0ac01007387 */ /* 0x000fe20000100a00 */
[----:B------:R-:W-:Y:S01]  /*abc20*/  STL.64 [R1+0x28a8], R174 ;  /* 0x0028a8ae01007387 */ /* 0x000fe20000100a00 */
[----:B------:R-:W-:Y:S02]  /*abc30*/  STL.64 [R1+0x2890], R168 ;  /* 0x002890a801007387 */ /* 0x000fe40000100a00 */
[----:B------:R1:W-:Y:S01]  /*abc40*/  STL.64 [R1+0x2898], R170 ;  /* 0x002898aa01007387 */ /* 0x0003e20000100a00 */
[C---:B------:R-:W-:Y:S01]  /*abc50*/  HMMA.1688.F32.TF32 R144, R232.reuse, R24, R144 ;  /* 0x00000018e890723c */ /* 0x040fe20000081090 */
[----:B------:R-:W2:Y:S01]  /*abc60*/  LDL.LU R141, [R1+0x13c4] ;  /* 0x0013c400018d7983 */ /* 0x000ea20000300800 */
[----:B------:R-:W2:Y:S02]  /*abc70*/  LDL.LU R142, [R1+0x13c8] ;  /* 0x0013c800018e7983 */ /* 0x000ea40000300800 */
[----:B------:R-:W2:Y:S04]  /*abc80*/  LDL.LU R143, [R1+0x13cc] ;  /* 0x0013cc00018f7983 */ /* 0x000ea80000300800 */
[C---:B-1----:R-:W-:Y:S08]  /*abc90*/  HMMA.1688.F32.TF32 R168, R232.reuse, R44, R164 ;  /* 0x0000002ce8a8723c */ /* 0x042ff000000810a4 */
        /* <DEDUP_REMOVED lines=10> */
[----:B------:R-:W3:Y:S05]  /*abd40*/  LDL.LU R240, [R1+0x13b0] ;  /* 0x0013b00001f07983 */ /* 0x000eea0000300800 */
[----:B------:R-:W-:Y:S01]  /*abd50*/  STL.64 [R1+0x2850], R156 ;  /* 0x0028509c01007387 */ /* 0x000fe20000100a00 */
[----:B------:R-:W-:Y:S07]  /*abd60*/  STL.64 [R1+0x2858], R158 ;  /* 0x0028589e01007387 */ /* 0x000fee0000100a00 */
[----:B------:R-:W-:Y:S02]  /*abd70*/  STL.64 [R1+0x2840], R148 ;  /* 0x0028409401007387 */ /* 0x000fe40000100a00 */
[----:B------:R1:W-:Y:S02]  /*abd80*/  STL.64 [R1+0x2848], R150 ;  /* 0x0028489601007387 */ /* 0x0003e40000100a00 */
[----:B------:R-:W3:Y:S01]  /*abd90*/  LDL.LU R241, [R1+0x13b4] ;  /* 0x0013b40001f17983 */ /* 0x000ee20000300800 */
[----:B------:R-:W3:Y:S01]  /*abda0*/  LDL.LU R242, [R1+0x13b8] ;  /* 0x0013b80001f27983 */ /* 0x000ee20000300800 */
[----:B------:R-:W3:Y:S02]  /*abdb0*/  LDL.LU R243, [R1+0x13bc] ;  /* 0x0013bc0001f37983 */ /* 0x000ee40000300800 */
[----:B------:R-:W-:Y:S02]  /*abdc0*/  STL.64 [R1+0x2830], R144 ;  /* 0x0028309001007387 */ /* 0x000fe40000100a00 */
[----:B------:R4:W-:Y:S01]  /*abdd0*/  STL.64 [R1+0x2838], R146 ;  /* 0x0028389201007387 */ /* 0x0009e20000100a00 */
[C---:B-1----:R-:W-:Y:S08]  /*abde0*/  HMMA.1688.F32.TF32 R148, R232.reuse, R20, R136 ;  /* 0x00000014e894723c */ /* 0x042ff00000081088 */
[C---:B------:R-:W-:Y:S08]  /*abdf0*/  HMMA.1688.F32.TF32 R136, R232.reuse, R16, R132 ;  /* 0x00000010e888723c */ /* 0x040ff00000081084 */
[C---:B----4-:R-:W-:Y:S08]  /*abe00*/  HMMA.1688.F32.TF32 R144, R232.reuse, R12, R244 ;  /* 0x0000000ce890723c */ /* 0x050ff000000810f4 */
[----:B------:R-:W-:Y:S01]  /*abe10*/  HMMA.1688.F32.TF32 R132, R232, R8, R248 ;  /* 0x00000008e884723c */ /* 0x000fe200000810f8 */
[----:B------:R-:W-:Y:S01]  /*abe20*/  STL.64 [R1+0x2820], R148 ;  /* 0x0028209401007387 */ /* 0x000fe20000100a00 */
[----:B------:R-:W-:Y:S05]  /*abe30*/  STL.64 [R1+0x2828], R150 ;  /* 0x0028289601007387 */ /* 0x000fea0000100a00 */
[----:B------:R1:W-:Y:S02]  /*abe40*/  STL.64 [R1+0x2810], R136 ;  /* 0x0028108801007387 */ /* 0x0003e40000100a00 */
[----:B------:R4:W-:Y:S01]  /*abe50*/  STL.64 [R1+0x2818], R138 ;  /* 0x0028188a01007387 */ /* 0x0009e20000100a00 */
[----:B-1----:R-:W3:Y:S05]  /*abe60*/  LDL.LU R136, [R1+0x13f0] ;  /* 0x0013f00001887983 */ /* 0x002eea0000300800 */
[----:B------:R-:W-:Y:S02]  /*abe70*/  STL.64 [R1+0x2800], R144 ;  /* 0x0028009001007387 */ /* 0x000fe40000100a00 */
[----:B------:R-:W-:Y:S06]  /*abe80*/  STL.64 [R1+0x2808], R146 ;  /* 0x0028089201007387 */ /* 0x000fec0000100a00 */
[----:B------:R1:W-:Y:S01]  /*abe90*/  STL.64 [R1+0x27f0], R132 ;  /* 0x0027f08401007387 */ /* 0x0003e20000100a00 */
[----:B------:R1:W-:Y:S01]  /*abea0*/  STL.64 [R1+0x27f8], R134 ;  /* 0x0027f88601007387 */ /* 0x0003e20000100a00 */
[----:B------:R-:W3:Y:S02]  /*abeb0*/  LDL.LU R137, [R1+0x13f4] ;  /* 0x0013f40001897983 */ /* 0x000ee40000300800 */
[----:B----4-:R-:W4:Y:S02]  /*abec0*/  LDL.LU R138, [R1+0x13f8] ;  /* 0x0013f800018a7983 */ /* 0x010f240000300800 */
[----:B------:R-:W4:Y:S01]  /*abed0*/  LDL.LU R139, [R1+0x13fc] ;  /* 0x0013fc00018b7983 */ /* 0x000f220000300800 */
[----:B------:R-:W3:Y:S01]  /*abee0*/  LDL.LU R248, [R1+0x13e0] ;  /* 0x0013e00001f87983 */ /* 0x000ee20000300800 */
[----:B------:R-:W3:Y:S02]  /*abef0*/  LDL.LU R249, [R1+0x13e4] ;  /* 0x0013e40001f97983 */ /* 0x000ee40000300800 */
[----:B------:R-:W3:Y:S02]  /*abf00*/  LDL.LU R250, [R1+0x13e8] ;  /* 0x0013e80001fa7983 */ /* 0x000ee40000300800 */
[----:B------:R-:W3:Y:S02]  /*abf10*/  LDL.LU R251, [R1+0x13ec] ;  /* 0x0013ec0001fb7983 */ /* 0x000ee40000300800 */
[----:B------:R-:W-:Y:S01]  /*abf20*/  IMAD.MOV.U32 R244, RZ, RZ, R130 ;  /* 0x000000fffff47224 */ /* 0x000fe200078e0082 */
[----:B-1----:R-:W3:Y:S01]  /*abf30*/  LDL.LU R132, [R1+0x13d0] ;  /* 0x0013d00001847983 */ /* 0x002ee20000300800 */
[----:B------:R-:W3:Y:S02]  /*abf40*/  LDL.LU R133, [R1+0x13d4] ;  /* 0x0013d40001857983 */ /* 0x000ee40000300800 */
[----:B------:R-:W3:Y:S02]  /*abf50*/  LDL.LU R134, [R1+0x13d8] ;  /* 0x0013d80001867983 */ /* 0x000ee40000300800 */
[----:B------:R-:W-:Y:S01]  /*abf60*/  IMAD.MOV.U32 R135, RZ, RZ, R126 ;  /* 0x000000ffff877224 */ /* 0x000fe200078e007e */
[----:B------:R-:W-:Y:S01]  /*abf70*/  MOV R245, R131 ;  /* 0x0000008300f57202 */ /* 0x000fe20000000f00 */
[----:B------:R-:W4:Y:S01]  /*abf80*/  LDL.LU R126, [R1+0x5638] ;  /* 0x00563800017e7983 */ /* 0x000f220000300800 */
[----:B------:R-:W3:Y:S02]  /*abf90*/  LDL.LU R130, [R1+0x5634] ;  /* 0x0056340001827983 */ /* 0x000ee40000300800 */
[----:B------:R-:W3:Y:S02]  /*abfa0*/  LDL.LU R131, [R1+0x5630] ;  /* 0x0056300001837983 */ /* 0x000ee40000300800 */
[----:B------:R-:W-:-:S02]  /*abfb0*/  IMAD.MOV.U32 R246, RZ, RZ, R252 ;  /* 0x000000fffff67224 */ /* 0x000fc400078e00fc */
[----:B------:R-:W-:Y:S01]  /*abfc0*/  IMAD.MOV.U32 R247, RZ, RZ, R3 ;  /* 0x000000fffff77224 */ /* 0x000fe200078e0003 */
[----:B--2---:R-:W-:Y:S01]  /*abfd0*/  HMMA.1688.F32.TF32 R140, R232, R4, R140 ;  /* 0x00000004e88c723c */ /* 0x004fe2000008108c */
[----:B------:R-:W-:Y:S04]  /*abfe0*/  LDS R233, [R119+0x4a000] ;  /* 0x04a0000077e97984 */ /* 0x000fe80000000800 */
[----:B------:R1:W-:Y:S04]  /*abff0*/  LDS R235, [R119+0x4b000] ;  /* 0x04b0000077eb7984 */ /* 0x0003e80000000800 */
[----:B------:R-:W-:Y:S04]  /*ac000*/  LDS R232, [R2+0x4a000] ;  /* 0x04a0000002e87984 */ /* 0x000fe80000000800 */
[----:B------:R-:W2:Y:S11]  /*ac010*/  LDS R234, [R2+0x4b000] ;  /* 0x04b0000002ea7984 */ /* 0x000eb60000000800 */
[----:B------:R-:W-:-:S02]  /*ac020*/  IMAD.MOV.U32 R128, RZ, RZ, R143 ;  /* 0x000000ffff807224 */ /* 0x000fc400078e008f */
[----:B------:R-:W-:Y:S02]  /*ac030*/  IMAD.MOV.U32 R129, RZ, RZ, R142 ;  /* 0x000000ffff817224 */ /* 0x000fe400078e008e */
[----:B------:R-:W-:Y:S02]  /*ac040*/  IMAD.MOV.U32 R252, RZ, RZ, R141 ;  /* 0x000000fffffc7224 */ /* 0x000fe400078e008d */
[----:B------:R-:W-:Y:S01]  /*ac050*/  IMAD.MOV.U32 R3, RZ, RZ, R140 ;  /* 0x000000ffff037224 */ /* 0x000fe200078e008c */
[----:B------:R1:W-:Y:S01]  /*ac060*/  STL [R1+0x527c], R128 ;  /* 0x00527c8001007387 */ /* 0x0003e20000100800 */
[----:B------:R1:W-:Y:S02]  /*ac070*/  STL [R1+0x5278], R129 ;  /* 0x0052788101007387 */ /* 0x0003e40000100800 */
[----:B------:R1:W-:Y:S02]  /*ac080*/  STL [R1+0x5274], R252 ;  /* 0x005274fc01007387 */ /* 0x0003e40000100800 */
[----:B------:R1:W-:Y:S01]  /*ac090*/  STL [R1+0x5270], R3 ;  /* 0x0052700301007387 */ /* 0x0003e20000100800 */
[----:B---3--:R-:W-:Y:S07]  /*ac0a0*/  HMMA.1688.F32.TF32 R140, R236, R130, R240 ;  /* 0x00000082ec8c723c */ /* 0x008fee00000810f0 */
[----:B------:R-:W-:-:S02]  /*ac0b0*/  IMAD.MOV.U32 R240, RZ, RZ, R127 ;  /* 0x000000fffff07224 */ /* 0x000fc400078e007f */
[----:B------:R-:W4:Y:S01]  /*ac0c0*/  LDL.LU R127, [R1+0x562c] ;  /* 0x00562c00017f7983 */ /* 0x000f220000300800 */
[----:B------:R-:W-:Y:S02]  /*ac0d0*/  IMAD.MOV.U32 R241, RZ, RZ, R118 ;  /* 0x000000fffff17224 */ /* 0x000fe400078e0076 */
[----:B------:R-:W-:Y:S01]  /*ac0e0*/  IMAD.MOV.U32 R242, RZ, RZ, R122 ;  /* 0x000000fffff27224 */ /* 0x000fe200078e007a */
[----:B------:R-:W-:-:S10]  /*ac0f0*/  MOV R243, R123 ;  /* 0x0000007b00f37202 */ /* 0x000fd40000000f00 */
[----:B------:R-:W-:Y:S01]  /*ac100*/  STL.64 [R1+0x27c0], R140 ;  /* 0x0027c08c01007387 */ /* 0x000fe20000100a00 */
[----:B------:R-:W-:Y:S02]  /*ac110*/  STL.64 [R1+0x27c8], R142 ;  /* 0x0027c88e01007387 */ /* 0x000fe40000100a00 */
[----:B------:R-:W3:Y:S02]  /*ac120*/  LDL.LU R118, [R1+0x5628] ;  /* 0x0056280001767983 */ /* 0x000ee40000300800 */
[----:B------:R-:W2:Y:S01]  /*ac130*/  LDL.LU R122, [R1+0x5624] ;  /* 0x00562400017a7983 */ /* 0x000ea20000300800 */
[----:B------:R-:W2:Y:S01]  /*ac140*/  LDL.LU R123, [R1+0x5620] ;  /* 0x00562000017b7983 */ /* 0x000ea20000300800 */
[----:B-1----:R-:W3:Y:S01]  /*ac150*/  LDL.LU R119, [R1+0x561c] ;  /* 0x00561c0001777983 */ /* 0x002ee20000300800 */
[C---:B----4-:R-:W-:Y:S11]  /*ac160*/  HMMA.1688.F32.TF32 R136, R236.reuse, R126, R136 ;  /* 0x0000007eec88723c */ /* 0x050ff60000081088 */
[----:B------:R-:W-:Y:S11]  /*ac170*/  @!UPT UIADD3 URZ, URZ, URZ, URZ ;  /* 0x0000003f3f3ff290 */ /* 0x000ff6000fffe03f */
[----:B------:R-:W-:Y:S02]  /*ac180*/  @!UPT UIADD3 URZ, URZ, URZ, URZ ;  /* 0x0000003f3f3ff290 */ /* 0x000fe4000fffe03f */
[----:B------:R-:W-:Y:S02]  /*ac190*/  IMAD.MOV.U32 R128, RZ, RZ, R136 ;  /* 0x000000ffff807224 */ /* 0x000fe400078e0088 */
[----:B------:R-:W-:Y:S02]  /*ac1a0*/  IMAD.MOV.U32 R129, RZ, RZ, R137 ;  /* 0x000000ffff817224 */ /* 0x000fe400078e0089 */
[----:B------:R-:W-:Y:S02]  /*ac1b0*/  IMAD.MOV.U32 R252, RZ, RZ, R138 ;  /* 0x000000fffffc7224 */ /* 0x000fe400078e008a */
[----:B------:R-:W-:Y:S02]  /*ac1c0*/  IMAD.MOV.U32 R3, RZ, RZ, R139 ;  /* 0x000000ffff037224 */ /* 0x000fe400078e008b */
[----:B--2---:R-:W-:Y:S07]  /*ac1d0*/  HMMA.1688.F32.TF32 R136, R236, R122, R248 ;  /* 0x0000007aec88723c */ /* 0x004fee00000810f8 */
[----:B------:R-:W-:-:S02]  /*ac1e0*/  IMAD.MOV.U32 R248, RZ, RZ, R115 ;  /* 0x000000fffff87224 */ /* 0x000fc400078e0073 */
[----:B------:R-:W2:Y:S01]  /*ac1f0*/  LDL.LU R115, [R1+0x5618] ;  /* 0x0056180001737983 */ /* 0x000ea20000300800 */
[----:B---3--:R-:W-:Y:S01]  /*ac200*/  HMMA.1688.F32.TF32 R132, R236, R118, R132 ;  /* 0x00000076ec84723c */ /* 0x008fe20000081084 */
[----:B------:R-:W-:Y:S11]  /*ac210*/  IMAD.MOV.U32 R251, RZ, RZ, R110 ;  /* 0x000000fffffb7224 */ /* 0x000ff600078e006e */
[----:B------:R-:W-:Y:S01]  /*ac220*/  @!UPT UIADD3 URZ, URZ, URZ, URZ ;  /* 0x0000003f3f3ff290 */ /* 0x000fe2000fffe03f */
[----:B------:R-:W-:Y:S01]  /*ac230*/  STL.64 [R1+0x27a0], R136 ;  /* 0x0027a08801007387 */ /* 0x000fe20000100a00 */
[----:B------:R1:W-:Y:S02]  /*ac240*/  STL.64 [R1+0x27a8], R138 ;  /* 0x0027a88a01007387 */ /* 0x0003e40000100a00 */
[----:B------:R-:W3:Y:S02]  /*ac250*/  LDL.LU R249, [R1+0x1384] ;  /* 0x0013840001f97983 */ /* 0x000ee40000300800 */
[----:B------:R-:W3:Y:S01]  /*ac260*/  LDL.LU R250, [R1+0x1388] ;  /* 0x0013880001fa7983 */ /* 0x000ee20000300800 */
[----:B------:R-:W4:Y:S05]  /*ac270*/  LDL.LU R110, [R1+0x5614] ;  /* 0x00561400016e7983 */ /* 0x000f2a0000300800 */
[----:B------:R-:W-:-:S02]  /*ac280*/  IMAD.MOV.U32 R125, RZ, RZ, R132 ;  /* 0x000000ffff7d7224 */ /* 0x000fc400078e0084 */
[----:B------:R-:W-:Y:S02]  /*ac290*/  IMAD.MOV.U32 R124, RZ, RZ, R133 ;  /* 0x000000ffff7c7224 */ /* 0x000fe400078e0085 */
[----:B------:R-:W-:Y:S01]  /*ac2a0*/  IMAD.MOV.U32 R5, RZ, RZ, R134 ;  /* 0x000000ffff057224 */ /* 0x000fe200078e0086 */
[----:B------:R-:W-:Y:S02]  /*ac2b0*/  MOV R4, R135 ;  /* 0x0000008700047202 */ /* 0x000fe40000000f00 */
[----:B--2---:R-:W-:Y:S07]  /*ac2c0*/  HMMA.1688.F32.TF32 R132, R236, R114, R244 ;  /* 0x00000072ec84723c */ /* 0x004fee00000810f4 */
[----:B------:R-:W-:-:S02]  /*ac2d0*/  IMAD.MOV.U32 R244, RZ, RZ, R111 ;  /* 0x000000fffff47224 */ /* 0x000fc400078e006f */
[----:B------:R-:W4:Y:S01]  /*ac2e0*/  LDL.LU R111, [R1+0x5610] ;  /* 0x00561000016f7983 */ /* 0x000f220000300800 */
[----:B------:R-:W2:Y:S02]  /*ac2f0*/  LDL.LU R245, [R1+0x1374] ;  /* 0x0013740001f57983 */ /* 0x000ea40000300800 */
[----:B------:R-:W2:Y:S02]  /*ac300*/  LDL.LU R246, [R1+0x1378] ;  /* 0x0013780001f67983 */ /* 0x000ea40000300800 */
[----:B------:R-:W-:Y:S02]  /*ac310*/  IMAD.MOV.U32 R247, RZ, RZ, R106 ;  /* 0x000000fffff77224 */ /* 0x000fe400078e006a */
[----:B------:R-:W3:Y:S08]  /*ac320*/  LDL.LU R106, [R1+0x560c] ;  /* 0x00560c00016a7983 */ /* 0x000ef00000300800 */
        /* <DEDUP_REMOVED lines=8> */
[----:B----4-:R-:W-:Y:S07]  /*ac3b0*/  HMMA.1688.F32.TF32 R132, R236, R110, R240 ;  /* 0x0000006eec84723c */ /* 0x010fee00000810f0 */
[----:B------:R-:W-:-:S02]  /*ac3c0*/  IMAD.MOV.U32 R240, RZ, RZ, R107 ;  /* 0x000000fffff07224 */ /* 0x000fc400078e006b */
[----:B------:R-:W3:Y:S01]  /*ac3d0*/  LDL.LU R107, [R1+0x5608] ;  /* 0x00560800016b7983 */ /* 0x000ee20000300800 */
[----:B------:R-:W1:Y:S02]  /*ac3e0*/  LDL.LU R241, [R1+0x1364] ;  /* 0x0013640001f17983 */ /* 0x000e640000300800 */
[----:B------:R-:W1:Y:S02]  /*ac3f0*/  LDL.LU R242, [R1+0x1368] ;  /* 0x0013680001f27983 */ /* 0x000e640000300800 */
[----:B------:R-:W-:Y:S02]  /*ac400*/  IMAD.MOV.U32 R243, RZ, RZ, R102 ;  /* 0x000000fffff37224 */ /* 0x000fe400078e0066 */
[----:B------:R-:W2:Y:S08]  /*ac410*/  LDL.LU R102, [R1+0x5604] ;  /* 0x0056040001667983 */ /* 0x000eb00000300800 */
[----:B------:R-:W-:Y:S01]  /*ac420*/  MOV R28, R135 ;  /* 0x00000087001c7202 */ /* 0x000fe20000000f00 */
[----:B------:R-:W-:-:S02]  /*ac430*/  IMAD.MOV.U32 R29, RZ, RZ, R134 ;  /* 0x000000ffff1d7224 */ /* 0x000fc400078e0086 */
        /* <DEDUP_REMOVED lines=8> */
[----:B------:R-:W2:Y:S01]  /*ac4c0*/  LDL.LU R103, [R1+0x5600] ;  /* 0x0056000001677983 */ /* 0x000ea20000300800 */
[----:B------:R-:W3:Y:S02]  /*ac4d0*/  LDL.LU R249, [R1+0x1354] ;  /* 0x0013540001f97983 */ /* 0x000ee40000300800 */
[----:B------:R-:W3:Y:S11]  /*ac4e0*/  LDL.LU R250, [R1+0x1358] ;  /* 0x0013580001fa7983 */ /* 0x000ef60000300800 */
[----:B------:R-:W-:Y:S01]  /*ac4f0*/  @!UPT UIADD3 URZ, URZ, URZ, URZ ;  /* 0x0000003f3f3ff290 */ /* 0x000fe2000fffe03f */
[----:B------:R-:W-:Y:S02]  /*ac500*/  IMAD.MOV.U32 R17, RZ, RZ, R132 ;  /* 0x000000ffff117224 */ /* 0x000fe400078e0084 */
[----:B------:R-:W-:Y:S02]  /*ac510*/  IMAD.MOV.U32 R16, RZ, RZ, R133 ;  /* 0x000000ffff107224 */ /* 0x000fe400078e0085 */
[----:B------:R-:W-:Y:S02]  /*ac520*/  IMAD.MOV.U32 R13, RZ, RZ, R134 ;  /* 0x000000ffff0d7224 */ /* 0x000fe400078e0086 */
[----:B------:R-:W-:Y:S02]  /*ac530*/  IMAD.MOV.U32 R12, RZ, RZ, R135 ;  /* 0x000000ffff0c7224 */ /* 0x000fe400078e0087 */
[----:B------:R-:W-:Y:S02]  /*ac540*/  IMAD.MOV.U32 R251, RZ, RZ, R98 ;  /* 0x000000fffffb7224 */ /* 0x000fe400078e0062 */
[----:B------:R-:W1:Y:S01]  /*ac550*/  LDL.LU R98, [R1+0x55fc] ;  /* 0x0055fc0001627983 */ /* 0x000e620000300800 */
[----:B------:R1:W-:Y:S02]  /*ac560*/  STL [R1+0x51f4], R12 ;  /* 0x0051f40c01007387 */ /* 0x0003e40000100800 */
[----:B------:R1:W-:Y:S02]  /*ac570*/  STL [R1+0x51f0], R13 ;  /* 0x0051f00d01007387 */ /* 0x0003e40000100800 */
[----:B------:R1:W-:Y:S01]  /*ac580*/  STL [R1+0x51ec], R16 ;  /* 0x0051ec1001007387 */ /* 0x0003e20000100800 */
[----:B------:R1:W-:Y:S01]  /*ac590*/  STL [R1+0x51e8], R17 ;  /* 0x0051e81101007387 */ /* 0x0003e20000100800 */
[----:B--2---:R-:W-:Y:S11]  /*ac5a0*/  HMMA.1688.F32.TF32 R132, R236, R102, R244 ;  /* 0x00000066ec84723c */ /* 0x004ff600000810f4 */
[----:B------:R-:W-:Y:S11]  /*ac5b0*/  @!UPT UIADD3 URZ, URZ, URZ, URZ ;  /* 0x0000003f3f3ff290 */ /* 0x000ff6000fffe03f */
[----:B------:R-:W-:Y:S02]  /*ac5c0*/  @!UPT UIADD3 URZ, URZ, URZ, URZ ;  /* 0x0000003f3f3ff290 */ /* 0x000fe4000fffe03f */
[----:B------:R-:W-:Y:S02]  /*ac5d0*/  IMAD.MOV.U32 R41, RZ, RZ, R132 ;  /* 0x000000ffff297224 */ /* 0x000fe400078e0084 */
[----:B------:R-:W-:Y:S02]  /*ac5e0*/  IMAD.MOV.U32 R132, RZ, RZ, R99 ;  /* 0x000000ffff847224 */ /* 0x000fe400078e0063 */
[----:B------:R-:W1:Y:S01]  /*ac5f0*/  LDL.LU R99, [R1+0x55f8] ;  /* 0x0055f80001637983 */ /* 0x000e620000300800 */
[----:B------:R-:W-:Y:S01]  /*ac600*/  IMAD.MOV.U32 R36, RZ, RZ, R135 ;  /* 0x000000ffff247224 */ /* 0x000fe200078e0087 */
[----:B------:R-:W-:Y:S01]  /*ac610*/  MOV R40, R133 ;  /* 0x0000008500287202 */ /* 0x000fe20000000f00 */
[----:B------:R-:W-:Y:S01]  /*ac620*/  IMAD.MOV.U32 R37, RZ, RZ, R134 ;  /* 0x000000ffff257224 */ /* 0x000fe200078e0086 */
[----:B------:R-:W2:Y:S01]  /*ac630*/  LDL.LU R133, [R1+0x1344] ;  /* 0x0013440001857983 */ /* 0x000ea20000300800 */
[----:B------:R-:W2:Y:S02]  /*ac640*/  LDL.LU R134, [R1+0x1348] ;  /* 0x0013480001867983 */ /* 0x000ea40000300800 */
[----:B------:R-:W2:Y:S02]  /*ac650*/  LDL.LU R135, [R1+0x134c] ;  /* 0x00134c0001877983 */ /* 0x000ea40000300800 */
[----:B------:R1:W-:Y:S01]  /*ac660*/  STL [R1+0x5204], R36 ;  /* 0x0052042401007387 */ /* 0x0003e20000100800 */
[----:B------:R1:W-:Y:S01]  /*ac670*/  STL [R1+0x5200], R37 ;  /* 0x0052002501007387 */ /* 0x0003e20000100800 */
[----:B------:R1:W-:Y:S02]  /*ac680*/  STL [R1+0x51fc], R40 ;  /* 0x0051fc2801007387 */ /* 0x0003e40000100800 */
[----:B------:R1:W-:Y:S02]  /*ac690*/  STL [R1+0x51f8], R41 ;  /* 0x0051f82901007387 */ /* 0x0003e40000100800 */
[----:B------:R-:W2:Y:S01]  /*ac6a0*/  LDL.LU R244, [R1+0x1330] ;  /* 0x0013300001f47983 */ /* 0x000ea20000300800 */
[----:B------:R-:W2:Y:S01]  /*ac6b0*/  LDL.LU R245, [R1+0x1334] ;  /* 0x0013340001f57983 */ /* 0x000ea20000300800 */
[----:B------:R-:W2:Y:S02]  /*ac6c0*/  LDL.LU R246, [R1+0x1338] ;  /* 0x0013380001f67983 */ /* 0x000ea40000300800 */
[----:B------:R-:W-:-:S02]  /*ac6d0*/  IMAD.MOV.U32 R247, RZ, RZ, R94 ;  /* 0x000000fffff77224 */ /* 0x000fc400078e005e */
[----:B------:R-:W3:Y:S01]  /*ac6e0*/  LDL.LU R94, [R1+0x55f4] ;  /* 0x0055f400015e7983 */ /* 0x000ee20000300800 */
[----:B-1----:R-:W-:Y:S07]  /*ac6f0*/  HMMA.1688.F32.TF32 R136, R236, R98, R240 ;  /* 0x00000062ec88723c */ /* 0x002fee00000810f0 */
[----:B------:R-:W-:Y:S02]  /*ac700*/  IMAD.MOV.U32 R240, RZ, RZ, R95 ;  /* 0x000000fffff07224 */ /* 0x000fe400078e005f */
[----:B------:R-:W3:Y:S01]  /*ac710*/  LDL.LU R95, [R1+0x55f0] ;  /* 0x0055f000015f7983 */ /* 0x000ee20000300800 */
[----:B------:R-:W-:-:S02]  /*ac720*/  MOV R241, R78 ;  /* 0x0000004e00f17202 */ /* 0x000fc40000000f00 */
[----:B------:R-:W2:Y:S02]  /*ac730*/  LDL.LU R78, [R1+0x55ec] ;  /* 0x0055ec00014e7983 */ /* 0x000ea40000300800 */
[----:B------:R-:W-:Y:S02]  /*ac740*/  IMAD.MOV.U32 R242, RZ, RZ, R82 ;  /* 0x000000fffff27224 */ /* 0x000fe400078e0052 */
[----:B------:R-:W-:Y:S01]  /*ac750*/  IMAD.MOV.U32 R243, RZ, RZ, R90 ;  /* 0x000000fffff37224 */ /* 0x000fe200078e005a */
[----:B------:R-:W2:Y:S01]  /*ac760*/  LDL.LU R82, [R1+0x55e8] ;  /* 0x0055e80001527983 */ /* 0x000ea20000300800 */
[----:B------:R-:W2:Y:S06]  /*ac770*/  LDL.LU R90, [R1+0x55e4] ;  /* 0x0055e400015a7983 */ /* 0x000eac0000300800 */
[----:B------:R-:W-:-:S02]  /*ac780*/  IMAD.MOV.U32 R44, RZ, RZ, R139 ;  /* 0x000000ffff2c7224 */ /* 0x000fc400078e008b */
[----:B------:R-:W-:Y:S02]  /*ac790*/  IMAD.MOV.U32 R45, RZ, RZ, R138 ;  /* 0x000000ffff2d7224 */ /* 0x000fe400078e008a */
[----:B------:R-:W-:Y:S02]  /*ac7a0*/  IMAD.MOV.U32 R48, RZ, RZ, R137 ;  /* 0x000000ffff307224 */ /* 0x000fe400078e0089 */
[----:B------:R-:W-:Y:S01]  /*ac7b0*/  IMAD.MOV.U32 R49, RZ, RZ, R136 ;  /* 0x000000ffff317224 */ /* 0x000fe200078e0088 */
[----:B------:R-:W-:Y:S01]  /*ac7c0*/  STL [R1+0x5214], R44 ;  /* 0x0052142c01007387 */ /* 0x000fe20000100800 */
[----:B------:R-:W-:Y:S02]  /*ac7d0*/  STL [R1+0x5210], R45 ;  /* 0x0052102d01007387 */ /* 0x000fe40000100800 */
[----:B------:R-:W-:Y:S02]  /*ac7e0*/  STL [R1+0x520c], R48 ;  /* 0x00520c3001007387 */ /* 0x000fe40000100800 */
[----:B------:R-:W-:Y:S01]  /*ac7f0*/  STL [R1+0x5208], R49 ;  /* 0x0052083101007387 */ /* 0x000fe20000100800 */
[----:B---3--:R-:W-:Y:S07]  /*ac800*/  HMMA.1688.F32.TF32 R136, R236, R94, R248 ;  /* 0x0000005eec88723c */ /* 0x008fee00000810f8 */
[----:B------:R-:W-:-:S02]  /*ac810*/  IMAD.MOV.U32 R248, RZ, RZ, R91 ;  /* 0x000000fffff87224 */ /* 0x000fc400078e005b */
[----:B------:R-:W2:Y:S01]  /*ac820*/  LDL.LU R91, [R1+0x55e0] ;  /* 0x0055e000015b7983 */ /* 0x000ea20000300800 */
[----:B------:R-:W-:Y:S02]  /*ac830*/  IMAD.MOV.U32 R249, RZ, RZ, R83 ;  /* 0x000000fffff97224 */ /* 0x000fe400078e0053 */
[----:B------:R-:W3:Y:S02]  /*ac840*/  LDL.LU R83, [R1+0x55dc] ;  /* 0x0055dc0001537983 */ /* 0x000ee40000300800 */
[----:B------:R-:W-:Y:S01]  /*ac850*/  IMAD.MOV.U32 R250, RZ, RZ, R86 ;  /* 0x000000fffffa7224 */ /* 0x000fe200078e0056 */
[----:B------:R-:W-:Y:S01]  /*ac860*/  MOV R251, R87 ;  /* 0x0000005700fb7202 */ /* 0x000fe20000000f00 */
[----:B------:R-:W3:Y:S01]  /*ac870*/  LDL.LU R86, [R1+0x55d8] ;  /* 0x0055d80001567983 */ /* 0x000ee20000300800 */
[----:B------:R-:W3:Y:S07]  /*ac880*/  LDL.LU R87, [R1+0x55d4] ;  /* 0x0055d40001577983 */ /* 0x000eee0000300800 */
        /* <DEDUP_REMOVED lines=15> */
[C---:B---3--:R-:W-:Y:S03]  /*ac980*/  HMMA.1688.F32.TF32 R132, R236.reuse, R86, R244 ;  /* 0x00000056ec84723c */ /* 0x048fe600000810f4 */
[----:B------:R-:W-:Y:S01]  /*ac990*/  STL [R1+0x5234], R60 ;  /* 0x0052343c01007387 */ /* 0x000fe20000100800 */
[----:B------:R-:W-:Y:S02]  /*ac9a0*/  STL [R1+0x5230], R61 ;  /* 0x0052303d01007387 */ /* 0x000fe40000100800 */
[----:B------:R-:W-:Y:S02]  /*ac9b0*/  STL [R1+0x522c], R64 ;  /* 0x00522c4001007387 */ /* 0x000fe40000100800 */
[----:B------:R-:W-:Y:S11]  /*ac9c0*/  STL [R1+0x5228], R65 ;  /* 0x0052284101007387 */ /* 0x000ff60000100800 */
[----:B------:R-:W-:Y:S05]  /*ac9d0*/  @!UPT UIADD3 URZ, URZ, URZ, URZ ;  /* 0x0000003f3f3ff290 */ /* 0x000fea000fffe03f */
[----:B------:R-:W-:Y:S02]  /*ac9e0*/  IMAD.MOV.U32 R73, RZ, RZ, R132 ;  /* 0x000000ffff497224 */ /* 0x000fe400078e0084 */
[----:B------:R-:W-:Y:S02]  /*ac9f0*/  IMAD.MOV.U32 R72, RZ, RZ, R133 ;  /* 0x000000ffff487224 */ /* 0x000fe400078e0085 */
[----:B------:R-:W-:Y:S02]  /*aca00*/  IMAD.MOV.U32 R69, RZ, RZ, R134 ;  /* 0x000000ffff457224 */ /* 0x000fe400078e0086 */
[----:B------:R-:W-:Y:S02]  /*aca10*/  IMAD.MOV.U32 R68, RZ, RZ, R135 ;  /* 0x000000ffff447224 */ /* 0x000fe400078e0087 */
[----:B------:R-:W-:Y:S03]  /*aca20*/  HMMA.1688.F32.TF32 R132, R236, R82, R240 ;  /* 0x00000052ec84723c */ /* 0x000fe600000810f0 */
[----:B------:R-:W-:Y:S01]  /*aca30*/  STL [R1+0x5244], R68 ;  /* 0x0052444401007387 */ /* 0x000fe20000100800 */
[----:B------:R-:W-:Y:S02]  /*aca40*/  STL [R1+0x5240], R69 ;  /* 0x0052404501007387 */ /* 0x000fe40000100800 */
[----:B------:R-:W-:Y:S02]  /*aca50*/  STL [R1+0x523c], R72 ;  /* 0x00523c4801007387 */ /* 0x000fe40000100800 */
[----:B------:R-:W-:Y:S02]  /*aca60*/  STL [R1+0x5238], R73 ;  /* 0x0052384901007387 */ /* 0x000fe40000100800 */
[----:B------:R-:W-:-:S02]  /*aca70*/  IMAD.MOV.U32 R240, RZ, RZ, R79 ;  /* 0x000000fffff07224 */ /* 0x000fc400078e004f */
[----:B------:R-:W2:Y:S01]  /*aca80*/  LDL.LU R79, [R1+0x55d0] ;  /* 0x0055d000014f7983 */ /* 0x000ea20000300800 */
[----:B------:R-:W3:Y:S02]  /*aca90*/  LDL.LU R241, [R1+0x1304] ;  /* 0x0013040001f17983 */ /* 0x000ee40000300800 */
[----:B------:R-:W3:Y:S02]  /*acaa0*/  LDL.LU R242, [R1+0x1308] ;  /* 0x0013080001f27983 */ /* 0x000ee40000300800 */
[----:B------:R-:W3:Y:S02]  /*acab0*/  LDL.LU R243, [R1+0x130c] ;  /* 0x00130c0001f37983 */ /* 0x000ee40000300800 */
[----:B------:R-:W-:Y:S02]  /*acac0*/  IMAD.MOV.U32 R244, RZ, RZ, R74 ;  /* 0x000000fffff47224 */ /* 0x000fe400078e004a */
[----:B------:R-:W-:-:S03]  /*acad0*/  IMAD.MOV.U32 R245, RZ, RZ, R50 ;  /* 0x000000fffff57224 */ /* 0x000fc600078e0032 */
[----:B------:R-:W-:Y:S02]  /*acae0*/  IMAD.MOV.U32 R76, RZ, RZ, R135 ;  /* 0x000000ffff4c7224 */ /* 0x000fe400078e0087 */
[----:B------:R-:W-:Y:S01]  /*acaf0*/  IMAD.MOV.U32 R77, RZ, RZ, R134 ;  /* 0x000000ffff4d7224 */ /* 0x000fe200078e0086 */
[----:B------:R-:W-:Y:S01]  /*acb00*/  MOV R80, R133 ;  /* 0x0000008500507202 */ /* 0x000fe20000000f00 */
[----:B------:R-:W-:Y:S01]  /*acb10*/  IMAD.MOV.U32 R81, RZ, RZ, R132 ;  /* 0x000000ffff517224 */ /* 0x000fe200078e0084 */
[----:B------:R1:W-:Y:S02]  /*acb20*/  STL [R1+0x5254], R76 ;  /* 0x0052544c01007387 */ /* 0x0003e40000100800 */
[----:B------:R1:W-:Y:S02]  /*acb30*/  STL [R1+0x5250], R77 ;  /* 0x0052504d01007387 */ /* 0x0003e40000100800 */
[----:B------:R1:W-:Y:S02]  /*acb40*/  STL [R1+0x524c], R80 ;  /* 0x00524c5001007387 */ /* 0x0003e40000100800 */
[----:B------:R1:W-:Y:S01]  /*acb50*/  STL [R1+0x5248], R81 ;  /* 0x0052485101007387 */ /* 0x0003e20000100800 */
[----:B------:R-:W3:Y:S01]  /*acb60*/  LDL.LU R74, [R1+0x55cc] ;  /* 0x0055cc00014a7983 */ /* 0x000ee20000300800 */
[----:B------:R-:W3:Y:S01]  /*acb70*/  LDL.LU R50, [R1+0x55c8] ;  /* 0x0055c80001327983 */ /* 0x000ee20000300800 */
[----:B------:R-:W-:Y:S01]  /*acb80*/  MOV R246, R47 ;  /* 0x0000002f00f67202 */ /* 0x000fe20000000f00 */
[----:B------:R-:W-:Y:S01]  /*acb90*/  IMAD.MOV.U32 R247, RZ, RZ, R46 ;  /* 0x000000fffff77224 */ /* 0x000fe200078e002e */
        /* <DEDUP_REMOVED lines=10> */
[----:B--2---:R-:W-:Y:S07]  /*acc40*/  HMMA.1688.F32.TF32 R132, R236, R78, R248 ;  /* 0x0000004eec84723c */ /* 0x004fee00000810f8 */
[----:B------:R-:W-:-:S02]  /*acc50*/  IMAD.MOV.U32 R248, RZ, RZ, R58 ;  /* 0x000000fffff87224 */ /* 0x000fc400078e003a */
[----:B------:R-:W-:Y:S02]  /*acc60*/  IMAD.MOV.U32 R249, RZ, RZ, R70 ;  /* 0x000000fffff97224 */ /* 0x000fe400078e0046 */
[----:B------:R-:W-:Y:S02]  /*acc70*/  IMAD.MOV.U32 R250, RZ, RZ, R71 ;  /* 0x000000fffffa7224 */ /* 0x000fe400078e0047 */
[----:B------:R-:W-:-:S11]  /*acc80*/  IMAD.MOV.U32 R251, RZ, RZ, R59 ;  /* 0x000000fffffb7224 */ /* 0x000fd600078e003b */
[----:B------:R-:W-:Y:S02]  /*acc90*/  IMAD.MOV.U32 R89, RZ, RZ, R132 ;  /* 0x000000ffff597224 */ /* 0x000fe400078e0084 */
[----:B---3--:R-:W-:Y:S02]  /*acca0*/  IMAD.MOV.U32 R138, RZ, RZ, R50 ;  /* 0x000000ffff8a7224 */ /* 0x008fe400078e0032 */
[----:B------:R-:W-:Y:S02]  /*accb0*/  IMAD.MOV.U32 R139, RZ, RZ, R74 ;  /* 0x000000ffff8b7224 */ /* 0x000fe400078e004a */
[----:B----4-:R-:W-:Y:S02]  /*accc0*/  IMAD.MOV.U32 R137, RZ, RZ, R47 ;  /* 0x000000ffff897224 */ /* 0x010fe400078e002f */
[----:B------:R-:W-:Y:S02]  /*accd0*/  IMAD.MOV.U32 R136, RZ, RZ, R46 ;  /* 0x000000ffff887224 */ /* 0x000fe400078e002e */
[----:B------:R-:W2:Y:S01]  /*acce0*/  LDL.LU R46, [R1+0x55bc] ;  /* 0x0055bc00012e7983 */ /* 0x000ea20000300800 */
[----:B------:R-:W2:Y:S02]  /*accf0*/  LDL.LU R47, [R1+0x55b8] ;  /* 0x0055b800012f7983 */ /* 0x000ea40000300800 */
[----:B------:R-:W3:Y:S02]  /*acd00*/  LDL.LU R50, [R1+0x55b4] ;  /* 0x0055b40001327983 */ /* 0x000ee40000300800 */
[----:B------:R-:W-:-:S02]  /*acd10*/  IMAD.MOV.U32 R88, RZ, RZ, R133 ;  /* 0x000000ffff587224 */ /* 0x000fc400078e0085 */
[----:B------:R-:W-:Y:S01]  /*acd20*/  IMAD.MOV.U32 R84, RZ, RZ, R135 ;  /* 0x000000ffff547224 */ /* 0x000fe200078e0087 */
[----:B------:R-:W4:Y:S01]  /*acd30*/  LDL.LU R74, [R1+0x55b0] ;  /* 0x0055b000014a7983 */ /* 0x000f220000300800 */
[----:B------:R-:W-:Y:S02]  /*acd40*/  IMAD.MOV.U32 R132, RZ, RZ, R75 ;  /* 0x000000ffff847224 */ /* 0x000fe400078e004b */
[----:B------:R-:W-:Y:S02]  /*acd50*/  IMAD.MOV.U32 R85, RZ, RZ, R134 ;  /* 0x000000ffff557224 */ /* 0x000fe400078e0086 */
[----:B------:R-:W4:Y:S02]  /*acd60*/  LDL.LU R75, [R1+0x55ac] ;  /* 0x0055ac00014b7983 */ /* 0x000f240000300800 */
[----:B------:R-:W-:Y:S02]  /*acd70*/  IMAD.MOV.U32 R133, RZ, RZ, R51 ;  /* 0x000000ffff857224 */ /* 0x000fe400078e0033 */
[----:B------:R-:W-:Y:S01]  /*acd80*/  IMAD.MOV.U32 R134, RZ, RZ, R54 ;  /* 0x000000ffff867224 */ /* 0x000fe200078e0036 */
[----:B------:R-:W3:Y:S01]  /*acd90*/  LDL.LU R51, [R1+0x55a8] ;  /* 0x0055a80001337983 */ /* 0x000ee20000300800 */
[----:B------:R-:W2:Y:S02]  /*acda0*/  LDL.LU R54, [R1+0x55a4] ;  /* 0x0055a40001367983 */ /* 0x000ea40000300800 */
[----:B------:R-:W-:-:S02]  /*acdb0*/  IMAD.MOV.U32 R135, RZ, RZ, R55 ;  /* 0x000000ffff877224 */ /* 0x000fc400078e0037 */
[----:B------:R-:W2:Y:S01]  /*acdc0*/  LDL.LU R55, [R1+0x55a0] ;  /* 0x0055a00001377983 */ /* 0x000ea20000300800 */
[----:B------:R1:W-:Y:S02]  /*acdd0*/  STL [R1+0x5264], R84 ;  /* 0x0052645401007387 */ /* 0x0003e40000100800 */
[----:B------:R1:W-:Y:S02]  /*acde0*/  STL [R1+0x5260], R85 ;  /* 0x0052605501007387 */ /* 0x0003e40000100800 */
[----:B------:R1:W-:Y:S01]  /*acdf0*/  STL [R1+0x525c], R88 ;  /* 0x00525c5801007387 */ /* 0x0003e20000100800 */
[----:B------:R1:W-:Y:S01]  /*ace00*/  STL [R1+0x5258], R89 ;  /* 0x0052585901007387 */ /* 0x0003e20000100800 */
[----:B------:R-:W2:Y:S02]  /*ace10*/  LDL.LU R58, [R1+0x559c] ;  /* 0x00559c00013a7983 */ /* 0x000ea40000300800 */
[----:B------:R-:W2:Y:S02]  /*ace20*/  LDL.LU R70, [R1+0x5598] ;  /* 0x0055980001467983 */ /* 0x000ea40000300800 */
[----:B------:R-:W2:Y:S01]  /*ace30*/  LDL.LU R71, [R1+0x5594] ;  /* 0x0055940001477983 */ /* 0x000ea20000300800 */
[----:B------:R-:W2:Y:S02]  /*ace40*/  LDL.LU R59, [R1+0x5590] ;  /* 0x00559000013b7983 */ /* 0x000ea40000300800 */
[C---:B--2---:R-:W-:Y:S08]  /*ace50*/  HMMA.1688.F32.TF32 R132, R236.reuse, R58, R132 ;  /* 0x0000003aec84723c */ /* 0x044ff00000081084 */
[C---:B----4-:R-:W-:Y:S11]  /*ace60*/  HMMA.1688.F32.TF32 R148, R236.reuse, R74, R240 ;  /* 0x0000004aec94723c */ /* 0x050ff600000810f0 */
[----:B------:R-:W-:Y:S05]  /*ace70*/  @!UPT UIADD3 URZ, URZ, URZ, URZ ;  /* 0x0000003f3f3ff290 */ /* 0x000fea000fffe03f */
[----:B------:R-:W-:Y:S02]  /*ace80*/  IMAD.MOV.U32 R20, RZ, RZ, R132 ;  /* 0x000000ffff147224 */ /* 0x000fe400078e0084 */
[----:B------:R-:W-:Y:S02]  /*ace90*/  IMAD.MOV.U32 R21, RZ, RZ, R133 ;  /* 0x000000ffff157224 */ /* 0x000fe400078e0085 */
[----:B------:R-:W-:Y:S02]  /*acea0*/  IMAD.MOV.U32 R24, RZ, RZ, R134 ;  /* 0x000000ffff187224 */ /* 0x000fe400078e0086 */
[----:B------:R-:W-:Y:S02]  /*aceb0*/  IMAD.MOV.U32 R25, RZ, RZ, R135 ;  /* 0x000000ffff197224 */ /* 0x000fe400078e0087 */
[C---:B------:R-:W-:Y:S01]  /*acec0*/  HMMA.1688.F32.TF32 R132, R236.reuse, R54, R244 ;  /* 0x00000036ec84723c */ /* 0x040fe200000810f4 */
[----:B------:R-:W-:Y:S02]  /*aced0*/  IMAD.MOV.U32 R240, RZ, RZ, R66 ;  /* 0x000000fffff07224 */ /* 0x000fe400078e0042 */
[----:B------:R-:W-:Y:S01]  /*acee0*/  IMAD.MOV.U32 R241, RZ, RZ, R67 ;  /* 0x000000fffff17224 */ /* 0x000fe200078e0043 */
[----:B------:R-:W-:Y:S01]  /*acef0*/  MOV R242, R62 ;  /* 0x0000003e00f27202 */ /* 0x000fe20000000f00 */
[----:B------:R-:W-:Y:S01]  /*acf00*/  IMAD.MOV.U32 R243, RZ, RZ, R63 ;  /* 0x000000fffff37224 */ /* 0x000fe200078e003f */
[----:B------:R-:W2:Y:S01]  /*acf10*/  LDL.LU R66, [R1+0x558c] ;  /* 0x00558c0001427983 */ /* 0x000ea20000300800 */
[----:B------:R-:W2:Y:S01]  /*acf20*/  LDL.LU R67, [R1+0x5588] ;  /* 0x0055880001437983 */ /* 0x000ea20000300800 */
[----:B------:R-:W-:Y:S01]  /*acf30*/  MOV R97, R148 ;  /* 0x0000009400617202 */ /* 0x000fe20000000f00 */
[----:B------:R-:W4:Y:S01]  /*acf40*/  LDL.LU R62, [R1+0x5584] ;  /* 0x00558400013e7983 */ /* 0x000f220000300800 */
[----:B------:R-:W4:Y:S11]  /*acf50*/  LDL.LU R63, [R1+0x5580] ;  /* 0x00558000013f7983 */ /* 0x000f360000300800 */
[----:B------:R-:W-:Y:S03]  /*acf60*/  @!UPT UIADD3 URZ, URZ, URZ, URZ ;  /* 0x0000003f3f3ff290 */ /* 0x000fe6000fffe03f */
[----:B------:R-:W-:Y:S02]  /*acf70*/  IMAD.MOV.U32 R28, RZ, RZ, R132 ;  /* 0x000000ffff1c7224 */ /* 0x000fe400078e0084 */
[----:B------:R-:W-:Y:S01]  /*acf80*/  IMAD.MOV.U32 R29, RZ, RZ, R133 ;  /* 0x000000ffff1d7224 */ /* 0x000fe200078e0085 */
[----:B------:R-:W-:Y:S01]  /*acf90*/  MOV R32, R134 ;  /* 0x0000008600207202 */ /* 0x000fe20000000f00 */
[----:B------:R-:W-:Y:S02]  /*acfa0*/  IMAD.MOV.U32 R33, RZ, RZ, R135 ;  /* 0x000000ffff217224 */ /* 0x000fe400078e0087 */
[----:B---3--:R-:W-:Y:S01]  /*acfb0*/  HMMA.1688.F32.TF32 R132, R236, R50, R248 ;  /* 0x00000032ec84723c */ /* 0x008fe200000810f8 */
[----:B------:R-:W-:Y:S06]  /*acfc0*/  STL [R1+0x5268], R97 ;  /* 0x0052686101007387 */ /* 0x000fec0000100800 */
[----:B------:R-:W-:-:S02]  /*acfd0*/  IMAD.MOV.U32 R248, RZ, RZ, R11 ;  /* 0x000000fffff87224 */ /* 0x000fc400078e000b */
[----:B------:R-:W-:Y:S11]  /*acfe0*/  IMAD.MOV.U32 R249, RZ, RZ, R10 ;  /* 0x000000fffff97224 */ /* 0x000ff600078e000a */
[----:B------:R-:W-:Y:S04]  /*acff0*/  @!UPT UIADD3 URZ, URZ, URZ, URZ ;  /* 0x0000003f3f3ff290 */ /* 0x000fe8000fffe03f */
[----:B------:R-:W-:Y:S02]  /*ad000*/  IMAD.MOV.U32 R12, RZ, RZ, R132 ;  /* 0x000000ffff0c7224 */ /* 0x000fe400078e0084 */
[----:B------:R-:W-:Y:S02]  /*ad010*/  IMAD.MOV.U32 R13, RZ, RZ, R133 ;  /* 0x000000ffff0d7224 */ /* 0x000fe400078e0085 */
[----:B------:R-:W-:Y:S02]  /*ad020*/  IMAD.MOV.U32 R16, RZ, RZ, R134 ;  /* 0x000000ffff107224 */ /* 0x000fe400078e0086 */
[----:B------:R-:W-:Y:S02]  /*ad030*/  IMAD.MOV.U32 R17, RZ, RZ, R135 ;  /* 0x000000ffff117224 */ /* 0x000fe400078e0087 */
[----:B------:R-:W-:Y:S07]  /*ad040*/  HMMA.1688.F32.TF32 R132, R236, R46, R240 ;  /* 0x0000002eec84723c */ /* 0x000fee00000810f0 */
[----:B------:R-:W-:Y:S01]  /*ad050*/  MOV R240, R19 ;  /* 0x0000001300f07202 */ /* 0x000fe20000000f00 */
[----:B------:R-:W-:Y:S01]  /*ad060*/  IMAD.MOV.U32 R241, RZ, RZ, R18 ;  /* 0x000000fffff17224 */ /* 0x000fe200078e0012 */
[----:B------:R-:W3:Y:S01]  /*ad070*/  LDL.LU R19, [R1+0x557c] ;  /* 0x00557c0001137983 */ /* 0x000ee20000300800 */
[----:B------:R-:W3:Y:S02]  /*ad080*/  LDL.LU R18, [R1+0x5578] ;  /* 0x0055780001127983 */ /* 0x000ee40000300800 */
[----:B------:R-:W-:-:S02]  /*ad090*/  IMAD.MOV.U32 R242, RZ, RZ, R15 ;  /* 0x000000fffff27224 */ /* 0x000fc400078e000f */
[----:B------:R-:W-:Y:S01]  /*ad0a0*/  IMAD.MOV.U32 R243, RZ, RZ, R14 ;  /* 0x000000fffff37224 */ /* 0x000fe200078e000e */
        /* <DEDUP_REMOVED lines=11> */
[----:B------:R-:W3:Y:S02]  /*ad160*/  LDL.LU R10, [R1+0x5568] ;  /* 0x00556800010a7983 */ /* 0x000ee40000300800 */
[----:B------:R-:W-:-:S02]  /*ad170*/  IMAD.MOV.U32 R250, RZ, RZ, R6 ;  /* 0x000000fffffa7224 */ /* 0x000fc400078e0006 */
[----:B------:R-:W-:Y:S01]  /*ad180*/  IMAD.MOV.U32 R251, RZ, RZ, R7 ;  /* 0x000000fffffb7224 */ /* 0x000fe200078e0007 */
[----:B------:R-:W3:Y:S01]  /*ad190*/  LDL.LU R6, [R1+0x5564] ;  /* 0x0055640001067983 */ /* 0x000ee20000300800 */
[----:B------:R-:W3:Y:S01]  /*ad1a0*/  LDL.LU R7, [R1+0x5560] ;  /* 0x0055600001077983 */ /* 0x000ee20000300800 */
[----:B------:R-:W-:Y:S01]  /*ad1b0*/  HMMA.1688.F32.TF32 R144, R236, R70, R144 ;  /* 0x00000046ec90723c */ /* 0x000fe20000081090 */
[----:B------:R-:W-:Y:S01]  /*ad1c0*/  IMAD.MOV.U32 R96, RZ, RZ, R149 ;  /* 0x000000ffff607224 */ /* 0x000fe200078e0095 */
[----:B------:R-:W3:Y:S01]  /*ad1d0*/  LDL.LU R148, [R1+0x1260] ;  /* 0x0012600001947983 */ /* 0x000ee20000300800 */
[----:B------:R-:W-:Y:S02]  /*ad1e0*/  IMAD.MOV.U32 R93, RZ, RZ, R150 ;  /* 0x000000ffff5d7224 */ /* 0x000fe400078e0096 */
[----:B------:R-:W3:Y:S02]  /*ad1f0*/  LDL.LU R149, [R1+0x1264] ;  /* 0x0012640001957983 */ /* 0x000ee40000300800 */
[----:B------:R-:W-:Y:S01]  /*ad200*/  IMAD.MOV.U32 R92, RZ, RZ, R151 ;  /* 0x000000ffff5c7224 */ /* 0x000fe200078e0097 */
[----:B------:R-:W3:Y:S01]  /*ad210*/  LDL.LU R150, [R1+0x1268] ;  /* 0x0012680001967983 */ /* 0x000ee20000300800 */
[----:B------:R-:W3:Y:S11]  /*ad220*/  LDL.LU R151, [R1+0x126c] ;  /* 0x00126c0001977983 */ /* 0x000ef60000300800 */
[----:B------:R-:W-:Y:S04]  /*ad230*/  @!UPT UIADD3 URZ, URZ, URZ, URZ ;  /* 0x0000003f3f3ff290 */ /* 0x000fe8000fffe03f */
        /* <DEDUP_REMOVED lines=16> */
[C---:B--2---:R-:W-:Y:S08]  /*ad340*/  HMMA.1688.F32.TF32 R140, R236.reuse, R66, R140 ;  /* 0x00000042ec8c723c */ /* 0x044ff0000008108c */
[----:B----4-:R-:W-:Y:S11]  /*ad350*/  HMMA.1688.F32.TF32 R136, R236, R62, R136 ;  /* 0x0000003eec88723c */ /* 0x010ff60000081088 */
[----:B------:R-:W-:Y:S05]  /*ad360*/  @!UPT UIADD3 URZ, URZ, URZ, URZ ;  /* 0x0000003f3f3ff290 */ /* 0x000fea000fffe03f */
[----:B------:R-:W-:Y:S02]  /*ad370*/  IMAD.MOV.U32 R113, RZ, RZ, R140 ;  /* 0x000000ffff717224 */ /* 0x000fe400078e008c */
[----:B------:R-:W-:Y:S02]  /*ad380*/  IMAD.MOV.U32 R112, RZ, RZ, R141 ;  /* 0x000000ffff707224 */ /* 0x000fe400078e008d */
[----:B------:R-:W-:Y:S02]  /*ad390*/  IMAD.MOV.U32 R109, RZ, RZ, R142 ;  /* 0x000000ffff6d7224 */ /* 0x000fe400078e008e */
[----:B------:R-:W-:Y:S02]  /*ad3a0*/  IMAD.MOV.U32 R108, RZ, RZ, R143 ;  /* 0x000000ffff6c7224 */ /* 0x000fe400078e008f */
        /* <DEDUP_REMOVED lines=8> */
[----:B---3--:R-:W-:-:S02]  /*ad430*/  IMAD.MOV.U32 R143, RZ, RZ, R19 ;  /* 0x000000ffff8f7224 */ /* 0x008fc400078e0013 */
[----:B------:R-:W-:Y:S02]  /*ad440*/  IMAD.MOV.U32 R142, RZ, RZ, R18 ;  /* 0x000000ffff8e7224 */ /* 0x000fe400078e0012 */
[----:B------:R-:W-:Y:S02]  /*ad450*/  IMAD.MOV.U32 R141, RZ, RZ, R15 ;  /* 0x000000ffff8d7224 */ /* 0x000fe400078e000f */
[----:B------:R-:W-:Y:S02]  /*ad460*/  IMAD.MOV.U32 R140, RZ, RZ, R14 ;  /* 0x000000ffff8c7224 */ /* 0x000fe400078e000e */
[----:B------:R-:W-:Y:S01]  /*ad470*/  IMAD.MOV.U32 R147, RZ, RZ, R11 ;  /* 0x000000ffff937224 */ /* 0x000fe200078e000b */
[----:B------:R-:W-:Y:S01]  /*ad480*/  MOV R146, R10 ;  /* 0x0000000a00927202 */ /* 0x000fe20000000f00 */
[----:B------:R-:W-:Y:S02]  /*ad490*/  IMAD.MOV.U32 R144, RZ, RZ, R6 ;  /* 0x000000ffff907224 */ /* 0x000fe400078e0006 */
[----:B------:R-:W-:Y:S01]  /*ad4a0*/  IMAD.MOV.U32 R145, RZ, RZ, R7 ;  /* 0x000000ffff917224 */ /* 0x000fe200078e0007 */
[----:B------:R-:W2:Y:S01]  /*ad4b0*/  LDL.LU R6, [R1+0x555c] ;  /* 0x00555c0001067983 */ /* 0x000ea20000300800 */
[----:B------:R-:W2:Y:S02]  /*ad4c0*/  LDL.LU R7, [R1+0x5558] ;  /* 0x0055580001077983 */ /* 0x000ea40000300800 */
[----:B------:R-:W3:Y:S02]  /*ad4d0*/  LDL.LU R10, [R1+0x5554] ;  /* 0x00555400010a7983 */ /* 0x000ee40000300800 */
[----:B------:R-:W3:Y:S01]  /*ad4e0*/  LDL.LU R11, [R1+0x5550] ;  /* 0x00555000010b7983 */ /* 0x000ee20000300800 */
        /* <DEDUP_REMOVED lines=16> */
[C---:B--2---:R-:W-:Y:S08]  /*ad5f0*/  HMMA.1688.F32.TF32 R140, R236.reuse, R26, R140 ;  /* 0x0000001aec8c723c */ /* 0x044ff0000008108c */
[C---:B------:R-:W-:Y:S08]  /*ad600*/  HMMA.1688.F32.TF32 R136, R236.reuse, R22, R136 ;  /* 0x00000016ec88723c */ /* 0x040ff00000081088 */
[C---:B------:R-:W-:Y:S08]  /*ad610*/  HMMA.1688.F32.TF32 R132, R236.reuse, R18, R132 ;  /* 0x00000012ec84723c */ /* 0x040ff00000081084 */
[----:B---3--:R-:W-:Y:S01]  /*ad620*/  HMMA.1688.F32.TF32 R148, R236, R34, R148 ;  /* 0x00000022ec94723c */ /* 0x008fe20000081094 */
[----:B-1----:R-:W-:-:S02]  /*ad630*/  IMAD.MOV.U32 R76, RZ, RZ, R140 ;  /* 0x000000ffff4c7224 */ /* 0x002fc400078e008c */
[----:B------:R-:W-:Y:S02]  /*ad640*/  IMAD.MOV.U32 R77, RZ, RZ, R141 ;  /* 0x000000ffff4d7224 */ /* 0x000fe400078e008d */
[----:B------:R-:W-:Y:S02]  /*ad650*/  IMAD.MOV.U32 R80, RZ, RZ, R142 ;  /* 0x000000ffff507224 */ /* 0x000fe400078e008e */
[----:B------:R-:W-:Y:S02]  /*ad660*/  IMAD.MOV.U32 R81, RZ, RZ, R143 ;  /* 0x000000ffff517224 */ /* 0x000fe400078e008f */
[----:B----4-:R-:W-:Y:S01]  /*ad670*/  HMMA.1688.F32.TF32 R140, R236, R14, R244 ;  /* 0x0000000eec8c723c */ /* 0x010fe200000810f4 */
[----:B------:R-:W-:Y:S02]  /*ad680*/  IMAD.MOV.U32 R84, RZ, RZ, R136 ;  /* 0x000000ffff547224 */ /* 0x000fe400078e0088 */
[----:B------:R-:W-:Y:S01]  /*ad690*/  IMAD.MOV.U32 R85, RZ, RZ, R137 ;  /* 0x000000ffff557224 */ /* 0x000fe200078e0089 */
[----:B------:R-:W-:Y:S01]  /*ad6a0*/  MOV R88, R138 ;  /* 0x0000008a00587202 */ /* 0x000fe20000000f00 */
[----:B------:R-:W-:-:S03]  /*ad6b0*/  IMAD.MOV.U32 R89, RZ, RZ, R139 ;  /* 0x000000ffff597224 */ /* 0x000fc600078e008b */
[C---:B------:R-:W-:Y:S01]  /*ad6c0*/  HMMA.1688.F32.TF32 R136, R236.reuse, R10, R248 ;  /* 0x0000000aec88723c */ /* 0x040fe200000810f8 */
[----:B------:R-:W-:Y:S01]  /*ad6d0*/  STL.64 [R1+0x2ae0], R132 ;  /* 0x002ae08401007387 */ /* 0x000fe20000100a00 */
[----:B------:R1:W-:Y:S06]  /*ad6e0*/  STL.64 [R1+0x2ae8], R134 ;  /* 0x002ae88601007387 */ /* 0x0003ec0000100a00 */
[C---:B-1----:R-:W-:Y:S08]  /*ad6f0*/  HMMA.1688.F32.TF32 R132, R236.reuse, R6, R240 ;  /* 0x00000006ec84723c */ /* 0x042ff000000810f0 */
[C---:B------:R-:W-:Y:S01]  /*ad700*/  HMMA.1688.F32.TF32 R156, R236.reuse, R38, R156 ;  /* 0x00000026ec9c723c */ /* 0x040fe2000008109c */
[----:B------:R-:W-:Y:S01]  /*ad710*/  STL.64 [R1+0x2ad0], R140 ;  /* 0x002ad08c01007387 */ /* 0x000fe20000100a00 */
[----:B------:R-:W-:Y:S02]  /*ad720*/  STL.64 [R1+0x2ad8], R142 ;  /* 0x002ad88e01007387 */ /* 0x000fe40000100a00 */
[----:B------:R-:W2:Y:S04]  /*ad730*/  LDL.LU R248, [R1+0x10a0] ;  /* 0x0010a00001f87983 */ /* 0x000ea80000300800 */
[----:B------:R-:W-:Y:S01]  /*ad740*/  HMMA.1688.F32.TF32 R160, R236, R42, R160 ;  /* 0x0000002aeca0723c */ /* 0x000fe200000810a0 */
[----:B------:R1:W-:Y:S01]  /*ad750*/  STL.64 [R1+0x2ac0], R136 ;  /* 0x002ac08801007387 */ /* 0x0003e20000100a00 */
[----:B------:R3:W-:Y:S05]  /*ad760*/  STL.64 [R1+0x2ac8], R138 ;  /* 0x002ac88a01007387 */ /* 0x0007ea0000100a00 */
[----:B------:R4:W-:Y:S01]  /*ad770*/  STL.64 [R1+0x2ab0], R132 ;  /* 0x002ab08401007387 */ /* 0x0009e20000100a00 */
[----:B------:R4:W-:Y:S02]  /*ad780*/  STL.64 [R1+0x2ab8], R134 ;  /* 0x002ab88601007387 */ /* 0x0009e40000100a00 */
        /* <DEDUP_REMOVED lines=13> */
[----:B------:R-:W3:Y:S02]  /*ad860*/  LDL.LU R142, [R1+0x10e8] ;  /* 0x0010e800018e7983 */ /* 0x000ee40000300800 */
[----:B------:R-:W-:Y:S01]  /*ad870*/  IMAD.MOV.U32 R60, RZ, RZ, R148 ;  /* 0x000000ffff3c7224 */ /* 0x000fe200078e0094 */
[----:B------:R-:W3:Y:S01]  /*ad880*/  LDL.LU R143, [R1+0x10ec] ;  /* 0x0010ec00018f7983 */ /* 0x000ee20000300800 */
[----:B------:R-:W-:-:S02]  /*ad890*/  IMAD.MOV.U32 R61, RZ, RZ, R149 ;  /* 0x000000ffff3d7224 */ /* 0x000fc400078e0095 */
[----:B------:R-:W3:Y:S02]  /*ad8a0*/  LDL.LU R148, [R1+0x1100] ;  /* 0x0011000001947983 */ /* 0x000ee40000300800 */
[----:B------:R-:W-:Y:S01]  /*ad8b0*/  IMAD.MOV.U32 R64, RZ, RZ, R150 ;  /* 0x000000ffff407224 */ /* 0x000fe200078e0096 */
[----:B------:R-:W3:Y:S01]  /*ad8c0*/  LDL.LU R149, [R1+0x1104] ;  /* 0x0011040001957983 */ /* 0x000ee20000300800 */
[----:B------:R-:W-:Y:S02]  /*ad8d0*/  IMAD.MOV.U32 R65, RZ, RZ, R151 ;  /* 0x000000ffff417224 */ /* 0x000fe400078e0097 */
        /* <DEDUP_REMOVED lines=12> */
[----:B------:R-:W3:Y:S01]  /*ad9a0*/  LDL.LU R160, [R1+0x1120] ;  /* 0x0011200001a07983 */ /* 0x000ee20000300800 */
[----:B------:R-:W-:Y:S01]  /*ad9b0*/  MOV R48, R162 ;  /* 0x000000a200307202 */ /* 0x000fe20000000f00 */
[----:B------:R-:W3:Y:S01]  /*ad9c0*/  LDL.LU R161, [R1+0x1124] ;  /* 0x0011240001a17983 */ /* 0x000ee20000300800 */
[----:B------:R-:W-:Y:S02]  /*ad9d0*/  IMAD.MOV.U32 R49, RZ, RZ, R163 ;  /* 0x000000ffff317224 */ /* 0x000fe400078e00a3 */
        /* <DEDUP_REMOVED lines=46> */
[----:B------:R-:W-:Y:S01]  /*adcc0*/  HMMA.1688.F32.TF32 R144, R236, R30, R144 ;  /* 0x0000001eec90723c */ /* 0x000fe20000081090 */
        /* <DEDUP_REMOVED lines=12> */
[----:B------:R-:W-:Y:S04]  /*add90*/  LDS R236, [R154+0x4a080] ;  /* 0x04a080009aec7984 */ /* 0x000fe80000000800 */
[----:B------:R-:W-:Y:S04]  /*adda0*/  LDS R238, [R154+0x4b080] ;  /* 0x04b080009aee7984 */ /* 0x000fe80000000800 */
[----:B------:R-:W-:Y:S04]  /*addb0*/  LDS R237, [R155+0x4a080] ;  /* 0x04a080009bed7984 */ /* 0x000fe80000000800 */
[----:B------:R-:W1:Y:S01]  /*addc0*/  LDS R239, [R155+0x4b080] ;  /* 0x04b080009bef7984 */ /* 0x000e620000000800 */
[----:B------:R-:W-:Y:S01]  /*addd0*/  MOV R68, R144 ;  /* 0x0000009000447202 */ /* 0x000fe20000000f00 */
[----:B------:R-:W-:-:S02]  /*adde0*/  IMAD.MOV.U32 R69, RZ, RZ, R145 ;  /* 0x000000ffff457224 */ /* 0x000fc400078e0091 */
[----:B------:R-:W3:Y:S01]  /*addf0*/  LDL.LU R144, [R1+0x10f0] ;  /* 0x0010f00001907983 */ /* 0x000ee20000300800 */
[----:B------:R-:W-:Y:S02]  /*ade00*/  IMAD.MOV.U32 R72, RZ, RZ, R146 ;  /* 0x000000ffff487224 */ /* 0x000fe400078e0092 */
[----:B------:R-:W3:Y:S02]  /*ade10*/  LDL.LU R145, [R1+0x10f4] ;  /* 0x0010f40001917983 */ /* 0x000ee40000300800 */
[----:B------:R-:W-:Y:S01]  /*ade20*/  IMAD.MOV.U32 R73, RZ, RZ, R147 ;  /* 0x000000ffff497224 */ /* 0x000fe200078e0093 */
[----:B------:R-:W3:Y:S01]  /*ade30*/  LDL.LU R146, [R1+0x10f8] ;  /* 0x0010f80001927983 */ /* 0x000ee20000300800 */
[----:B------:R-:W3:Y:S02]  /*ade40*/  LDL.LU R147, [R1+0x10fc] ;  /* 0x0010fc0001937983 */ /* 0x000ee40000300800 */
[----:B----4-:R-:W4:Y:S02]  /*ade50*/  LDL.LU R132, [R1+0x10c0] ;  /* 0x0010c00001847983 */ /* 0x010f240000300800 */
        /* <DEDUP_REMOVED lines=26> */
[----:B------:R-:W-:Y:S06]  /*ae000*/  STL.64 [R1+0x2aa8], R218 ;  /* 0x002aa8da01007387 */ /* 0x000fec0000100a00 */
        /* <DEDUP_REMOVED lines=9> */
[----:B------:R-:W2:Y:S01]  /*ae0a0*/  LDL R97, [R1+0xfb8] ;  /* 0x000fb80001617983 */ /* 0x000ea20000100800 */
[----:B------:R-:W-:Y:S02]  /*ae0b0*/  STL.64 [R1+0x2a50], R196 ;  /* 0x002a50c401007387 */ /* 0x000fe40000100a00 */
        /* <DEDUP_REMOVED lines=8> */
[----:B------:R-:W-:Y:S01]  /*ae140*/  STL.64 [R1+0x2a10], R180 ;  /* 0x002a10b401007387 */ /* 0x000fe20000100a00 */
[----:B----4-:R-:W-:Y:S01]  /*ae150*/  HMMA.1688.F32.TF32 R132, R232, R50, R132 ;  /* 0x00000032e884723c */ /* 0x010fe20000081084 */
        /* <DEDUP_REMOVED lines=18> */
[----:B------:R3:W-:Y:S02]  /*ae280*/  STL.64 [R1+0x2988], R142 ;  /* 0x0029888e01007387 */ /* 0x0007e40000100a00 */
[----:B------:R-:W-:-:S02]  /*ae290*/  IMAD.MOV.U32 R9, RZ, RZ, R138 ;  /* 0x000000ffff097224 */ /* 0x000fc400078e008a */
[----:B------:R4:W-:Y:S02]  /*ae2a0*/  STL.64 [R1+0x2970], R136 ;  /* 0x0029708801007387 */ /* 0x0009e40000100a00 */
[----:B------:R-:W-:Y:S01]  /*ae2b0*/  IMAD.MOV.U32 R8, RZ, RZ, R139 ;  /* 0x000000ffff087224 */ /* 0x000fe200078e008b */
[----:B------:R-:W-:Y:S01]  /*ae2c0*/  STL.64 [R1+0x2960], R132 ;  /* 0x0029608401007387 */ /* 0x000fe20000100a00 */
[----:B------:R1:W-:Y:S01]  /*ae2d0*/  STL.64 [R1+0x2968], R134 ;  /* 0x0029688601007387 */ /* 0x0003e20000100a00 */
[C---:B---3--:R-:W-:Y:S08]  /*ae2e0*/  HMMA.1688.F32.TF32 R140, R232.reuse, R46, R244 ;  /* 0x0000002ee88c723c */ /* 0x048ff000000810f4 */
[C---:B----4-:R-:W-:Y:S08]  /*ae2f0*/  HMMA.1688.F32.TF32 R136, R232.reuse, R42, R248 ;  /* 0x0000002ae888723c */ /* 0x050ff000000810f8 */
[----:B-1----:R-:W-:Y:S07]  /*ae300*/  HMMA.1688.F32.TF32 R132, R232, R38, R240 ;  /* 0x00000026e884723c */ /* 0x002fee00000810f0 */
        /* <DEDUP_REMOVED lines=13> */
[----:B------:R-:W2:Y:S03]  /*ae3e0*/  LDL.LU R247, [R1+0xf1c] ;  /* 0x000f1c0001f77983 */ /* 0x000ea60000300800 */
[----:B-1----:R-:W2:Y:S01]  /*ae3f0*/  LDL.LU R132, [R1+0xf20] ;  /* 0x000f200001847983 */ /* 0x002ea20000300800 */
[----:B------:R-:W2:Y:S02]  /*ae400*/  LDL.LU R133, [R1+0xf24] ;  /* 0x000f240001857983 */ /* 0x000ea40000300800 */
[----:B----4-:R-:W2:Y:S02]  /*ae410*/  LDL.LU R134, [R1+0xf28] ;  /* 0x000f280001867983 */ /* 0x010ea40000300800 */
[----:B------:R-:W2:Y:S01]  /*ae420*/  LDL.LU R135, [R1+0xf2c] ;  /* 0x000f2c0001877983 */ /* 0x000ea20000300800 */
[----:B------:R-:W4:Y:S01]  /*ae430*/  LDL.LU R140, [R1+0xf40] ;  /* 0x000f4000018c7983 */ /* 0x000f220000300800 */
[----:B------:R-:W4:Y:S02]  /*ae440*/  LDL.LU R141, [R1+0xf44] ;  /* 0x000f4400018d7983 */ /* 0x000f240000300800 */
[----:B------:R-:W4:Y:S02]  /*ae450*/  LDL.LU R142, [R1+0xf48] ;  /* 0x000f4800018e7983 */ /* 0x000f240000300800 */
[----:B------:R-:W4:Y:S01]  /*ae460*/  LDL.LU R143, [R1+0xf4c] ;  /* 0x000f4c00018f7983 */ /* 0x000f220000300800 */
        /* <DEDUP_REMOVED lines=92> */
[C---:B----4-:R-:W-:Y:S08]  /*aea30*/  HMMA.1688.F32.TF32 R140, R236.reuse, R78, R140 ;  /* 0x0000004eec8c723c */ /* 0x050ff0000008108c */
[C---:B--2---:R-:W-:Y:S08]  /*aea40*/  HMMA.1688.F32.TF32 R144, R236.reuse, R82, R144 ;  /* 0x00000052ec90723c */ /* 0x044ff00000081090 */
[C---:B------:R-:W-:Y:S08]  /*aea50*/  HMMA.1688.F32.TF32 R148, R236.reuse, R86, R148 ;  /* 0x00000056ec94723c */ /* 0x040ff00000081094 */
[C---:B---3--:R-:W-:Y:S08]  /*aea60*/  HMMA.1688.F32.TF32 R160, R236.reuse, R94, R160 ;  /* 0x0000005eeca0723c */ /* 0x048ff000000810a0 */
[C---:B------:R-:W-:Y:S08]  /*aea70*/  HMMA.1688.F32.TF32 R164, R236.reuse, R98, R164 ;  /* 0x00000062eca4723c */ /* 0x040ff000000810a4 */
[C---:B------:R-:W-:Y:S08]  /*aea80*/  HMMA.1688.F32.TF32 R168, R236.reuse, R102, R168 ;  /* 0x00000066eca8723c */ /* 0x040ff000000810a8 */
[C---:B------:R-:W-:Y:S08]  /*aea90*/  HMMA.1688.F32.TF32 R176, R236.reuse, R110, R176 ;  /* 0x0000006eecb0723c */ /* 0x040ff000000810b0 */
[C---:B------:R-:W-:Y:S08]  /*aeaa0*/  HMMA.1688.F32.TF32 R180, R236.reuse, R114, R180 ;  /* 0x00000072ecb4723c */ /* 0x040ff000000810b4 */
[C---:B------:R-:W-:Y:S08]  /*aeab0*/  HMMA.1688.F32.TF32 R184, R236.reuse, R118, R184 ;  /* 0x00000076ecb8723c */ /* 0x040ff000000810b8 */
[----:B------:R-:W-:Y:S08]  /*aeac0*/  HMMA.1688.F32.TF32 R196, R236, R130, R196 ;  /* 0x00000082ecc4723c */ /* 0x000ff000000810c4 */
        /* <DEDUP_REMOVED lines=8> */
[C---:B------:R-:W-:Y:S01]  /*aeb50*/  HMMA.1688.F32.TF32 R132, R236.reuse, R70, R132 ;  /* 0x00000046ec84723c */ /* 0x040fe20000081084 */
[----:B------:R-:W-:Y:S04]  /*aeb60*/  LDS R232, [R2+0x4a080] ;  /* 0x04a0800002e87984 */ /* 0x000fe80000000800 */
[----:B------:R-:W-:Y:S04]  /*aeb70*/  LDS R234, [R2+0x4b080] ;  /* 0x04b0800002ea7984 */ /* 0x000fe80000000800 */
[----:B------:R-:W-:Y:S04]  /*aeb80*/  LDS R233, [R97+0x4a080] ;  /* 0x04a0800061e97984 */ /* 0x000fe80000000800 */
[----:B------:R-:W1:Y:S01]  /*aeb90*/  LDS R235, [R97+0x4b080] ;  /* 0x04b0800061eb7984 */ /* 0x000e620000000800 */
        /* <DEDUP_REMOVED lines=48> */
[----:B------:R2:W-:Y:S01]  /*aeea0*/  STL.64 [R1+0x16f8], R142 ;  /* 0x0016f88e01007387 */ /* 0x0005e20000100a00 */
[----:B------:R-:W-:Y:S02]  /*aeeb0*/  STL.64 [R1+0x16e0], R136 ;  /* 0x0016e08801007387 */ /* 0x000fe40000100a00 */
[----:B------:R3:W-:Y:S02]  /*aeec0*/  STL.64 [R1+0x16e8], R138 ;  /* 0x0016e88a01007387 */ /* 0x0007e40000100a00 */
[----:B------:R-:W-:Y:S01]  /*aeed0*/  STL.64 [R1+0x16d0], R132 ;  /* 0x0016d08401007387 */ /* 0x000fe20000100a00 */
[----:B------:R4:W-:Y:S01]  /*aeee0*/  STL.64 [R1+0x16d8], R134 ;  /* 0x0016d88601007387 */ /* 0x0009e20000100a00 */
[C---:B--2---:R-:W-:Y:S08]  /*aeef0*/  HMMA.1688.F32.TF32 R140, R236.reuse, R66, R244 ;  /* 0x00000042ec8c723c */ /* 0x044ff000000810f4 */
[C---:B---3--:R-:W-:Y:S08]  /*aef00*/  HMMA.1688.F32.TF32 R136, R236.reuse, R62, R248 ;  /* 0x0000003eec88723c */ /* 0x048ff000000810f8 */
[----:B----4-:R-:W-:Y:S07]  /*aef10*/  HMMA.1688.F32.TF32 R132, R236, R58, R240 ;  /* 0x0000003aec84723c */ /* 0x010fee00000810f0 */
        /* <DEDUP_REMOVED lines=10> */
[----:B------:R-:W2:Y:S02]  /*aefc0*/  LDL.LU R244, [R1+0x2160] ;  /* 0x0021600001f47983 */ /* 0x000ea40000300800 */
[----:B------:R-:W2:Y:S01]  /*aefd0*/  LDL.LU R245, [R1+0x2164] ;  /* 0x0021640001f57983 */ /* 0x000ea20000300800 */
[----:B------:R-:W2:Y:S01]  /*aefe0*/  LDL.LU R246, [R1+0x2168] ;  /* 0x0021680001f67983 */ /* 0x000ea20000300800 */
[----:B------:R-:W2:Y:S03]  /*aeff0*/  LDL.LU R247, [R1+0x216c] ;  /* 0x00216c0001f77983 */ /* 0x000ea60000300800 */
[----:B---3--:R-:W3:Y:S01]  /*af000*/  LDL.LU R132, [R1+0x2140] ;  /* 0x0021400001847983 */ /* 0x008ee20000300800 */
[----:B------:R-:W3:Y:S02]  /*af010*/  LDL.LU R133, [R1+0x2144] ;  /* 0x0021440001857983 */ /* 0x000ee40000300800 */
[----:B----4-:R-:W3:Y:S02]  /*af020*/  LDL.LU R134, [R1+0x2148] ;  /* 0x0021480001867983 */ /* 0x010ee40000300800 */
[----:B------:R-:W3:Y:S01]  /*af030*/  LDL.LU R135, [R1+0x214c] ;  /* 0x00214c0001877983 */ /* 0x000ee20000300800 */
[----:B------:R-:W1:Y:S01]  /*af040*/  LDL.LU R140, [R1+0x2100] ;  /* 0x00210000018c7983 */ /* 0x000e620000300800 */
[----:B------:R-:W1:Y:S02]  /*af050*/  LDL.LU R141, [R1+0x2104] ;  /* 0x00210400018d7983 */ /* 0x000e640000300800 */
[----:B------:R-:W1:Y:S02]  /*af060*/  LDL.LU R142, [R1+0x2108] ;  /* 0x00210800018e7983 */ /* 0x000e640000300800 */
[----:B------:R-:W1:Y:S01]  /*af070*/  LDL.LU R143, [R1+0x210c] ;  /* 0x00210c00018f7983 */ /* 0x000e620000300800 */
        /* <DEDUP_REMOVED lines=92> */
[C---:B-1----:R-:W-:Y:S08]  /*af640*/  HMMA.1688.F32.TF32 R140, R232.reuse, R98, R140 ;  /* 0x00000062e88c723c */ /* 0x042ff0000008108c */
[C---:B----4-:R-:W-:Y:S08]  /*af650*/  HMMA.1688.F32.TF32 R144, R232.reuse, R102, R144 ;  /* 0x00000066e890723c */ /* 0x050ff00000081090 */
[C---:B------:R-:W-:Y:S08]  /*af660*/  HMMA.1688.F32.TF32 R148, R232.reuse, R106, R148 ;  /* 0x0000006ae894723c */ /* 0x040ff00000081094 */
[C---:B--2---:R-:W-:Y:S08]  /*af670*/  HMMA.1688.F32.TF32 R160, R232.reuse, R114, R160 ;  /* 0x00000072e8a0723c */ /* 0x044ff000000810a0 */
[C---:B---3--:R-:W-:Y:S08]  /*af680*/  HMMA.1688.F32.TF32 R164, R232.reuse, R118, R164 ;  /* 0x00000076e8a4723c */ /* 0x048ff000000810a4 */
        /* <DEDUP_REMOVED lines=73> */
[C---:B----4-:R-:W-:Y:S07]  /*afb20*/  HMMA.1688.F32.TF32 R132, R232.reuse, R78, R240 ;  /* 0x0000004ee884723c */ /* 0x050fee00000810f0 */
[----:B------:R2:W-:Y:S01]  /*afb30*/  STL.64 [R1+0x1480], R140 ;  /* 0x0014808c01007387 */ /* 0x0005e20000100a00 */
[----:B------:R3:W-:Y:S02]  /*afb40*/  STL.64 [R1+0x1488], R142 ;  /* 0x0014888e01007387 */ /* 0x0007e40000100a00 */
[----:B------:R-:W4:Y:S05]  /*afb50*/  LDL.LU R244, [R1+0x2710] ;  /* 0x0027100001f47983 */ /* 0x000f2a0000300800 */
[----:B------:R1:W-:Y:S01]  /*afb60*/  STL.64 [R1+0x1460], R136 ;  /* 0x0014608801007387 */ /* 0x0003e20000100a00 */
[----:B------:R1:W-:Y:S07]  /*afb70*/  STL.64 [R1+0x1468], R138 ;  /* 0x0014688a01007387 */ /* 0x0003ee0000100a00 */
[----:B------:R1:W-:Y:S02]  /*afb80*/  STL.64 [R1+0x1440], R132 ;  /* 0x0014408401007387 */ /* 0x0003e40000100a00 */
[----:B------:R1:W-:Y:S02]  /*afb90*/  STL.64 [R1+0x1448], R134 ;  /* 0x0014488601007387 */ /* 0x0003e40000100a00 */
[----:B------:R-:W4:Y:S01]  /*afba0*/  LDL.LU R245, [R1+0x2714] ;  /* 0x0027140001f57983 */ /* 0x000f220000300800 */
[----:B------:R-:W4:Y:S01]  /*afbb0*/  LDL.LU R246, [R1+0x2718] ;  /* 0x0027180001f67983 */ /* 0x000f220000300800 */
[----:B------:R-:W4:Y:S03]  /*afbc0*/  LDL.LU R247, [R1+0x271c] ;  /* 0x00271c0001f77983 */ /* 0x000f260000300800 */
[----:B--2---:R-:W2:Y:S01]  /*afbd0*/  LDL.LU R140, [R1+0x23a0] ;  /* 0x0023a000018c7983 */ /* 0x004ea20000300800 */
[----:B------:R-:W2:Y:S02]  /*afbe0*/  LDL.LU R141, [R1+0x23a4] ;  /* 0x0023a400018d7983 */ /* 0x000ea40000300800 */
[----:B---3--:R-:W2:Y:S02]  /*afbf0*/  LDL.LU R142, [R1+0x23a8] ;  /* 0x0023a800018e7983 */ /* 0x008ea40000300800 */
        /* <DEDUP_REMOVED lines=102> */
[----:B------:R-:W-:Y:S01]  /*b0260*/  HMMA.1688.F32.TF32 R156, R232, R18, R156 ;  /* 0x00000012e89c723c */ /* 0x000fe2000008109c */
        /* <DEDUP_REMOVED lines=42> */
[----:B------:R2:W-:Y:S02]  /*b0510*/  STL.64 [R1+0x1258], R138 ;  /* 0x0012588a01007387 */ /* 0x0005e40000100a00 */
[C---:B--2---:R-:W-:Y:S08]  /*b0520*/  HMMA.1688.F32.TF32 R136, R236.reuse, R126, R132 ;  /* 0x0000007eec88723c */ /* 0x044ff00000081084 */
[C---:B------:R-:W-:Y:S01]  /*b0530*/  HMMA.1688.F32.TF32 R132, R236.reuse, R122, R244 ;  /* 0x0000007aec84723c */ /* 0x040fe200000810f4 */
[----:B------:R-:W-:Y:S11]  /*b0540*/  STL.64 [R1+0x5508], R122 ;  /* 0x0055087a01007387 */ /* 0x000ff60000100a00 */
[----:B------:R-:W-:Y:S03]  /*b0550*/  @!UPT UIADD3 URZ, URZ, URZ, URZ ;  /* 0x0000003f3f3ff290 */ /* 0x000fe6000fffe03f */
[----:B------:R-:W-:Y:S01]  /*b0560*/  STL.64 [R1+0x1970], R136 ;  /* 0x0019708801007387 */ /* 0x000fe20000100a00 */
[----:B------:R-:W-:Y:S02]  /*b0570*/  STL.64 [R1+0x1978], R138 ;  /* 0x0019788a01007387 */ /* 0x000fe40000100a00 */
[----:B------:R2:W-:Y:S05]  /*b0580*/  STL.64 [R1+0x5500], R120 ;  /* 0x0055007801007387 */ /* 0x0005ea0000100a00 */
[----:B------:R-:W-:Y:S01]  /*b0590*/  STL.64 [R1+0x1990], R132 ;  /* 0x0019908401007387 */ /* 0x000fe20000100a00 */
[----:B------:R-:W-:Y:S01]  /*b05a0*/  STL.64 [R1+0x1998], R134 ;  /* 0x0019988601007387 */ /* 0x000fe20000100a00 */
[----:B------:R-:W-:Y:S02]  /*b05b0*/  STL.64 [R1+0x54f8], R118 ;  /* 0x0054f87601007387 */ /* 0x000fe40000100a00 */
[----:B------:R3:W-:Y:S01]  /*b05c0*/  STL.64 [R1+0x54f0], R116 ;  /* 0x0054f07401007387 */ /* 0x0007e20000100a00 */
[C---:B--2---:R-:W-:Y:S08]  /*b05d0*/  HMMA.1688.F32.TF32 R120, R236.reuse, R118, R248 ;  /* 0x00000076ec78723c */ /* 0x044ff000000810f8 */
[C---:B---3--:R-:W-:Y:S11]  /*b05e0*/  HMMA.1688.F32.TF32 R116, R236.reuse, R114, R240 ;  /* 0x00000072ec74723c */ /* 0x048ff600000810f0 */
[----:B------:R-:W-:Y:S04]  /*b05f0*/  @!UPT UIADD3 URZ, URZ, URZ, URZ ;  /* 0x0000003f3f3ff290 */ /* 0x000fe8000fffe03f */
[----:B------:R2:W-:Y:S01]  /*b0600*/  STL.64 [R1+0x19b0], R120 ;  /* 0x0019b07801007387 */ /* 0x0005e20000100a00 */
[----:B------:R3:W-:Y:S02]  /*b0610*/  STL.64 [R1+0x19b8], R122 ;  /* 0x0019b87a01007387 */ /* 0x0007e40000100a00 */
[----:B------:R-:W1:Y:S05]  /*b0620*/  LDL.LU R240, [R1+0x2530] ;  /* 0x0025300001f07983 */ /* 0x000e6a0000300800 */
[----:B------:R-:W-:Y:S01]  /*b0630*/  STL.64 [R1+0x19d0], R116 ;  /* 0x0019d07401007387 */ /* 0x000fe20000100a00 */
[----:B------:R-:W-:Y:S01]  /*b0640*/  STL.64 [R1+0x19d8], R118 ;  /* 0x0019d87601007387 */ /* 0x000fe20000100a00 */
        /* <DEDUP_REMOVED lines=111> */
[----:B------:R-:W-:Y:S01]  /*b0d40*/  STL.64 [R1+0x54e8], R114 ;  /* 0x0054e87201007387 */ /* 0x000fe20000100a00 */
[----:B------:R2:W-:Y:S02]  /*b0d50*/  STL.64 [R1+0x54e0], R112 ;  /* 0x0054e07001007387 */ /* 0x0005e40000100a00 */
[----:B------:R-:W-:Y:S02]  /*b0d60*/  STL.64 [R1+0x54d8], R110 ;  /* 0x0054d86e01007387 */ /* 0x000fe40000100a00 */
[----:B------:R1:W-:Y:S01]  /*b0d70*/  STL.64 [R1+0x54d0], R108 ;  /* 0x0054d06c01007387 */ /* 0x0003e20000100a00 */
[C---:B--2---:R-:W-:Y:S08]  /*b0d80*/  HMMA.1688.F32.TF32 R112, R236.reuse, R110, R120 ;  /* 0x0000006eec70723c */ /* 0x044ff00000081078 */
[C---:B----4-:R-:W-:Y:S08]  /*b0d90*/  HMMA.1688.F32.TF32 R116, R236.reuse, R106, R228 ;  /* 0x0000006aec74723c */ /* 0x050ff000000810e4 */
[C---:B-1----:R-:W-:Y:S07]  /*b0da0*/  HMMA.1688.F32.TF32 R108, R236.reuse, R98, R220 ;  /* 0x00000062ec6c723c */ /* 0x042fee00000810dc */
[----:B------:R-:W-:Y:S01]  /*b0db0*/  STL.64 [R1+0x19f0], R112 ;  /* 0x0019f07001007387 */ /* 0x000fe20000100a00 */
[----:B------:R3:W-:Y:S02]  /*b0dc0*/  STL.64 [R1+0x19f8], R114 ;  /* 0x0019f87201007387 */ /* 0x0007e40000100a00 */
[C---:B---3--:R-:W-:Y:S05]  /*b0dd0*/  HMMA.1688.F32.TF32 R112, R236.reuse, R102, R224 ;  /* 0x00000066ec70723c */ /* 0x048fea00000810e0 */
[----:B------:R-:W-:Y:S01]  /*b0de0*/  STL.64 [R1+0x1a10], R116 ;  /* 0x001a107401007387 */ /* 0x000fe20000100a00 */
[----:B------:R1:W-:Y:S02]  /*b0df0*/  STL.64 [R1+0x1a18], R118 ;  /* 0x001a187601007387 */ /* 0x0003e40000100a00 */
[C---:B-1----:R-:W-:Y:S11]  /*b0e00*/  HMMA.1688.F32.TF32 R116, R236.reuse, R94, R216 ;  /* 0x0000005eec74723c */ /* 0x042ff600000810d8 */
[----:B------:R-:W-:Y:S04]  /*b0e10*/  @!UPT UIADD3 URZ, URZ, URZ, URZ ;  /* 0x0000003f3f3ff290 */ /* 0x000fe8000fffe03f */
[----:B------:R-:W-:Y:S01]  /*b0e20*/  STL.64 [R1+0x1a30], R112 ;  /* 0x001a307001007387 */ /* 0x000fe20000100a00 */
[----:B------:R1:W-:Y:S02]  /*b0e30*/  STL.64 [R1+0x1a38], R114 ;  /* 0x001a387201007387 */ /* 0x0003e40000100a00 */
[----:B------:R-:W-:Y:S02]  /*b0e40*/  STL.64 [R1+0x1a50], R108 ;  /* 0x001a506c01007387 */ /* 0x000fe40000100a00 */
[----:B------:R2:W-:Y:S01]  /*b0e50*/  STL.64 [R1+0x1a58], R110 ;  /* 0x001a586e01007387 */ /* 0x0005e20000100a00 */
[C---:B-1----:R-:W-:Y:S08]  /*b0e60*/  HMMA.1688.F32.TF32 R112, R236.reuse, R90, R212 ;  /* 0x0000005aec70723c */ /* 0x042ff000000810d4 */
[C---:B--2---:R-:W-:Y:S01]  /*b0e70*/  HMMA.1688.F32.TF32 R108, R236.reuse, R86, R208 ;  /* 0x00000056ec6c723c */ /* 0x044fe200000810d0 */
        /* <DEDUP_REMOVED lines=61> */
[----:B-1----:R-:W-:Y:S08]  /*b1250*/  HMMA.1688.F32.TF32 R112, R236, R6, R248 ;  /* 0x00000006ec70723c */ /* 0x002ff000000810f8 */
[C---:B--2---:R-:W-:Y:S01]  /*b1260*/  HMMA.1688.F32.TF32 R108, R232.reuse, R130, R240 ;  /* 0x00000082e86c723c */ /* 0x044fe200000810f0 */
[----:B------:R-:W-:Y:S01]  /*b1270*/  STL.64 [R1+0x2550], R116 ;  /* 0x0025507401007387 */ /* 0x000fe20000100a00 */
[----:B------:R-:W-:Y:S02]  /*b1280*/  STL.64 [R1+0x2558], R118 ;  /* 0x0025587601007387 */ /* 0x000fe40000100a00 */
[----:B------:R-:W2:Y:S01]  /*b1290*/  LDL.LU R240, [R1+0x22d0] ;  /* 0x0022d00001f07983 */ /* 0x000ea20000300800 */
[----:B------:R-:W-:Y:S04]  /*b12a0*/  LDS R236, [R154+0x4a180] ;  /* 0x04a180009aec7984 */ /* 0x000fe80000000800 */
[----:B------:R-:W-:Y:S04]  /*b12b0*/  LDS R238, [R154+0x4b180] ;  /* 0x04b180009aee7984 */ /* 0x000fe80000000800 */
[----:B------:R-:W-:Y:S04]  /*b12c0*/  LDS R237, [R155+0x4a180] ;  /* 0x04a180009bed7984 */ /* 0x000fe80000000800 */
[----:B------:R-:W1:Y:S04]  /*b12d0*/  LDS R239, [R155+0x4b180] ;  /* 0x04b180009bef7984 */ /* 0x000e680000000800 */
[----:B------:R-:W-:Y:S01]  /*b12e0*/  STL.64 [R1+0x2540], R112 ;  /* 0x0025407001007387 */ /* 0x000fe20000100a00 */
[----:B------:R-:W-:Y:S02]  /*b12f0*/  STL.64 [R1+0x2548], R114 ;  /* 0x0025487201007387 */ /* 0x000fe40000100a00 */
[----:B------:R3:W-:Y:S02]  /*b1300*/  STL.64 [R1+0x2530], R108 ;  /* 0x0025306c01007387 */ /* 0x0007e40000100a00 */
        /* <DEDUP_REMOVED lines=84> */
[----:B---3--:R-:W3:Y:S01]  /*b1850*/  LDL.LU R108, [R1+0x24f0] ;  /* 0x0024f000016c7983 */ /* 0x008ee20000300800 */
[----:B------:R-:W3:Y:S01]  /*b1860*/  LDL.LU R109, [R1+0x24f4] ;  /* 0x0024f400016d7983 */ /* 0x000ee20000300800 */
[----:B----4-:R-:W3:Y:S02]  /*b1870*/  LDL.LU R110, [R1+0x24f8] ;  /* 0x0024f800016e7983 */ /* 0x010ee40000300800 */
[----:B------:R-:W3:Y:S02]  /*b1880*/  LDL.LU R111, [R1+0x24fc] ;  /* 0x0024fc00016f7983 */ /* 0x000ee40000300800 */
[----:B------:R-:W4:Y:S01]  /*b1890*/  LDL.LU R116, [R1+0x2510] ;  /* 0x0025100001747983 */ /* 0x000f220000300800 */
[----:B------:R-:W4:Y:S01]  /*b18a0*/  LDL.LU R117, [R1+0x2514] ;  /* 0x0025140001757983 */ /* 0x000f220000300800 */
[----:B------:R-:W4:Y:S02]  /*b18b0*/  LDL.LU R118, [R1+0x2518] ;  /* 0x0025180001767983 */ /* 0x000f240000300800 */
[----:B------:R-:W4:Y:S02]  /*b18c0*/  LDL.LU R119, [R1+0x251c] ;  /* 0x00251c0001777983 */ /* 0x000f240000300800 */
        /* <DEDUP_REMOVED lines=31> */
[----:B------:R-:W3:Y:S01]  /*b1ac0*/  LDL.LU R139, [R1+0x236c] ;  /* 0x00236c00018b7983 */ /* 0x000ee20000300800 */
[C---:B--2---:R-:W-:Y:S11]  /*b1ad0*/  HMMA.1688.F32.TF32 R120, R232.reuse, R126, R120 ;  /* 0x0000007ee878723c */ /* 0x044ff60000081078 */
[----:B------:R-:W-:Y:S11]  /*b1ae0*/  @!UPT UIADD3 URZ, URZ, URZ, URZ ;  /* 0x0000003f3f3ff290 */ /* 0x000ff6000fffe03f */
[----:B------:R-:W-:Y:S01]  /*b1af0*/  @!UPT UIADD3 URZ, URZ, URZ, URZ ;  /* 0x0000003f3f3ff290 */ /* 0x000fe2000fffe03f */
[----:B------:R-:W-:Y:S01]  /*b1b00*/  STL.64 [R1+0x2520], R120 ;  /* 0x0025207801007387 */ /* 0x000fe20000100a00 */
[----:B------:R2:W-:Y:S03]  /*b1b10*/  STL.64 [R1+0x2528], R122 ;  /* 0x0025287a01007387 */ /* 0x0005e60000100a00 */
[----:B--2---:R-:W4:Y:S01]  /*b1b20*/  LDL.LU.64 R122, [R1+0x5508] ;  /* 0x00550800017a7983 */ /* 0x004f220000300a00 */
[----:B------:R-:W2:Y:S01]  /*b1b30*/  LDL.LU.64 R120, [R1+0x5500] ;  /* 0x0055000001787983 */ /* 0x000ea20000300a00 */
[C---:B----4-:R-:W-:Y:S11]  /*b1b40*/  HMMA.1688.F32.TF32 R116, R232.reuse, R122, R116 ;  /* 0x0000007ae874723c */ /* 0x050ff60000081074 */
[----:B------:R-:W-:Y:S11]  /*b1b50*/  @!UPT UIADD3 URZ, URZ, URZ, URZ ;  /* 0x0000003f3f3ff290 */ /* 0x000ff6000fffe03f */
[----:B------:R-:W-:Y:S01]  /*b1b60*/  @!UPT UIADD3 URZ, URZ, URZ, URZ ;  /* 0x0000003f3f3ff290 */ /* 0x000fe2000fffe03f */
[----:B------:R-:W-:Y:S01]  /*b1b70*/  STL.64 [R1+0x2510], R116 ;  /* 0x0025107401007387 */ /* 0x000fe20000100a00 */
[----:B------:R4:W-:Y:S03]  /*b1b80*/  STL.64 [R1+0x2518], R118 ;  /* 0x0025187601007387 */ /* 0x0009e60000100a00 */
[----:B----4-:R-:W3:Y:S01]  /*b1b90*/  LDL.LU.64 R118, [R1+0x54f8] ;  /* 0x0054f80001767983 */ /* 0x010ee20000300a00 */
[----:B------:R-:W4:Y:S01]  /*b1ba0*/  LDL.LU.64 R116, [R1+0x54f0] ;  /* 0x0054f00001747983 */ /* 0x000f220000300a00 */
[C---:B---3--:R-:W-:Y:S11]  /*b1bb0*/  HMMA.1688.F32.TF32 R112, R232.reuse, R118, R112 ;  /* 0x00000076e870723c */ /* 0x048ff60000081070 */
[----:B------:R-:W-:Y:S11]  /*b1bc0*/  @!UPT UIADD3 URZ, URZ, URZ, URZ ;  /* 0x0000003f3f3ff290 */ /* 0x000ff6000fffe03f */
[----:B------:R-:W-:Y:S01]  /*b1bd0*/  @!UPT UIADD3 URZ, URZ, URZ, URZ ;  /* 0x0000003f3f3ff290 */ /* 0x000fe2000fffe03f */
[----:B------:R-:W-:Y:S01]  /*b1be0*/  STL.64 [R1+0x2500], R112 ;  /* 0x0025007001007387 */ /* 0x000fe20000100a00 */
[----:B------:R3:W-:Y:S03]  /*b1bf0*/  STL.64 [R1+0x2508], R114 ;  /* 0x0025087201007387 */ /* 0x0007e60000100a00 */
[----:B---3--:R-:W3:Y:S01]  /*b1c00*/  LDL.LU.64 R114, [R1+0x54e8] ;  /* 0x0054e80001727983 */ /* 0x008ee20000300a00 */
[----:B------:R-:W2:Y:S01]  /*b1c10*/  LDL.LU.64 R112, [R1+0x54e0] ;  /* 0x0054e00001707983 */ /* 0x000ea20000300a00 */
[C---:B---3--:R-:W-:Y:S11]  /*b1c20*/  HMMA.1688.F32.TF32 R108, R232.reuse, R114, R108 ;  /* 0x00000072e86c723c */ /* 0x048ff6000008106c */
[----:B------:R-:W-:Y:S11]  /*b1c30*/  @!UPT UIADD3 URZ, URZ, URZ, URZ ;  /* 0x0000003f3f3ff290 */ /* 0x000ff6000fffe03f */
[----:B------:R-:W-:Y:S01]  /*b1c40*/  @!UPT UIADD3 URZ, URZ, URZ, URZ ;  /* 0x0000003f3f3ff290 */ /* 0x000fe2000fffe03f */
[----:B------:R-:W-:Y:S01]  /*b1c50*/  STL.64 [R1+0x24f0], R108 ;  /* 0x0024f06c01007387 */ /* 0x000fe20000100a00 */
[----:B------:R3:W-:Y:S03]  /*b1c60*/  STL.64 [R1+0x24f8], R110 ;  /* 0x0024f86e01007387 */ /* 0x0007e60000100a00 */
[----:B---3--:R-:W3:Y:S01]  /*b1c70*/  LDL.LU.64 R110, [R1+0x54d8] ;  /* 0x0054d800016e7983 */ /* 0x008ee20000300a00 */
        /* <DEDUP_REMOVED lines=10> */
[----:B------:R-:W2:Y:S07]  /*b1d20*/  LDL.LU.64 R108, [R1+0x54d0] ;  /* 0x0054d000016c7983 */ /* 0x000eae0000300a00 */
        /* <DEDUP_REMOVED lines=13> */
[C---:B---3--:R-:W-:Y:S11]  /*b1e00*/  HMMA.1688.F32.TF32 R228, R232.reuse, R110, R228 ;  /* 0x0000006ee8e4723c */ /* 0x048ff600000810e4 */
[----:B------:R-:W-:Y:S11]  /*b1e10*/  @!UPT UIADD3 URZ, URZ, URZ, URZ ;  /* 0x0000003f3f3ff290 */ /* 0x000ff6000fffe03f */
[----:B------:R-:W-:Y:S01]  /*b1e20*/  @!UPT UIADD3 URZ, URZ, URZ, URZ ;  /* 0x0000003f3f3ff290 */ /* 0x000fe2000fffe03f */
        /* <DEDUP_REMOVED lines=46> */
[----:B------:R-:W-:Y:S02]  /*b2110*/  STL.64 [R1+0x2330], R132 ;  /* 0x0023308401007387 */ /* 0x000fe40000100a00 */
[----:B------:R1:W-:Y:S01]  /*b2120*/  STL.64 [R1+0x2338], R134 ;  /* 0x0023388601007387 */ /* 0x0003e20000100a00 */
[C---:B---3--:R-:W-:Y:S08]  /*b2130*/  HMMA.1688.F32.TF32 R140, R232.reuse, R14, R244 ;  /* 0x0000000ee88c723c */ /* 0x048ff000000810f4 */
[C---:B-1----:R-:W-:Y:S08]  /*b2140*/  HMMA.1688.F32.TF32 R136, R232.reuse, R10, R248 ;  /* 0x0000000ae888723c */ /* 0x042ff000000810f8 */
[----:B------:R-:W-:Y:S01]  /*b2150*/  HMMA.1688.F32.TF32 R132, R232, R6, R240 ;  /* 0x00000006e884723c */ /* 0x000fe200000810f0 */
[----:B------:R-:W-:Y:S04]  /*b2160*/  LDS R232, [R2+0x4a180] ;  /* 0x04a1800002e87984 */ /* 0x000fe80000000800 */
[----:B------:R-:W-:Y:S04]  /*b2170*/  LDS R234, [R2+0x4b180] ;  /* 0x04b1800002ea7984 */ /* 0x000fe80000000800 */
[----:B------:R-:W-:Y:S04]  /*b2180*/  LDS R233, [R97+0x4a180] ;  /* 0x04a1800061e97984 */ /* 0x000fe80000000800 */
[----:B------:R-:W1:Y:S04]  /*b2190*/  LDS R235, [R97+0x4b180] ;  /* 0x04b1800061eb7984 */ /* 0x000e680000000800 */
[----:B------:R-:W-:Y:S01]  /*b21a0*/  STL.64 [R1+0x2310], R140 ;  /* 0x0023108c01007387 */ /* 0x000fe20000100a00 */
[----:B------:R-:W-:Y:S02]  /*b21b0*/  STL.64 [R1+0x2318], R142 ;  /* 0x0023188e01007387 */ /* 0x000fe40000100a00 */
[----:B------:R-:W3:Y:S02]  /*b21c0*/  LDL.LU R248, [R1+0xdb0] ;  /* 0x000db00001f87983 */ /* 0x000ee40000300800 */
[----:B------:R-:W-:Y:S01]  /*b21d0*/  STL.64 [R1+0x22f0], R136 ;  /* 0x0022f08801007387 */ /* 0x000fe20000100a00 */
[----:B------:R-:W-:Y:S01]  /*b21e0*/  STL.64 [R1+0x22f8], R138 ;  /* 0x0022f88a01007387 */ /* 0x000fe20000100a00 */
[----:B------:R2:W-:Y:S02]  /*b21f0*/  STL.64 [R1+0x22b0], R132 ;  /* 0x0022b08401007387 */ /* 0x0005e40000100a00 */
[----:B------:R4:W-:Y:S02]  /*b2200*/  STL.64 [R1+0x22b8], R134 ;  /* 0x0022b88601007387 */ /* 0x0009e40000100a00 */
[----:B------:R-:W3:Y:S01]  /*b2210*/  LDL.LU R249, [R1+0xdb4] ;  /* 0x000db40001f97983 */ /* 0x000ee20000300800 */
[----:B------:R-:W3:Y:S01]  /*b2220*/  LDL.LU R250, [R1+0xdb8] ;  /* 0x000db80001fa7983 */ /* 0x000ee20000300800 */
[----:B------:R-:W3:Y:S02]  /*b2230*/  LDL.LU R251, [R1+0xdbc] ;  /* 0x000dbc0001fb7983 */ /* 0x000ee40000300800 */
[----:B------:R-:W3:Y:S02]  /*b2240*/  LDL.LU R244, [R1+0xdc0] ;  /* 0x000dc00001f47983 */ /* 0x000ee40000300800 */
[----:B------:R-:W3:Y:S01]  /*b2250*/  LDL.LU R245, [R1+0xdc4] ;  /* 0x000dc40001f57983 */ /* 0x000ee20000300800 */
[----:B------:R-:W3:Y:S01]  /*b2260*/  LDL.LU R246, [R1+0xdc8] ;  /* 0x000dc80001f67983 */ /* 0x000ee20000300800 */
[----:B------:R-:W3:Y:S03]  /*b2270*/  LDL.LU R247, [R1+0xdcc] ;  /* 0x000dcc0001f77983 */ /* 0x000ee60000300800 */
[----:B--2---:R-:W2:Y:S01]  /*b2280*/  LDL.LU R132, [R1+0x2000] ;  /* 0x0020000001847983 */ /* 0x004ea20000300800 */
        /* <DEDUP_REMOVED lines=146> */
[----:B------:R-:W-:Y:S06]  /*b2bb0*/  STL.64 [R1+0x21c0], R180 ;  /* 0x0021c0b401007387 */ /* 0x000fec0000100a00 */
        /* <DEDUP_REMOVED lines=20> */
[----:B------:R-:W-:Y:S02]  /*b2d00*/  STL.64 [R1+0x2120], R136 ;  /* 0x0021208801007387 */ /* 0x000fe40000100a00 */
[----:B------:R3:W-:Y:S01]  /*b2d10*/  STL.64 [R1+0x2128], R138 ;  /* 0x0021288a01007387 */ /* 0x0007e20000100a00 */
        /* <DEDUP_REMOVED lines=67> */
[----:B------:R-:W1:Y:S01]  /*b3150*/  LDL.LU R208, [R1+0xd20] ;  /* 0x000d200001d07983 */ /* 0x000e620000300800 */
[----:B------:R-:W1:Y:S02]  /*b3160*/  LDL.LU R209, [R1+0xd24] ;  /* 0x000d240001d17983 */ /* 0x000e640000300800 */
[----:B------:R-:W1:Y:S02]  /*b3170*/  LDL.LU R210, [R1+0xd28] ;  /* 0x000d280001d27983 */ /* 0x000e640000300800 */
[----:B------:R-:W1:Y:S01]  /*b3180*/  LDL.LU R211, [R1+0xd2c] ;  /* 0x000d2c0001d37983 */ /* 0x000e620000300800 */
        /* <DEDUP_REMOVED lines=48> */
[----:B-1----:R-:W-:Y:S08]  /*b3490*/  HMMA.1688.F32.TF32 R208, R232, R130, R208 ;  /* 0x00000082e8d0723c */ /* 0x002ff000000810d0 */
[C---:B--2---:R-:W-:Y:S08]  /*b34a0*/  HMMA.1688.F32.TF32 R212, R236.reuse, R6, R212 ;  /* 0x00000006ecd4723c */ /* 0x044ff000000810d4 */
[C---:B------:R-:W-:Y:S08]  /*b34b0*/  HMMA.1688.F32.TF32 R216, R236.reuse, R10, R216 ;  /* 0x0000000aecd8723c */ /* 0x040ff000000810d8 */
[C---:B---3--:R-:W-:Y:S08]  /*b34c0*/  HMMA.1688.F32.TF32 R224, R236.reuse, R18, R224 ;  /* 0x00000012ece0723c */ /* 0x048ff000000810e0 */
[C---:B----4-:R-:W-:Y:S08]  /*b34d0*/  HMMA.1688.F32.TF32 R228, R236.reuse, R22, R228 ;  /* 0x00000016ece4723c */ /* 0x050ff000000810e4 */
[----:B------:R-:W-:Y:S08]  /*b34e0*/  HMMA.1688.F32.TF32 R220, R236, R14, R220 ;  /* 0x0000000eecdc723c */ /* 0x000ff000000810dc */
        /* <DEDUP_REMOVED lines=66> */
[C---:B------:R-:W-:Y:S01]  /*b3910*/  HMMA.1688.F32.TF32 R136, R232.reuse, R54, R244 ;  /* 0x00000036e888723c */ /* 0x040fe200000810f4 */
[----:B------:R-:W-:Y:S02]  /*b3920*/  STL.64 [R1+0x1f70], R140 ;  /* 0x001f708c01007387 */ /* 0x000fe40000100a00 */
[----:B------:R2:W-:Y:S01]  /*b3930*/  STL.64 [R1+0x1f78], R142 ;  /* 0x001f788e01007387 */ /* 0x0005e20000100a00 */
[----:B------:R-:W-:Y:S01]  /*b3940*/  STL.64 [R1+0x1f60], R132 ;  /* 0x001f608401007387 */ /* 0x000fe20000100a00 */
[----:B------:R3:W-:Y:S03]  /*b3950*/  STL.64 [R1+0x1f68], R134 ;  /* 0x001f688601007387 */ /* 0x0007e60000100a00 */
[C---:B--2---:R-:W-:Y:S08]  /*b3960*/  HMMA.1688.F32.TF32 R140, R232.reuse, R50, R248 ;  /* 0x00000032e88c723c */ /* 0x044ff000000810f8 */
[C---:B---3--:R-:W-:Y:S07]  /*b3970*/  HMMA.1688.F32.TF32 R132, R232.reuse, R46, R240 ;  /* 0x0000002ee884723c */ /* 0x048fee00000810f0 */
[----:B------:R2:W-:Y:S01]  /*b3980*/  STL.64 [R1+0x1f50], R136 ;  /* 0x001f508801007387 */ /* 0x0005e20000100a00 */
[----:B------:R3:W-:Y:S03]  /*b3990*/  STL.64 [R1+0x1f58], R138 ;  /* 0x001f588a01007387 */ /* 0x0007e60000100a00 */
[----:B--2---:R-:W2:Y:S04]  /*b39a0*/  LDL.LU R136, [R1+0x940] ;  /* 0x0009400001887983 */ /* 0x004ea80000300800 */
[----:B------:R4:W-:Y:S02]  /*b39b0*/  STL.64 [R1+0x1f40], R140 ;  /* 0x001f408c01007387 */ /* 0x0009e40000100a00 */
[----:B------:R1:W-:Y:S06]  /*b39c0*/  STL.64 [R1+0x1f48], R142 ;  /* 0x001f488e01007387 */ /* 0x0003ec0000100a00 */
[----:B------:R1:W-:Y:S01]  /*b39d0*/  STL.64 [R1+0x1f30], R132 ;  /* 0x001f308401007387 */ /* 0x0003e20000100a00 */
[----:B------:R1:W-:Y:S01]  /*b39e0*/  STL.64 [R1+0x1f38], R134 ;  /* 0x001f388601007387 */ /* 0x0003e20000100a00 */
[----:B------:R-:W2:Y:S02]  /*b39f0*/  LDL.LU R137, [R1+0x944] ;  /* 0x0009440001897983 */ /* 0x000ea40000300800 */
[----:B---3--:R-:W2:Y:S02]  /*b3a00*/  LDL.LU R138, [R1+0x948] ;  /* 0x00094800018a7983 */ /* 0x008ea40000300800 */
[----:B------:R-:W2:Y:S01]  /*b3a10*/  LDL.LU R139, [R1+0x94c] ;  /* 0x00094c00018b7983 */ /* 0x000ea20000300800 */
[----:B----4-:R-:W3:Y:S01]  /*b3a20*/  LDL.LU R140, [R1+0x950] ;  /* 0x00095000018c7983 */ /* 0x010ee20000300800 */
[----:B------:R-:W3:Y:S02]  /*b3a30*/  LDL.LU R141, [R1+0x954] ;  /* 0x00095400018d7983 */ /* 0x000ee40000300800 */
[----:B-1----:R-:W3:Y:S01]  /*b3a40*/  LDL.LU R142, [R1+0x958] ;  /* 0x00095800018e7983 */ /* 0x002ee20000300800 */
[----:B------:R-:W3:Y:S04]  /*b3a50*/  LDL.LU R143, [R1+0x95c] ;  /* 0x00095c00018f7983 */ /* 0x000ee80000300800 */
        /* <DEDUP_REMOVED lines=102> */
[C---:B------:R-:W-:Y:S11]  /*b40c0*/  HMMA.1688.F32.TF32 R240, R232.reuse, R34, R240 ;  /* 0x00000022e8f0723c */ /* 0x040ff600000810f0 */
[----:B------:R-:W-:Y:S04]  /*b40d0*/  @!UPT UIADD3 URZ, URZ, URZ, URZ ;  /* 0x0000003f3f3ff290 */ /* 0x000fe8000fffe03f */
[----:B------:R-:W-:Y:S01]  /*b40e0*/  STL.64 [R1+0x1f20], R244 ;  /* 0x001f20f401007387 */ /* 0x000fe20000100a00 */
[----:B------:R1:W-:Y:S03]  /*b40f0*/  STL.64 [R1+0x1f28], R246 ;  /* 0x001f28f601007387 */ /* 0x0003e60000100a00 */
[----:B-1----:R-:W2:Y:S01]  /*b4100*/  LDL.LU.64 R246, [R1+0x54c8] ;  /* 0x0054c80001f67983 */ /* 0x002ea20000300a00 */
[----:B------:R-:W2:Y:S02]  /*b4110*/  LDL.LU.64 R244, [R1+0x54c0] ;  /* 0x0054c00001f47983 */ /* 0x000ea40000300a00 */
[----:B------:R-:W-:Y:S02]  /*b4120*/  STL.64 [R1+0x1f10], R248 ;  /* 0x001f10f801007387 */ /* 0x000fe40000100a00 */
[----:B------:R1:W-:Y:S02]  /*b4130*/  STL.64 [R1+0x1f18], R250 ;  /* 0x001f18fa01007387 */ /* 0x0003e40000100a00 */
[----:B-1----:R-:W3:Y:S01]  /*b4140*/  LDL.LU.64 R250, [R1+0x54b8] ;  /* 0x0054b80001fa7983 */ /* 0x002ee20000300a00 */
[----:B------:R-:W3:Y:S02]  /*b4150*/  LDL.LU.64 R248, [R1+0x54b0] ;  /* 0x0054b00001f87983 */ /* 0x000ee40000300a00 */
[----:B------:R-:W-:Y:S02]  /*b4160*/  STL.64 [R1+0x1ef0], R240 ;  /* 0x001ef0f001007387 */ /* 0x000fe40000100a00 */
[----:B------:R1:W-:Y:S02]  /*b4170*/  STL.64 [R1+0x1ef8], R242 ;  /* 0x001ef8f201007387 */ /* 0x0003e40000100a00 */
[----:B-1----:R-:W2:Y:S01]  /*b4180*/  LDL.LU.64 R242, [R1+0x54a8] ;  /* 0x0054a80001f27983 */ /* 0x002ea20000300a00 */
[----:B------:R-:W2:Y:S01]  /*b4190*/  LDL.LU.64 R240, [R1+0x54a0] ;  /* 0x0054a00001f07983 */ /* 0x000ea20000300a00 */
[C---:B------:R-:W-:Y:S08]  /*b41a0*/  HMMA.1688.F32.TF32 R228, R232.reuse, R30, R228 ;  /* 0x0000001ee8e4723c */ /* 0x040ff000000810e4 */
[C---:B------:R-:W-:Y:S08]  /*b41b0*/  HMMA.1688.F32.TF32 R224, R232.reuse, R26, R224 ;  /* 0x0000001ae8e0723c */ /* 0x040ff000000810e0 */
[C---:B------:R-:W-:Y:S08]  /*b41c0*/  HMMA.1688.F32.TF32 R220, R232.reuse, R22, R220 ;  /* 0x00000016e8dc723c */ /* 0x040ff000000810dc */
[C---:B----4-:R-:W-:Y:S08]  /*b41d0*/  HMMA.1688.F32.TF32 R216, R232.reuse, R18, R216 ;  /* 0x00000012e8d8723c */ /* 0x050ff000000810d8 */
        /* <DEDUP_REMOVED lines=44> */
[----:B------:R-:W-:Y:S01]  /*b44a0*/  HMMA.1688.F32.TF32 R132, R236, R66, R132 ;  /* 0x00000042ec84723c */ /* 0x000fe20000081084 */
        /* <DEDUP_REMOVED lines=18> */
[----:B------:R4:W-:Y:S04]  /*b45d0*/  STL.64 [R1+0x1d58], R142 ;  /* 0x001d588e01007387 */ /* 0x0009e80000100a00 */
[----:B------:R-:W-:Y:S04]  /*b45e0*/  LDS R232, [R2+0x4a200] ;  /* 0x04a2000002e87984 */ /* 0x000fe80000000800 */
[----:B------:R-:W-:Y:S04]  /*b45f0*/  LDS R234, [R2+0x4b200] ;  /* 0x04b2000002ea7984 */ /* 0x000fe80000000800 */
[----:B------:R-:W-:Y:S04]  /*b4600*/  LDS R233, [R97+0x4a200] ;  /* 0x04a2000061e97984 */ /* 0x000fe80000000800 */
[----:B------:R-:W2:Y:S04]  /*b4610*/  LDS R235, [R97+0x4b200] ;  /* 0x04b2000061eb7984 */ /* 0x000ea80000000800 */
[----:B-1----:R-:W3:Y:S01]  /*b4620*/  LDL.LU R140, [R1+0x810] ;  /* 0x00081000018c7983 */ /* 0x002ee20000300800 */
[----:B------:R1:W-:Y:S02]  /*b4630*/  STL.64 [R1+0x1d40], R136 ;  /* 0x001d408801007387 */ /* 0x0003e40000100a00 */
[----:B------:R1:W-:Y:S02]  /*b4640*/  STL.64 [R1+0x1d48], R138 ;  /* 0x001d488a01007387 */ /* 0x0003e40000100a00 */
[----:B------:R2:W-:Y:S01]  /*b4650*/  STL.64 [R1+0x1d30], R132 ;  /* 0x001d308401007387 */ /* 0x0005e20000100a00 */
[----:B------:R1:W-:Y:S01]  /*b4660*/  STL.64 [R1+0x1d38], R134 ;  /* 0x001d388601007387 */ /* 0x0003e20000100a00 */
[----:B------:R-:W3:Y:S02]  /*b4670*/  LDL.LU R141, [R1+0x814] ;  /* 0x00081400018d7983 */ /* 0x000ee40000300800 */
[----:B----4-:R-:W3:Y:S02]  /*b4680*/  LDL.LU R142, [R1+0x818] ;  /* 0x00081800018e7983 */ /* 0x010ee40000300800 */
        /* <DEDUP_REMOVED lines=72> */
[----:B------:R-:W4:Y:S02]  /*b4b10*/  LDL.LU R139, [R1+0x80c] ;  /* 0x00080c00018b7983 */ /* 0x000f240000300800 */
[----:B--2---:R-:W-:-:S02]  /*b4b20*/  IMAD.MOV.U32 R132, RZ, RZ, R240 ;  /* 0x000000ffff847224 */ /* 0x004fc400078e00f0 */
[----:B------:R-:W-:Y:S01]  /*b4b30*/  IMAD.MOV.U32 R133, RZ, RZ, R241 ;  /* 0x000000ffff857224 */ /* 0x000fe200078e00f1 */
[----:B------:R-:W2:Y:S01]  /*b4b40*/  LDL.LU R240, [R1+0x5498] ;  /* 0x0054980001f07983 */ /* 0x000ea20000300800 */
[----:B------:R-:W2:Y:S02]  /*b4b50*/  LDL.LU R241, [R1+0x5494] ;  /* 0x0054940001f17983 */ /* 0x000ea40000300800 */
[----:B------:R-:W-:Y:S02]  /*b4b60*/  IMAD.MOV.U32 R134, RZ, RZ, R242 ;  /* 0x000000ffff867224 */ /* 0x000fe400078e00f2 */
[----:B------:R-:W-:Y:S01]  /*b4b70*/  IMAD.MOV.U32 R135, RZ, RZ, R243 ;  /* 0x000000ffff877224 */ /* 0x000fe200078e00f3 */
[----:B------:R-:W2:Y:S01]  /*b4b80*/  LDL.LU R242, [R1+0x5490] ;  /* 0x0054900001f27983 */ /* 0x000ea20000300800 */
[----:B------:R-:W2:Y:S01]  /*b4b90*/  LDL.LU R243, [R1+0x548c] ;  /* 0x00548c0001f37983 */ /* 0x000ea20000300800 */
[----:B---3--:R-:W-:Y:S08]  /*b4ba0*/  HMMA.1688.F32.TF32 R140, R232, R118, R140 ;  /* 0x00000076e88c723c */ /* 0x008ff0000008108c */
        /* <DEDUP_REMOVED lines=51> */
[C---:B--2---:R-:W-:Y:S11]  /*b4ee0*/  HMMA.1688.F32.TF32 R156, R232.reuse, R130, R240 ;  /* 0x00000082e89c723c */ /* 0x044ff600000810f0 */
        /* <DEDUP_REMOVED lines=13> */
[----:B------:R-:W-:Y:S01]  /*b4fc0*/  STL.64 [R1+0x1bc8], R142 ;  /* 0x001bc88e01007387 */ /* 0x000fe20000100a00 */
[----:B------:R-:W-:Y:S01]  /*b4fd0*/  STL.64 [R1+0x5470], R114 ;  /* 0x0054707201007387 */ /* 0x000fe20000100a00 */
[----:B------:R3:W-:Y:S01]  /*b4fe0*/  STL.64 [R1+0x5468], R112 ;  /* 0x0054687001007387 */ /* 0x0007e20000100a00 */
[C---:B--2---:R-:W-:Y:S08]  /*b4ff0*/  HMMA.1688.F32.TF32 R116, R232.reuse, R114, R136 ;  /* 0x00000072e874723c */ /* 0x044ff00000081088 */
[C---:B---3--:R-:W-:Y:S11]  /*b5000*/  HMMA.1688.F32.TF32 R112, R232.reuse, R110, R132 ;  /* 0x0000006ee870723c */ /* 0x048ff60000081084 */
[----:B------:R-:W-:Y:S04]  /*b5010*/  @!UPT UIADD3 URZ, URZ, URZ, URZ ;  /* 0x0000003f3f3ff290 */ /* 0x000fe8000fffe03f */
[----:B------:R-:W-:Y:S01]  /*b5020*/  STL.64 [R1+0x1ba0], R116 ;  /* 0x001ba07401007387 */ /* 0x000fe20000100a00 */
[----:B------:R-:W-:Y:S02]  /*b5030*/  STL.64 [R1+0x1ba8], R118 ;  /* 0x001ba87601007387 */ /* 0x000fe40000100a00 */
[----:B------:R-:W2:Y:S05]  /*b5040*/  LDL.LU R140, [R1+0x670] ;  /* 0x00067000018c7983 */ /* 0x000eaa0000300800 */
[----:B------:R-:W-:Y:S01]  /*b5050*/  STL.64 [R1+0x1b80], R112 ;  /* 0x001b807001007387 */ /* 0x000fe20000100a00 */
[----:B------:R-:W-:Y:S01]  /*b5060*/  STL.64 [R1+0x1b88], R114 ;  /* 0x001b887201007387 */ /* 0x000fe20000100a00 */
        /* <DEDUP_REMOVED lines=101> */
[C---:B--2---:R-:W-:Y:S01]  /*b56c0*/  HMMA.1688.F32.TF32 R108, R232.reuse, R106, R132 ;  /* 0x0000006ae86c723c */ /* 0x044fe20000081084 */
        /* <DEDUP_REMOVED lines=8> */
[C---:B-1----:R-:W-:Y:S08]  /*b5750*/  HMMA.1688.F32.TF32 R108, R232.reuse, R98, R228 ;  /* 0x00000062e86c723c */ /* 0x042ff000000810e4 */
[C---:B------:R-:W-:Y:S07]  /*b5760*/  HMMA.1688.F32.TF32 R116, R232.reuse, R94, R224 ;  /* 0x0000005ee874723c */ /* 0x040fee00000810e0 */
[----:B------:R-:W-:Y:S01]  /*b5770*/  STL.64 [R1+0x1b40], R112 ;  /* 0x001b407001007387 */ /* 0x000fe20000100a00 */
[----:B------:R1:W-:Y:S07]  /*b5780*/  STL.64 [R1+0x1b48], R114 ;  /* 0x001b487201007387 */ /* 0x0003ee0000100a00 */
[----:B------:R-:W-:Y:S01]  /*b5790*/  STL.64 [R1+0x1b20], R108 ;  /* 0x001b206c01007387 */ /* 0x000fe20000100a00 */
[----:B------:R3:W-:Y:S01]  /*b57a0*/  STL.64 [R1+0x1b28], R110 ;  /* 0x001b286e01007387 */ /* 0x0007e20000100a00 */
[C---:B-1----:R-:W-:Y:S08]  /*b57b0*/  HMMA.1688.F32.TF32 R112, R232.reuse, R90, R220 ;  /* 0x0000005ae870723c */ /* 0x042ff000000810dc */
[C---:B---3--:R-:W-:Y:S01]  /*b57c0*/  HMMA.1688.F32.TF32 R108, R232.reuse, R86, R216 ;  /* 0x00000056e86c723c */ /* 0x048fe200000810d8 */
[----:B------:R-:W-:Y:S01]  /*b57d0*/  STL.64 [R1+0x1b00], R116 ;  /* 0x001b007401007387 */ /* 0x000fe20000100a00 */
[----:B------:R1:W-:Y:S06]  /*b57e0*/  STL.64 [R1+0x1b08], R118 ;  /* 0x001b087601007387 */ /* 0x0003ec0000100a00 */
[C---:B-1----:R-:W-:Y:S07]  /*b57f0*/  HMMA.1688.F32.TF32 R116, R232.reuse, R82, R212 ;  /* 0x00000052e874723c */ /* 0x042fee00000810d4 */
        /* <DEDUP_REMOVED lines=44> */
[C---:B----4-:R-:W-:Y:S07]  /*b5ac0*/  HMMA.1688.F32.TF32 R116, R232.reuse, R22, R148 ;  /* 0x00000016e874723c */ /* 0x050fee0000081094 */
        /* <DEDUP_REMOVED lines=13> */
[----:B-1----:R-:W-:Y:S02]  /*b5ba0*/  HMMA.1688.F32.TF32 R112, R232, R6, R248 ;  /* 0x00000006e870723c */ /* 0x002fe400000810f8 */
[----:B------:R-:W-:Y:S04]  /*b5bb0*/  LDS R232, [R2+0x4a280] ;  /* 0x04a2800002e87984 */ /* 0x000fe80000000800 */
[----:B------:R1:W-:Y:S04]  /*b5bc0*/  LDS R234, [R2+0x4b280] ;  /* 0x04b2800002ea7984 */ /* 0x0003e80000000800 */
[----:B------:R-:W-:Y:S04]  /*b5bd0*/  LDS R233, [R97+0x4a280] ;  /* 0x04a2800061e97984 */ /* 0x000fe80000000800 */
[----:B------:R-:W4:Y:S01]  /*b5be0*/  LDS R235, [R97+0x4b280] ;  /* 0x04b2800061eb7984 */ /* 0x000f220000000800 */
[C---:B---3--:R-:W-:Y:S03]  /*b5bf0*/  HMMA.1688.F32.TF32 R108, R236.reuse, R130, R244 ;  /* 0x00000082ec6c723c */ /* 0x048fe600000810f4 */
[----:B------:R-:W-:Y:S01]  /*b5c00*/  STL.64 [R1+0x1260], R116 ;  /* 0x0012607401007387 */ /* 0x000fe20000100a00 */
[----:B------:R-:W-:Y:S04]  /*b5c10*/  STL.64 [R1+0x1268], R118 ;  /* 0x0012687601007387 */ /* 0x000fe80000100a00 */
[----:B------:R-:W-:Y:S01]  /*b5c20*/  STL.64 [R1+0x1240], R112 ;  /* 0x0012407001007387 */ /* 0x000fe20000100a00 */
[----:B------:R-:W-:Y:S11]  /*b5c30*/  STL.64 [R1+0x1248], R114 ;  /* 0x0012487201007387 */ /* 0x000ff60000100a00 */
[----:B------:R-:W-:Y:S03]  /*b5c40*/  @!UPT UIADD3 URZ, URZ, URZ, URZ ;  /* 0x0000003f3f3ff290 */ /* 0x000fe6000fffe03f */
[----:B------:R-:W-:Y:S01]  /*b5c50*/  STL.64 [R1+0x1230], R108 ;  /* 0x0012306c01007387 */ /* 0x000fe20000100a00 */
[----:B------:R2:W-:Y:S02]  /*b5c60*/  STL.64 [R1+0x1238], R110 ;  /* 0x0012386e01007387 */ /* 0x0005e40000100a00 */
[----:B-1----:R-:W3:Y:S02]  /*b5c70*/  LDL.LU R2, [R1+0x5488] ;  /* 0x0054880001027983 */ /* 0x002ee40000300800 */
[----:B------:R-:W3:Y:S01]  /*b5c80*/  LDL.LU R136, [R1+0x10] ;  /* 0x0000100001887983 */ /* 0x000ee20000300800 */
[C---:B--2---:R-:W-:Y:S11]  /*b5c90*/  HMMA.1688.F32.TF32 R108, R236.reuse, R126, R132 ;  /* 0x0000007eec6c723c */ /* 0x044ff60000081084 */
[----:B------:R-:W-:Y:S11]  /*b5ca0*/  @!UPT UIADD3 URZ, URZ, URZ, URZ ;  /* 0x0000003f3f3ff290 */ /* 0x000ff6000fffe03f */
[----:B------:R-:W-:Y:S01]  /*b5cb0*/  @!UPT UIADD3 URZ, URZ, URZ, URZ ;  /* 0x0000003f3f3ff290 */ /* 0x000fe2000fffe03f */
[----:B------:R1:W-:Y:S01]  /*b5cc0*/  STL.64 [R1+0x1220], R108 ;  /* 0x0012206c01007387 */ /* 0x0003e20000100a00 */
[----:B------:R2:W-:Y:S02]  /*b5cd0*/  STL.64 [R1+0x1228], R110 ;  /* 0x0012286e01007387 */ /* 0x0005e40000100a00 */
        /* <DEDUP_REMOVED lines=91> */
[----:B-1----:R-:W4:Y:S02]  /*b6290*/  LDL.LU R108, [R1+0x620] ;  /* 0x00062000016c7983 */ /* 0x002f240000300800 */
[----:B------:R-:W4:Y:S02]  /*b62a0*/  LDL.LU R109, [R1+0x624] ;  /* 0x00062400016d7983 */ /* 0x000f240000300800 */
[----:B--2---:R-:W4:Y:S01]  /*b62b0*/  LDL.LU R110, [R1+0x628] ;  /* 0x00062800016e7983 */ /* 0x004f220000300800 */
        /* <DEDUP_REMOVED lines=25> */
[----:B------:R-:W2:Y:S02]  /*b6450*/  LDL.LU R132, [R1] ;  /* 0x0000000001847983 */ /* 0x000ea40000300800 */
[----:B------:R-:W2:Y:S02]  /*b6460*/  LDL.LU R133, [R1+0x4] ;  /* 0x0000040001857983 */ /* 0x000ea40000300800 */
[----:B------:R-:W2:Y:S01]  /*b6470*/  LDL.LU R134, [R1+0x8] ;  /* 0x0000080001867983 */ /* 0x000ea20000300800 */
[----:B------:R-:W2:Y:S01]  /*b6480*/  LDL.LU R135, [R1+0xc] ;  /* 0x00000c0001877983 */ /* 0x000ea20000300800 */
[C---:B---3--:R-:W-:Y:S11]  /*b6490*/  HMMA.1688.F32.TF32 R116, R236.reuse, R122, R116 ;  /* 0x0000007aec74723c */ /* 0x048ff60000081074 */
[----:B------:R-:W-:Y:S11]  /*b64a0*/  @!UPT UIADD3 URZ, URZ, URZ, URZ ;  /* 0x0000003f3f3ff290 */ /* 0x000ff6000fffe03f */
[----:B------:R-:W-:Y:S01]  /*b64b0*/  @!UPT UIADD3 URZ, URZ, URZ, URZ ;  /* 0x0000003f3f3ff290 */ /* 0x000fe2000fffe03f */
[----:B------:R-:W-:Y:S01]  /*b64c0*/  STL.64 [R1+0x1210], R116 ;  /* 0x0012107401007387 */ /* 0x000fe20000100a00 */
[----:B------:R1:W-:Y:S03]  /*b64d0*/  STL.64 [R1+0x1218], R118 ;  /* 0x0012187601007387 */ /* 0x0003e60000100a00 */
[----:B-1----:R-:W3:Y:S01]  /*b64e0*/  LDL.LU.64 R118, [R1+0x5480] ;  /* 0x0054800001767983 */ /* 0x002ee20000300a00 */
[----:B------:R-:W2:Y:S01]  /*b64f0*/  LDL.LU.64 R116, [R1+0x5478] ;  /* 0x0054780001747983 */ /* 0x000ea20000300a00 */
[C---:B---3--:R-:W-:Y:S11]  /*b6500*/  HMMA.1688.F32.TF32 R112, R236.reuse, R118, R112 ;  /* 0x00000076ec70723c */ /* 0x048ff60000081070 */
[----:B------:R-:W-:Y:S11]  /*b6510*/  @!UPT UIADD3 URZ, URZ, URZ, URZ ;  /* 0x0000003f3f3ff290 */ /* 0x000ff6000fffe03f */
[----:B------:R-:W-:Y:S01]  /*b6520*/  @!UPT UIADD3 URZ, URZ, URZ, URZ ;  /* 0x0000003f3f3ff290 */ /* 0x000fe2000fffe03f */
[----:B------:R-:W-:Y:S01]  /*b6530*/  STL.64 [R1+0x1200], R112 ;  /* 0x0012007001007387 */ /* 0x000fe20000100a00 */
[----:B------:R1:W-:Y:S03]  /*b6540*/  STL.64 [R1+0x1208], R114 ;  /* 0x0012087201007387 */ /* 0x0003e60000100a00 */
[----:B-1----:R-:W4:Y:S01]  /*b6550*/  LDL.LU.64 R114, [R1+0x5470] ;  /* 0x0054700001727983 */ /* 0x002f220000300a00 */
[----:B------:R-:W3:Y:S01]  /*b6560*/  LDL.LU.64 R112, [R1+0x5468] ;  /* 0x0054680001707983 */ /* 0x000ee20000300a00 */
[C---:B----4-:R-:W-:Y:S11]  /*b6570*/  HMMA.1688.F32.TF32 R108, R236.reuse, R114, R108 ;  /* 0x00000072ec6c723c */ /* 0x050ff6000008106c */
[----:B------:R-:W-:Y:S11]  /*b6580*/  @!UPT UIADD3 URZ, URZ, URZ, URZ ;  /* 0x0000003f3f3ff290 */ /* 0x000ff6000fffe03f */
[----:B------:R-:W-:Y:S01]  /*b6590*/  @!UPT UIADD3 URZ, URZ, URZ, URZ ;  /* 0x0000003f3f3ff290 */ /* 0x000fe2000fffe03f */
[----:B------:R-:W-:Y:S01]  /*b65a0*/  STL.64 [R1+0x11f0], R108 ;  /* 0x0011f06c01007387 */ /* 0x000fe20000100a00 */
[----:B------:R1:W-:Y:S03]  /*b65b0*/  STL.64 [R1+0x11f8], R110 ;  /* 0x0011f86e01007387 */ /* 0x0003e60000100a00 */
[----:B-1----:R-:W4:Y:S01]  /*b65c0*/  LDL.LU.64 R110, [R1+0x5460] ;  /* 0x00546000016e7983 */ /* 0x002f220000300a00 */
[C---:B------:R-:W-:Y:S08]  /*b65d0*/  HMMA.1688.F32.TF32 R228, R236.reuse, R106, R228 ;  /* 0x0000006aece4723c */ /* 0x040ff000000810e4 */
[C---:B------:R-:W-:Y:S01]  /*b65e0*/  HMMA.1688.F32.TF32 R244, R236.reuse, R102, R244 ;  /* 0x00000066ecf4723c */ /* 0x040fe200000810f4 */
[----:B------:R-:W3:Y:S07]  /*b65f0*/  LDL.LU.64 R108, [R1+0x5458] ;  /* 0x00545800016c7983 */ /* 0x000eee0000300a00 */
[C---:B--2---:R-:W-:Y:S08]  /*b6600*/  HMMA.1688.F32.TF32 R248, R236.reuse, R98, R248 ;  /* 0x00000062ecf8723c */ /* 0x044ff000000810f8 */
[C---:B----4-:R-:W-:Y:S11]  /*b6610*/  HMMA.1688.F32.TF32 R152, R236.reuse, R110, R152 ;  /* 0x0000006eec98723c */ /* 0x050ff60000081098 */
[----:B------:R-:W-:Y:S11]  /*b6620*/  @!UPT UIADD3 URZ, URZ, URZ, URZ ;  /* 0x0000003f3f3ff290 */ /* 0x000ff6000fffe03f */
[----:B------:R-:W-:Y:S01]  /*b6630*/  @!UPT UIADD3 URZ, URZ, URZ, URZ ;  /* 0x0000003f3f3ff290 */ /* 0x000fe2000fffe03f */
[----:B------:R-:W-:Y:S01]  /*b6640*/  STL.64 [R1+0x11e0], R152 ;  /* 0x0011e09801007387 */ /* 0x000fe20000100a00 */
[----:B------:R1:W-:Y:S03]  /*b6650*/  STL.64 [R1+0x11e8], R154 ;  /* 0x0011e89a01007387 */ /* 0x0003e60000100a00 */
[----:B-1----:R-:W2:Y:S01]  /*b6660*/  LDL.LU.64 R154, [R1+0x5450] ;  /* 0x00545000019a7983 */ /* 0x002ea20000300a00 */
[----:B------:R-:W4:Y:S02]  /*b6670*/  LDL.LU.64 R152, [R1+0x5448] ;  /* 0x0054480001987983 */ /* 0x000f240000300a00 */
[----:B------:R-:W-:Y:S02]  /*b6680*/  STL.64 [R1+0x11d0], R228 ;  /* 0x0011d0e401007387 */ /* 0x000fe40000100a00 */
[----:B------:R1:W-:Y:S02]  /*b6690*/  STL.64 [R1+0x11d8], R230 ;  /* 0x0011d8e601007387 */ /* 0x0003e40000100a00 */
[----:B-1----:R-:W3:Y:S01]  /*b66a0*/  LDL.LU.64 R230, [R1+0x5440] ;  /* 0x0054400001e67983 */ /* 0x002ee20000300a00 */
[----:B------:R-:W3:Y:S02]  /*b66b0*/  LDL.LU.64 R228, [R1+0x5438] ;  /* 0x0054380001e47983 */ /* 0x000ee40000300a00 */
[----:B------:R-:W-:Y:S02]  /*b66c0*/  STL.64 [R1+0x11c0], R244 ;  /* 0x0011c0f401007387 */ /* 0x000fe40000100a00 */
        /* <DEDUP_REMOVED lines=46> */
[----:B------:R-:W-:Y:S02]  /*b69b0*/  STL.64 [R1+0x1108], R194 ;  /* 0x001108c201007387 */ /* 0x000fe40000100a00 */
[----:B------:R-:W-:Y:S04]  /*b69c0*/  STL.64 [R1+0x10f0], R188 ;  /* 0x0010f0bc01007387 */ /* 0x000fe80000100a00 */
[----:B------:R-:W-:Y:S01]  /*b69d0*/  HMMA.1688.F32.TF32 R140, R236, R6, R136 ;  /* 0x00000006ec8c723c */ /* 0x000fe20000081088 */
[----:B------:R-:W-:Y:S01]  /*b69e0*/  STL.64 [R1+0x10f8], R190 ;  /* 0x0010f8be01007387 */ /* 0x000fe20000100a00 */
[----:B------:R-:W-:Y:S06]  /*b69f0*/  STL.64 [R1+0x10e0], R184 ;  /* 0x0010e0b801007387 */ /* 0x000fec0000100a00 */
[----:B------:R-:W-:Y:S01]  /*b6a00*/  HMMA.1688.F32.TF32 R136, R232, R130, R132 ;  /* 0x00000082e888723c */ /* 0x000fe20000081084 */
        /* <DEDUP_REMOVED lines=19> */
[----:B------:R-:W3:Y:S02]  /*b6b40*/  LDL.LU R132, [R1+0x460] ;  /* 0x0004600001847983 */ /* 0x000ee40000300800 */
[----:B------:R-:W-:Y:S01]  /*b6b50*/  STL.64 [R1+0x1040], R140 ;  /* 0x0010408c01007387 */ /* 0x000fe20000100a00 */
[----:B------:R-:W-:Y:S01]  /*b6b60*/  STL.64 [R1+0x1048], R142 ;  /* 0x0010488e01007387 */ /* 0x000fe20000100a00 */
[----:B------:R1:W-:Y:S02]  /*b6b70*/  STL.64 [R1+0x1010], R136 ;  /* 0x0010108801007387 */ /* 0x0003e40000100a00 */
[----:B------:R1:W-:Y:S02]  /*b6b80*/  STL.64 [R1+0x1018], R138 ;  /* 0x0010188a01007387 */ /* 0x0003e40000100a00 */
[----:B------:R-:W3:Y:S02]  /*b6b90*/  LDL.LU R133, [R1+0x464] ;  /* 0x0004640001857983 */ /* 0x000ee40000300800 */
[----:B------:R-:W-:-:S02]  /*b6ba0*/  IMAD.MOV.U32 R134, RZ, RZ, R2 ;  /* 0x000000ffff867224 */ /* 0x000fc400078e0002 */
[----:B------:R-:W-:Y:S01]  /*b6bb0*/  IMAD.MOV.U32 R135, RZ, RZ, R0 ;  /* 0x000000ffff877224 */ /* 0x000fe200078e0000 */
[----:B------:R-:W3:Y:S01]  /*b6bc0*/  LDL.LU R2, [R1+0x5434] ;  /* 0x0054340001027983 */ /* 0x000ee20000300800 */
[----:B------:R-:W4:Y:S03]  /*b6bd0*/  LDL.LU R0, [R1+0x5430] ;  /* 0x0054300001007983 */ /* 0x000f260000300800 */
[----:B-1----:R-:W4:Y:S01]  /*b6be0*/  LDL.LU R136, [R1+0x470] ;  /* 0x0004700001887983 */ /* 0x002f220000300800 */
[----:B------:R-:W4:Y:S02]  /*b6bf0*/  LDL.LU R137, [R1+0x474] ;  /* 0x0004740001897983 */ /* 0x000f240000300800 */
[----:B------:R-:W4:Y:S02]  /*b6c00*/  LDL.LU R138, [R1+0x478] ;  /* 0x00047800018a7983 */ /* 0x000f240000300800 */
[----:B------:R-:W4:Y:S01]  /*b6c10*/  LDL.LU R139, [R1+0x47c] ;  /* 0x00047c00018b7983 */ /* 0x000f220000300800 */
[----:B------:R-:W4:Y:S01]  /*b6c20*/  LDL.LU R140, [R1+0x480] ;  /* 0x00048000018c7983 */ /* 0x000f220000300800 */
[----:B------:R-:W4:Y:S03]  /*b6c30*/  LDL.LU R141, [R1+0x484] ;  /* 0x00048400018d7983 */ /* 0x000f260000300800 */
[----:B--2---:R-:W-:Y:S04]  /*b6c40*/  LDS R236, [R154+0x4a300] ;  /* 0x04a300009aec7984 */ /* 0x004fe80000000800 */
[----:B------:R-:W-:Y:S04]  /*b6c50*/  LDS R238, [R154+0x4b300] ;  /* 0x04b300009aee7984 */ /* 0x000fe80000000800 */
[----:B------:R-:W-:Y:S04]  /*b6c60*/  LDS R237, [R155+0x4a300] ;  /* 0x04a300009bed7984 */ /* 0x000fe80000000800 */
[----:B------:R-:W1:Y:S01]  /*b6c70*/  LDS R239, [R155+0x4b300] ;  /* 0x04b300009bef7984 */ /* 0x000e620000000800 */
[----:B---3--:R-:W-:Y:S01]  /*b6c80*/  IMAD.MOV.U32 R143, RZ, RZ, R2 ;  /* 0x000000ffff8f7224 */ /* 0x008fe200078e0002 */
[----:B----4-:R-:W-:-:S02]  /*b6c90*/  MOV R142, R0 ;  /* 0x00000000008e7202 */ /* 0x010fc40000000f00 */
[----:B------:R-:W2:Y:S01]  /*b6ca0*/  LDL.LU R0, [R1+0x542c] ;  /* 0x00542c0001007983 */ /* 0x000ea20000300800 */
        /* <DEDUP_REMOVED lines=79> */
[----:B------:R-:W-:Y:S01]  /*b71a0*/  HMMA.1688.F32.TF32 R132, R232, R38, R132 ;  /* 0x00000026e884723c */ /* 0x000fe20000081084 */
[----:B--2---:R-:W-:-:S02]  /*b71b0*/  IMAD.MOV.U32 R151, RZ, RZ, R0 ;  /* 0x000000ffff977224 */ /* 0x004fc400078e0000 */
[----:B---3--:R-:W-:-:S05]  /*b71c0*/  IMAD.MOV.U32 R150, RZ, RZ, R2 ;  /* 0x000000ffff967224 */ /* 0x008fca00078e0002 */
        /* <DEDUP_REMOVED lines=17> */
[----:B------:R-:W-:-:S02]  /*b72e0*/  IMAD.MOV.U32 R0, RZ, RZ, R227 ;  /* 0x000000ffff007224 */ /* 0x000fc400078e00e3 */
[----:B------:R-:W-:Y:S01]  /*b72f0*/  IMAD.MOV.U32 R2, RZ, RZ, R226 ;  /* 0x000000ffff027224 */ /* 0x000fe200078e00e2 */
[----:B------:R-:W-:Y:S02]  /*b7300*/  STL.64 [R1+0xff0], R224 ;  /* 0x000ff0e001007387 */ /* 0x000fe40000100a00 */
[----:B------:R2:W-:Y:S02]  /*b7310*/  STL [R1+0x5144], R0 ;  /* 0x0051440001007387 */ /* 0x0005e40000100800 */
[----:B------:R3:W-:Y:S01]  /*b7320*/  STL [R1+0x5140], R2 ;  /* 0x0051400201007387 */ /* 0x0007e20000100800 */
        /* <DEDUP_REMOVED lines=33> */
[----:B--2---:R-:W-:-:S02]  /*b7540*/  IMAD.MOV.U32 R0, RZ, RZ, R158 ;  /* 0x000000ffff007224 */ /* 0x004fc400078e009e */
[----:B------:R2:W-:Y:S02]  /*b7550*/  STL.64 [R1+0xe00], R156 ;  /* 0x000e009c01007387 */ /* 0x0005e40000100a00 */
[----:B---3--:R-:W-:Y:S02]  /*b7560*/  IMAD.MOV.U32 R2, RZ, RZ, R159 ;  /* 0x000000ffff027224 */ /* 0x008fe400078e009f */
[C---:B--2---:R-:W-:Y:S08]  /*b7570*/  HMMA.1688.F32.TF32 R156, R232.reuse, R54, R148 ;  /* 0x00000036e89c723c */ /* 0x044ff00000081094 */
[C---:B------:R-:W-:Y:S08]  /*b7580*/  HMMA.1688.F32.TF32 R148, R232.reuse, R50, R144 ;  /* 0x00000032e894723c */ /* 0x040ff00000081090 */
[C---:B------:R-:W-:Y:S08]  /*b7590*/  HMMA.1688.F32.TF32 R144, R232.reuse, R46, R140 ;  /* 0x0000002ee890723c */ /* 0x040ff0000008108c */
[C---:B------:R-:W-:Y:S01]  /*b75a0*/  HMMA.1688.F32.TF32 R140, R232.reuse, R42, R136 ;  /* 0x0000002ae88c723c */ /* 0x040fe20000081088 */
[----:B------:R2:W-:Y:S04]  /*b75b0*/  STL [R1+0x5148], R0 ;  /* 0x0051480001007387 */ /* 0x0005e80000100800 */
[----:B--2---:R-:W2:Y:S04]  /*b75c0*/  LDL R0, [R1+0xfb4] ;  /* 0x000fb40001007983 */ /* 0x004ea80000100800 */
[----:B------:R-:W-:Y:S01]  /*b75d0*/  STL.64 [R1+0xdf0], R156 ;  /* 0x000df09c01007387 */ /* 0x000fe20000100a00 */
[----:B------:R-:W-:Y:S02]  /*b75e0*/  STL.64 [R1+0xdf8], R158 ;  /* 0x000df89e01007387 */ /* 0x000fe40000100a00 */
[----:B------:R-:W-:Y:S02]  /*b75f0*/  STL.64 [R1+0xdd0], R148 ;  /* 0x000dd09401007387 */ /* 0x000fe40000100a00 */
[----:B------:R-:W-:Y:S01]  /*b7600*/  STL.64 [R1+0xdd8], R150 ;  /* 0x000dd89601007387 */ /* 0x000fe20000100a00 */
[----:B------:R-:W-:Y:S01]  /*b7610*/  STL.64 [R1+0xdb0], R144 ;  /* 0x000db09001007387 */ /* 0x000fe20000100a00 */
[----:B------:R-:W-:Y:S02]  /*b7620*/  STL.64 [R1+0xdb8], R146 ;  /* 0x000db89201007387 */ /* 0x000fe40000100a00 */
[----:B------:R-:W3:Y:S05]  /*b7630*/  LDL.LU R136, [R1+0x2e0] ;  /* 0x0002e00001887983 */ /* 0x000eea0000300800 */
[----:B------:R4:W-:Y:S01]  /*b7640*/  STL.64 [R1+0xd90], R140 ;  /* 0x000d908c01007387 */ /* 0x0009e20000100a00 */
[----:B------:R1:W-:Y:S01]  /*b7650*/  STL.64 [R1+0xd98], R142 ;  /* 0x000d988e01007387 */ /* 0x0003e20000100a00 */
[----:B------:R1:W-:Y:S02]  /*b7660*/  STL.64 [R1+0xd70], R132 ;  /* 0x000d708401007387 */ /* 0x0003e40000100a00 */
[----:B------:R1:W-:Y:S02]  /*b7670*/  STL.64 [R1+0xd78], R134 ;  /* 0x000d788601007387 */ /* 0x0003e40000100a00 */
[----:B------:R-:W3:Y:S01]  /*b7680*/  LDL.LU R137, [R1+0x2e4] ;  /* 0x0002e40001897983 */ /* 0x000ee20000300800 */
[----:B------:R-:W3:Y:S01]  /*b7690*/  LDL.LU R138, [R1+0x2e8] ;  /* 0x0002e800018a7983 */ /* 0x000ee20000300800 */
[----:B------:R-:W3:Y:S03]  /*b76a0*/  LDL.LU R139, [R1+0x2ec] ;  /* 0x0002ec00018b7983 */ /* 0x000ee60000300800 */
[----:B----4-:R-:W4:Y:S01]  /*b76b0*/  LDL.LU R140, [R1+0x2f0] ;  /* 0x0002f000018c7983 */ /* 0x010f220000300800 */
[----:B------:R-:W4:Y:S02]  /*b76c0*/  LDL.LU R141, [R1+0x2f4] ;  /* 0x0002f400018d7983 */ /* 0x000f240000300800 */
[----:B-1----:R-:W4:Y:S02]  /*b76d0*/  LDL.LU R142, [R1+0x2f8] ;  /* 0x0002f800018e7983 */ /* 0x002f240000300800 */
        /* <DEDUP_REMOVED lines=104> */
[----:B------:R-:W-:Y:S01]  /*b7d60*/  HMMA.1688.F32.TF32 R232, R232, R6, R196 ;  /* 0x00000006e8e8723c */ /* 0x000fe200000810c4 */
        /* <DEDUP_REMOVED lines=28> */
[----:B------:R-:W2:Y:S02]  /*b7f30*/  LDL.LU.64 R198, [R1+0x53b0] ;  /* 0x0053b00001c67983 */ /* 0x000ea40000300a00 */
[----:B------:R-:W2:Y:S01]  /*b7f40*/  LDL.LU.64 R196, [R1+0x53a8] ;  /* 0x0053a80001c47983 */ /* 0x000ea20000300a00 */
[----:B------:R1:W-:Y:S01]  /*b7f50*/  STL.64 [R1+0xca0], R232 ;  /* 0x000ca0e801007387 */ /* 0x0003e20000100a00 */
[----:B------:R4:W-:Y:S03]  /*b7f60*/  STL.64 [R1+0xca8], R234 ;  /* 0x000ca8ea01007387 */ /* 0x0009e60000100a00 */
[----:B-1----:R-:W2:Y:S01]  /*b7f70*/  LDL.LU R232, [R1+0x170] ;  /* 0x0001700001e87983 */ /* 0x002ea20000300800 */
[----:B------:R-:W2:Y:S02]  /*b7f80*/  LDL.LU R233, [R1+0x174] ;  /* 0x0001740001e97983 */ /* 0x000ea40000300800 */
[----:B----4-:R-:W2:Y:S02]  /*b7f90*/  LDL.LU R234, [R1+0x178] ;  /* 0x0001780001ea7983 */ /* 0x010ea40000300800 */
[----:B------:R-:W2:Y:S01]  /*b7fa0*/  LDL.LU R235, [R1+0x17c] ;  /* 0x00017c0001eb7983 */ /* 0x000ea20000300800 */
        /* <DEDUP_REMOVED lines=21> */
[----:B------:R-:W-:Y:S02]  /*b8100*/  STL.64 [R1+0xc88], R234 ;  /* 0x000c88ea01007387 */ /* 0x000fe40000100a00 */
[----:B------:R-:W-:Y:S02]  /*b8110*/  STL.64 [R1+0xc70], R192 ;  /* 0x000c70c001007387 */ /* 0x000fe40000100a00 */
[----:B------:R1:W-:Y:S01]  /*b8120*/  STL.64 [R1+0xc78], R194 ;  /* 0x000c78c201007387 */ /* 0x0003e20000100a00 */
[----:B------:R-:W-:Y:S04]  /*b8130*/  LDS R232, [R0+0x4a300] ;  /* 0x04a3000000e87984 */ /* 0x000fe80000000800 */
[----:B------:R-:W-:Y:S04]  /*b8140*/  LDS R234, [R0+0x4b300] ;  /* 0x04b3000000ea7984 */ /* 0x000fe80000000800 */
[----:B------:R-:W-:Y:S04]  /*b8150*/  LDS R233, [R97+0x4a300] ;  /* 0x04a3000061e97984 */ /* 0x000fe80000000800 */
[----:B------:R-:W2:Y:S04]  /*b8160*/  LDS R235, [R97+0x4b300] ;  /* 0x04b3000061eb7984 */ /* 0x000ea80000000800 */
[----:B-1----:R-:W4:Y:S01]  /*b8170*/  LDL.LU.64 R194, [R1+0x53a0] ;  /* 0x0053a00001c27983 */ /* 0x002f220000300a00 */
[----:B------:R-:W4:Y:S02]  /*b8180*/  LDL.LU.64 R192, [R1+0x5398] ;  /* 0x0053980001c07983 */ /* 0x000f240000300a00 */
        /* <DEDUP_REMOVED lines=14> */
[C---:B-1----:R-:W-:Y:S11]  /*b8270*/  HMMA.1688.F32.TF32 R244, R236.reuse, R106, R248 ;  /* 0x0000006aecf4723c */ /* 0x042ff600000810f8 */
[----:B------:R-:W-:Y:S11]  /*b8280*/  @!UPT UIADD3 URZ, URZ, URZ, URZ ;  /* 0x0000003f3f3ff290 */ /* 0x000ff6000fffe03f */
[----:B------:R-:W-:Y:S01]  /*b8290*/  @!UPT UIADD3 URZ, URZ, URZ, URZ ;  /* 0x0000003f3f3ff290 */ /* 0x000fe2000fffe03f */
[----:B------:R-:W-:Y:S01]  /*b82a0*/  STL.64 [R1+0xc00], R244 ;  /* 0x000c00f401007387 */ /* 0x000fe20000100a00 */
[----:B------:R-:W-:Y:S02]  /*b82b0*/  STL.64 [R1+0xc08], R246 ;  /* 0x000c08f601007387 */ /* 0x000fe40000100a00 */
[----:B------:R1:W-:Y:S02]  /*b82c0*/  STL.64 [R1+0xbe0], R240 ;  /* 0x000be0f001007387 */ /* 0x0003e40000100a00 */
[----:B------:R1:W-:Y:S01]  /*b82d0*/  STL.64 [R1+0xbe8], R242 ;  /* 0x000be8f201007387 */ /* 0x0003e20000100a00 */
        /* <DEDUP_REMOVED lines=18> */
[----:B-1----:R-:W2:Y:S02]  /*b8400*/  LDL.LU R240, [R1+0x160] ;  /* 0x0001600001f07983 */ /* 0x002ea40000300800 */
[----:B------:R1:W-:Y:S01]  /*b8410*/  STL.64 [R1+0xb10], R136 ;  /* 0x000b108801007387 */ /* 0x0003e20000100a00 */
[----:B------:R3:W-:Y:S01]  /*b8420*/  STL.64 [R1+0xb18], R138 ;  /* 0x000b188a01007387 */ /* 0x0007e20000100a00 */
        /* <DEDUP_REMOVED lines=76> */
[----:B------:R-:W3:Y:S02]  /*b88f0*/  LDL.LU R140, [R1+0x1e0] ;  /* 0x0001e000018c7983 */ /* 0x000ee40000300800 */
[----:B------:R1:W-:Y:S01]  /*b8900*/  STL.64 [R1+0xac0], R144 ;  /* 0x000ac09001007387 */ /* 0x0003e20000100a00 */
[----:B------:R4:W-:Y:S01]  /*b8910*/  STL.64 [R1+0xac8], R146 ;  /* 0x000ac89201007387 */ /* 0x0009e20000100a00 */
[----:B------:R4:W-:Y:S02]  /*b8920*/  STL.64 [R1+0xab0], R136 ;  /* 0x000ab08801007387 */ /* 0x0009e40000100a00 */
[----:B------:R4:W-:Y:S02]  /*b8930*/  STL.64 [R1+0xab8], R138 ;  /* 0x000ab88a01007387 */ /* 0x0009e40000100a00 */
[----:B------:R-:W3:Y:S01]  /*b8940*/  LDL.LU R141, [R1+0x1e4] ;  /* 0x0001e400018d7983 */ /* 0x000ee20000300800 */
[----:B------:R-:W3:Y:S01]  /*b8950*/  LDL.LU R142, [R1+0x1e8] ;  /* 0x0001e800018e7983 */ /* 0x000ee20000300800 */
[----:B------:R-:W3:Y:S03]  /*b8960*/  LDL.LU R143, [R1+0x1ec] ;  /* 0x0001ec00018f7983 */ /* 0x000ee60000300800 */
        /* <DEDUP_REMOVED lines=9> */
[----:B------:R-:W2:Y:S01]  /*b8a00*/  LDL.LU R137, [R1+0x1d4] ;  /* 0x0001d40001897983 */ /* 0x000ea20000300800 */
[C---:B------:R-:W-:Y:S01]  /*b8a10*/  HMMA.1688.F32.TF32 R132, R236.reuse, R14, R132 ;  /* 0x0000000eec84723c */ /* 0x040fe20000081084 */
[----:B------:R-:W2:Y:S01]  /*b8a20*/  LDL.LU R138, [R1+0x1d8] ;  /* 0x0001d800018a7983 */ /* 0x000ea20000300800 */
[----:B------:R-:W2:Y:S01]  /*b8a30*/  LDL.LU R139, [R1+0x1dc] ;  /* 0x0001dc00018b7983 */ /* 0x000ea20000300800 */
        /* <DEDUP_REMOVED lines=24> */
[C---:B------:R-:W-:Y:S08]  /*b8bc0*/  HMMA.1688.F32.TF32 R248, R236.reuse, R10, R248 ;  /* 0x0000000aecf8723c */ /* 0x040ff000000810f8 */
[----:B------:R-:W-:Y:S11]  /*b8bd0*/  HMMA.1688.F32.TF32 R240, R236, R6, R240 ;  /* 0x00000006ecf0723c */ /* 0x000ff600000810f0 */
[----:B------:R-:W-:Y:S04]  /*b8be0*/  @!UPT UIADD3 URZ, URZ, URZ, URZ ;  /* 0x0000003f3f3ff290 */ /* 0x000fe8000fffe03f */
[----:B------:R-:W-:Y:S01]  /*b8bf0*/  STL.64 [R1+0x170], R248 ;  /* 0x000170f801007387 */ /* 0x000fe20000100a00 */
[----:B------:R-:W-:Y:S02]  /*b8c00*/  STL.64 [R1+0x178], R250 ;  /* 0x000178fa01007387 */ /* 0x000fe40000100a00 */
[----:B--2---:R-:W-:Y:S02]  /*b8c10*/  IMAD.MOV.U32 R236, RZ, RZ, R132 ;  /* 0x000000ffffec7224 */ /* 0x004fe400078e0084 */
[----:B------:R-:W-:Y:S01]  /*b8c20*/  IMAD.MOV.U32 R237, RZ, RZ, R133 ;  /* 0x000000ffffed7224 */ /* 0x000fe200078e0085 */
[----:B------:R-:W2:Y:S01]  /*b8c30*/  LDL.LU R132, [R1+0x52f4] ;  /* 0x0052f40001847983 */ /* 0x000ea20000300800 */
[----:B------:R-:W2:Y:S01]  /*b8c40*/  LDL.LU R133, [R1+0x52f0] ;  /* 0x0052f00001857983 */ /* 0x000ea20000300800 */
[----:B------:R-:W-:Y:S01]  /*b8c50*/  MOV R238, R134 ;  /* 0x0000008600ee7202 */ /* 0x000fe20000000f00 */
[----:B------:R-:W-:Y:S01]  /*b8c60*/  IMAD.MOV.U32 R239, RZ, RZ, R135 ;  /* 0x000000ffffef7224 */ /* 0x000fe200078e0087 */
[----:B------:R-:W2:Y:S01]  /*b8c70*/  LDL.LU R134, [R1+0x52ec] ;  /* 0x0052ec0001867983 */ /* 0x000ea20000300800 */
[----:B------:R-:W2:Y:S01]  /*b8c80*/  LDL.LU R135, [R1+0x52e8] ;  /* 0x0052e80001877983 */ /* 0x000ea20000300800 */
[C---:B----4-:R-:W-:Y:S08]  /*b8c90*/  HMMA.1688.F32.TF32 R148, R232.reuse, R126, R148 ;  /* 0x0000007ee894723c */ /* 0x050ff00000081094 */
[C---:B------:R-:W-:Y:S01]  /*b8ca0*/  HMMA.1688.F32.TF32 R144, R232.reuse, R122, R144 ;  /* 0x0000007ae890723c */ /* 0x040fe20000081090 */
[----:B------:R-:W-:Y:S01]  /*b8cb0*/  STL.64 [R1+0x4fa0], R242 ;  /* 0x004fa0f201007387 */ /* 0x000fe20000100a00 */
[----:B------:R1:W-:Y:S06]  /*b8cc0*/  STL.64 [R1+0x4f98], R240 ;  /* 0x004f98f001007387 */ /* 0x0003ec0000100a00 */
[C---:B---3--:R-:W-:Y:S08]  /*b8cd0*/  HMMA.1688.F32.TF32 R140, R232.reuse, R118, R140 ;  /* 0x00000076e88c723c */ /* 0x048ff0000008108c */
[C---:B------:R-:W-:Y:S01]  /*b8ce0*/  HMMA.1688.F32.TF32 R136, R232.reuse, R114, R136 ;  /* 0x00000072e888723c */ /* 0x040fe20000081088 */
[----:B-1----:R-:W3:Y:S01]  /*b8cf0*/  LDL.LU R240, [R1+0x1c0] ;  /* 0x0001c00001f07983 */ /* 0x002ee20000300800 */
[----:B------:R-:W3:Y:S02]  /*b8d00*/  LDL.LU R241, [R1+0x1c4] ;  /* 0x0001c40001f17983 */ /* 0x000ee40000300800 */
[----:B------:R-:W3:Y:S02]  /*b8d10*/  LDL.LU R242, [R1+0x1c8] ;  /* 0x0001c80001f27983 */ /* 0x000ee40000300800 */
[----:B------:R-:W3:Y:S02]  /*b8d20*/  LDL.LU R243, [R1+0x1cc] ;  /* 0x0001cc0001f37983 */ /* 0x000ee40000300800 */
[C---:B--2---:R-:W-:Y:S01]  /*b8d30*/  HMMA.1688.F32.TF32 R248, R232.reuse, R130, R132 ;  /* 0x00000082e8f8723c */ /* 0x044fe20000081084 */
[----:B------:R-:W-:Y:S04]  /*b8d40*/  LDS R132, [R154+0x4a380] ;  /* 0x04a380009a847984 */ /* 0x000fe80000000800 */
[----:B------:R1:W-:Y:S04]  /*b8d50*/  LDS R134, [R154+0x4b380] ;  /* 0x04b380009a867984 */ /* 0x0003e80000000800 */
[----:B------:R-:W-:Y:S04]  /*b8d60*/  LDS R133, [R155+0x4a380] ;  /* 0x04a380009b857984 */ /* 0x000fe80000000800 */
[----:B------:R-:W2:Y:S10]  /*b8d70*/  LDS R135, [R155+0x4b380] ;  /* 0x04b380009b877984 */ /* 0x000eb40000000800 */
[----:B------:R4:W-:Y:S01]  /*b8d80*/  STL.64 [R1+0x1030], R248 ;  /* 0x001030f801007387 */ /* 0x0009e20000100a00 */
[----:B------:R3:W-:Y:S02]  /*b8d90*/  STL.64 [R1+0x1038], R250 ;  /* 0x001038fa01007387 */ /* 0x0007e40000100a00 */
[----:B-1----:R-:W2:Y:S01]  /*b8da0*/  LDL.LU R154, [R1+0x52e4] ;  /* 0x0052e400019a7983 */ /* 0x002ea20000300800 */
[----:B----4-:R-:W4:Y:S01]  /*b8db0*/  LDL.LU R248, [R1+0x1950] ;  /* 0x0019500001f87983 */ /* 0x010f220000300800 */
[----:B------:R-:W4:Y:S02]  /*b8dc0*/  LDL.LU R249, [R1+0x1954] ;  /* 0x0019540001f97983 */ /* 0x000f240000300800 */
[----:B---3--:R-:W4:Y:S02]  /*b8dd0*/  LDL.LU R250, [R1+0x1958] ;  /* 0x0019580001fa7983 */ /* 0x008f240000300800 */
[----:B------:R-:W4:Y:S01]  /*b8de0*/  LDL.LU R251, [R1+0x195c] ;  /* 0x00195c0001fb7983 */ /* 0x000f220000300800 */
[----:B------:R-:W2:Y:S01]  /*b8df0*/  LDL.LU R155, [R1+0x52e0] ;  /* 0x0052e000019b7983 */ /* 0x000ea20000300800 */
        /* <DEDUP_REMOVED lines=14> */
[----:B-1----:R-:W3:Y:S01]  /*b8ee0*/  LDL.LU.64 R138, [R1+0x52a8] ;  /* 0x0052a800018a7983 */ /* 0x002ee20000300a00 */
[----:B------:R-:W3:Y:S01]  /*b8ef0*/  LDL.LU.64 R136, [R1+0x52a0] ;  /* 0x0052a00001887983 */ /* 0x000ee20000300a00 */
[C---:B------:R-:W-:Y:S08]  /*b8f00*/  HMMA.1688.F32.TF32 R240, R232.reuse, R110, R240 ;  /* 0x0000006ee8f0723c */ /* 0x040ff000000810f0 */
[C---:B------:R-:W-:Y:S11]  /*b8f10*/  HMMA.1688.F32.TF32 R236, R232.reuse, R106, R236 ;  /* 0x0000006ae8ec723c */ /* 0x040ff600000810ec */
[----:B------:R-:W-:Y:S04]  /*b8f20*/  @!UPT UIADD3 URZ, URZ, URZ, URZ ;  /* 0x0000003f3f3ff290 */ /* 0x000fe8000fffe03f */
[----:B------:R-:W-:Y:S01]  /*b8f30*/  STL.64 [R1+0xf80], R240 ;  /* 0x000f80f001007387 */ /* 0x000fe20000100a00 */
[----:B------:R1:W-:Y:S07]  /*b8f40*/  STL.64 [R1+0xf88], R242 ;  /* 0x000f88f201007387 */ /* 0x0003ee0000100a00 */
[----:B------:R-:W-:Y:S02]  /*b8f50*/  STL.64 [R1+0xf60], R236 ;  /* 0x000f60ec01007387 */ /* 0x000fe40000100a00 */
[----:B------:R3:W-:Y:S01]  /*b8f60*/  STL.64 [R1+0xf68], R238 ;  /* 0x000f68ee01007387 */ /* 0x0007e20000100a00 */
[C---:B-1----:R-:W-:Y:S11]  /*b8f70*/  HMMA.1688.F32.TF32 R240, R232.reuse, R102, R244 ;  /* 0x00000066e8f0723c */ /* 0x042ff600000810f4 */
[----:B------:R-:W-:Y:S11]  /*b8f80*/  @!UPT UIADD3 URZ, URZ, URZ, URZ ;  /* 0x0000003f3f3ff290 */ /* 0x000ff6000fffe03f */
[----:B------:R-:W-:Y:S01]  /*b8f90*/  @!UPT UIADD3 URZ, URZ, URZ, URZ ;  /* 0x0000003f3f3ff290 */ /* 0x000fe2000fffe03f */
[----:B------:R-:W-:Y:S01]  /*b8fa0*/  STL.64 [R1+0xf40], R240 ;  /* 0x000f40f001007387 */ /* 0x000fe20000100a00 */
[----:B------:R-:W-:Y:S01]  /*b8fb0*/  STL.64 [R1+0xf48], R242 ;  /* 0x000f48f201007387 */ /* 0x000fe20000100a00 */
[C---:B--2---:R-:W-:Y:S08]  /*b8fc0*/  HMMA.1688.F32.TF32 R140, R232.reuse, R94, R140 ;  /* 0x0000005ee88c723c */ /* 0x044ff0000008108c */
[C---:B---3--:R-:W-:Y:S08]  /*b8fd0*/  HMMA.1688.F32.TF32 R236, R232.reuse, R98, R136 ;  /* 0x00000062e8ec723c */ /* 0x048ff00000081088 */
[C---:B------:R-:W-:Y:S08]  /*b8fe0*/  HMMA.1688.F32.TF32 R136, R232.reuse, R90, R144 ;  /* 0x0000005ae888723c */ /* 0x040ff00000081090 */
[C---:B------:R-:W-:Y:S07]  /*b8ff0*/  HMMA.1688.F32.TF32 R144, R232.reuse, R86, R148 ;  /* 0x00000056e890723c */ /* 0x040fee0000081094 */
[----:B------:R-:W-:Y:S01]  /*b9000*/  STL.64 [R1+0xf20], R236 ;  /* 0x000f20ec01007387 */ /* 0x000fe20000100a00 */
[----:B------:R-:W-:Y:S02]  /*b9010*/  STL.64 [R1+0xf28], R238 ;  /* 0x000f28ee01007387 */ /* 0x000fe40000100a00 */
[----:B------:R-:W-:Y:S02]  /*b9020*/  STL.64 [R1+0xf00], R140 ;  /* 0x000f008c01007387 */ /* 0x000fe40000100a00 */
[----:B------:R1:W-:Y:S03]  /*b9030*/  STL.64 [R1+0xf08], R142 ;  /* 0x000f088e01007387 */ /* 0x0003e60000100a00 */
[----:B------:R-:W-:Y:S01]  /*b9040*/  STL.64 [R1+0xee0], R136 ;  /* 0x000ee08801007387 */ /* 0x000fe20000100a00 */
        /* <DEDUP_REMOVED lines=55> */
[C---:B----4-:R-:W-:Y:S08]  /*b93c0*/  HMMA.1688.F32.TF32 R140, R232.reuse, R10, R248 ;  /* 0x0000000ae88c723c */ /* 0x050ff000000810f8 */
[----:B-1----:R-:W-:Y:S01]  /*b93d0*/  HMMA.1688.F32.TF32 R136, R232, R6, R224 ;  /* 0x00000006e888723c */ /* 0x002fe200000810e0 */
[----:B------:R1:W-:Y:S01]  /*b93e0*/  STL.64 [R1+0xbc0], R144 ;  /* 0x000bc09001007387 */ /* 0x0003e20000100a00 */
[----:B------:R2:W-:Y:S02]  /*b93f0*/  STL.64 [R1+0xbc8], R146 ;  /* 0x000bc89201007387 */ /* 0x0005e40000100a00 */
[----:B------:R-:W-:-:S02]  /*b9400*/  IMAD.MOV.U32 R248, RZ, RZ, R231 ;  /* 0x000000fffff87224 */ /* 0x000fc400078e00e7 */
[----:B------:R-:W-:Y:S02]  /*b9410*/  IMAD.MOV.U32 R249, RZ, RZ, R230 ;  /* 0x000000fffff97224 */ /* 0x000fe400078e00e6 */
[----:B------:R-:W-:Y:S02]  /*b9420*/  IMAD.MOV.U32 R250, RZ, RZ, R229 ;  /* 0x000000fffffa7224 */ /* 0x000fe400078e00e5 */
[----:B------:R-:W-:-:S05]  /*b9430*/  IMAD.MOV.U32 R251, RZ, RZ, R228 ;  /* 0x000000fffffb7224 */ /* 0x000fca00078e00e4 */
[----:B------:R-:W-:Y:S01]  /*b9440*/  STL.64 [R1+0xbb0], R140 ;  /* 0x000bb08c01007387 */ /* 0x000fe20000100a00 */
[----:B------:R-:W-:Y:S02]  /*b9450*/  STL.64 [R1+0xbb8], R142 ;  /* 0x000bb88e01007387 */ /* 0x000fe40000100a00 */
[----:B------:R-:W3:Y:S05]  /*b9460*/  LDL.LU R231, [R1+0x529c] ;  /* 0x00529c0001e77983 */ /* 0x000eea0000300800 */
[----:B------:R4:W-:Y:S01]  /*b9470*/  STL.64 [R1+0xb80], R136 ;  /* 0x000b808801007387 */ /* 0x0009e20000100a00 */
[----:B------:R1:W-:Y:S01]  /*b9480*/  STL.64 [R1+0xb88], R138 ;  /* 0x000b888a01007387 */ /* 0x0003e20000100a00 */
        /* <DEDUP_REMOVED lines=11> */
[----:B-1----:R-:W3:Y:S01]  /*b9540*/  LDL.LU R144, [R1+0x1940] ;  /* 0x0019400001907983 */ /* 0x002ee20000300800 */
[----:B------:R-:W3:Y:S02]  /*b9550*/  LDL.LU R145, [R1+0x1944] ;  /* 0x0019440001917983 */ /* 0x000ee40000300800 */
        /* <DEDUP_REMOVED lines=14> */
[----:B----4-:R-:W4:Y:S01]  /*b9640*/  LDL.LU R136, [R1+0x18f0] ;  /* 0x0018f00001887983 */ /* 0x010f220000300800 */
[----:B------:R-:W4:Y:S02]  /*b9650*/  LDL.LU R137, [R1+0x18f4] ;  /* 0x0018f40001897983 */ /* 0x000f240000300800 */
[----:B------:R-:W4:Y:S01]  /*b9660*/  LDL.LU R138, [R1+0x18f8] ;  /* 0x0018f800018a7983 */ /* 0x000f220000300800 */
[----:B------:R-:W-:Y:S01]  /*b9670*/  HMMA.1688.F32.TF32 R180, R132, R90, R248 ;  /* 0x0000005a84b4723c */ /* 0x000fe200000810f8 */
[----:B------:R-:W-:Y:S04]  /*b9680*/  LDS R140, [R0+0x4a380] ;  /* 0x04a38000008c7984 */ /* 0x000fe80000000800 */
[----:B------:R-:W-:Y:S04]  /*b9690*/  LDS R142, [R0+0x4b380] ;  /* 0x04b38000008e7984 */ /* 0x000fe80000000800 */
[----:B------:R-:W-:Y:S04]  /*b96a0*/  LDS R141, [R97+0x4a380] ;  /* 0x04a38000618d7984 */ /* 0x000fe80000000800 */
[----:B------:R-:W1:Y:S01]  /*b96b0*/  LDS R143, [R97+0x4b380] ;  /* 0x04b38000618f7984 */ /* 0x000e620000000800 */
[----:B---3--:R-:W-:-:S02]  /*b96c0*/  IMAD.MOV.U32 R238, RZ, RZ, R231 ;  /* 0x000000ffffee7224 */ /* 0x008fc400078e00e7 */
[----:B------:R-:W-:Y:S02]  /*b96d0*/  IMAD.MOV.U32 R237, RZ, RZ, R230 ;  /* 0x000000ffffed7224 */ /* 0x000fe400078e00e6 */
[----:B------:R-:W-:Y:S02]  /*b96e0*/  IMAD.MOV.U32 R236, RZ, RZ, R229 ;  /* 0x000000ffffec7224 */ /* 0x000fe400078e00e5 */
[----:B------:R-:W-:Y:S02]  /*b96f0*/  IMAD.MOV.U32 R139, RZ, RZ, R228 ;  /* 0x000000ffff8b7224 */ /* 0x000fe400078e00e4 */
        /* <DEDUP_REMOVED lines=9> */
[C---:B--2---:R-:W-:Y:S08]  /*b9790*/  HMMA.1688.F32.TF32 R144, R132.reuse, R126, R144 ;  /* 0x0000007e8490723c */ /* 0x044ff00000081090 */
[C---:B------:R-:W-:Y:S08]  /*b97a0*/  HMMA.1688.F32.TF32 R148, R132.reuse, R122, R148 ;  /* 0x0000007a8494723c */ /* 0x040ff00000081094 */
[C---:B------:R-:W-:Y:S08]  /*b97b0*/  HMMA.1688.F32.TF32 R152, R132.reuse, R118, R152 ;  /* 0x000000768498723c */ /* 0x040ff00000081098 */
[C---:B------:R-:W-:Y:S08]  /*b97c0*/  HMMA.1688.F32.TF32 R156, R132.reuse, R114, R156 ;  /* 0x00000072849c723c */ /* 0x040ff0000008109c */
[C---:B------:R-:W-:Y:S08]  /*b97d0*/  HMMA.1688.F32.TF32 R168, R132.reuse, R102, R240 ;  /* 0x0000006684a8723c */ /* 0x040ff000000810f0 */
[C---:B------:R-:W-:Y:S08]  /*b97e0*/  HMMA.1688.F32.TF32 R160, R132.reuse, R110, R160 ;  /* 0x0000006e84a0723c */ /* 0x040ff000000810a0 */
[C---:B----4-:R-:W-:Y:S08]  /*b97f0*/  HMMA.1688.F32.TF32 R164, R132.reuse, R106, R136 ;  /* 0x0000006a84a4723c */ /* 0x050ff00000081088 */
[C---:B---3--:R-:W-:Y:S08]  /*b9800*/  HMMA.1688.F32.TF32 R228, R132.reuse, R130, R228 ;  /* 0x0000008284e4723c */ /* 0x048ff000000810e4 */
[C---:B------:R-:W-:Y:S08]  /*b9810*/  HMMA.1688.F32.TF32 R172, R132.reuse, R98, R236 ;  /* 0x0000006284ac723c */ /* 0x040ff000000810ec */
[C---:B------:R-:W-:Y:S07]  /*b9820*/  HMMA.1688.F32.TF32 R176, R132.reuse, R94, R244 ;  /* 0x0000005e84b0723c */ /* 0x040fee00000810f4 */
        /* <DEDUP_REMOVED lines=70> */
[C---:B------:R-:W-:Y:S01]  /*b9c90*/  HMMA.1688.F32.TF32 R216, R132.reuse, R54, R244 ;  /* 0x0000003684d8723c */ /* 0x040fe200000810f4 */
[----:B------:R-:W-:Y:S01]  /*b9ca0*/  STL.64 [R1+0x5060], R186 ;  /* 0x005060ba01007387 */ /* 0x000fe20000100a00 */
[----:B------:R2:W-:Y:S02]  /*b9cb0*/  STL.64 [R1+0x5058], R184 ;  /* 0x005058b801007387 */ /* 0x0005e40000100a00 */
[----:B------:R-:W-:Y:S02]  /*b9cc0*/  STL.64 [R1+0x5070], R190 ;  /* 0x005070be01007387 */ /* 0x000fe40000100a00 */
[----:B------:R-:W-:Y:S01]  /*b9cd0*/  STL.64 [R1+0x5068], R188 ;  /* 0x005068bc01007387 */ /* 0x000fe20000100a00 */
[----:B------:R-:W-:Y:S01]  /*b9ce0*/  STL.64 [R1+0x5080], R194 ;  /* 0x005080c201007387 */ /* 0x000fe20000100a00 */
[----:B------:R3:W-:Y:S03]  /*b9cf0*/  STL.64 [R1+0x5078], R192 ;  /* 0x005078c001007387 */ /* 0x0007e60000100a00 */
        /* <DEDUP_REMOVED lines=8> */
[----:B------:R-:W4:Y:S04]  /*b9d80*/  LDL R234, [R1+0xfbc] ;  /* 0x000fbc0001ea7983 */ /* 0x000f280000100800 */
[----:B------:R-:W-:Y:S01]  /*b9d90*/  STL.64 [R1+0x50d8], R214 ;  /* 0x0050d8d601007387 */ /* 0x000fe20000100a00 */
[----:B------:R1:W-:Y:S02]  /*b9da0*/  STL.64 [R1+0x50d0], R212 ;  /* 0x0050d0d401007387 */ /* 0x0003e40000100a00 */
[----:B------:R-:W4:Y:S02]  /*b9db0*/  LDL R235, [R1+0xfb0] ;  /* 0x000fb00001eb7983 */ /* 0x000f240000100800 */
[----:B------:R-:W-:Y:S01]  /*b9dc0*/  STL.64 [R1+0x50e8], R218 ;  /* 0x0050e8da01007387 */ /* 0x000fe20000100a00 */
[----:B------:R-:W-:Y:S01]  /*b9dd0*/  STL.64 [R1+0x50e0], R216 ;  /* 0x0050e0d801007387 */ /* 0x000fe20000100a00 */
        /* <DEDUP_REMOVED lines=24> */
[----:B-1----:R-:W4:Y:S02]  /*b9f60*/  LDL.LU R160, [R1+0x1490] ;  /* 0x0014900001a07983 */ /* 0x002f240000300800 */
        /* <DEDUP_REMOVED lines=19> */
[----:B--2---:R-:W2:Y:S02]  /*ba0a0*/  LDL.LU R184, [R1+0xa40] ;  /* 0x000a400001b87983 */ /* 0x004ea40000300800 */
[----:B------:R-:W2:Y:S02]  /*ba0b0*/  LDL.LU R185, [R1+0xa44] ;  /* 0x000a440001b97983 */ /* 0x000ea40000300800 */
[----:B------:R-:W2:Y:S01]  /*ba0c0*/  LDL.LU R186, [R1+0xa48] ;  /* 0x000a480001ba7983 */ /* 0x000ea20000300800 */
[----:B------:R-:W2:Y:S01]  /*ba0d0*/  LDL.LU R187, [R1+0xa4c] ;  /* 0x000a4c0001bb7983 */ /* 0x000ea20000300800 */
[----:B---3--:R-:W3:Y:S02]  /*ba0e0*/  LDL.LU R192, [R1+0xa00] ;  /* 0x000a000001c07983 */ /* 0x008ee40000300800 */
        /* <DEDUP_REMOVED lines=47> */
[----:B------:R-:W-:Y:S01]  /*ba3e0*/  HMMA.1688.F32.TF32 R220, R132, R50, R248 ;  /* 0x0000003284dc723c */ /* 0x000fe200000810f8 */
[----:B------:R-:W3:Y:S02]  /*ba3f0*/  LDL.LU R248, [R1+0x15b0] ;  /* 0x0015b00001f87983 */ /* 0x000ee40000300800 */
[----:B------:R-:W3:Y:S01]  /*ba400*/  LDL.LU R249, [R1+0x15b4] ;  /* 0x0015b40001f97983 */ /* 0x000ee20000300800 */
[----:B------:R-:W3:Y:S01]  /*ba410*/  LDL.LU R250, [R1+0x15b8] ;  /* 0x0015b80001fa7983 */ /* 0x000ee20000300800 */
[----:B------:R-:W3:Y:S11]  /*ba420*/  LDL.LU R251, [R1+0x15bc] ;  /* 0x0015bc0001fb7983 */ /* 0x000ef60000300800 */
[----:B------:R-:W-:Y:S07]  /*ba430*/  @!UPT UIADD3 URZ, URZ, URZ, URZ ;  /* 0x0000003f3f3ff290 */ /* 0x000fee000fffe03f */
[----:B------:R-:W-:Y:S01]  /*ba440*/  STL.64 [R1+0x50f8], R222 ;  /* 0x0050f8de01007387 */ /* 0x000fe20000100a00 */
[----:B------:R-:W-:Y:S01]  /*ba450*/  STL.64 [R1+0x50f0], R220 ;  /* 0x0050f0dc01007387 */ /* 0x000fe20000100a00 */
[----:B----4-:R-:W-:Y:S08]  /*ba460*/  HMMA.1688.F32.TF32 R176, R140, R130, R176 ;  /* 0x000000828cb0723c */ /* 0x010ff000000810b0 */
[C---:B------:R-:W-:Y:S08]  /*ba470*/  HMMA.1688.F32.TF32 R180, R132.reuse, R6, R180 ;  /* 0x0000000684b4723c */ /* 0x040ff000000810b4 */
        /* <DEDUP_REMOVED lines=36> */
[C---:B------:R-:W-:Y:S01]  /*ba6c0*/  HMMA.1688.F32.TF32 R164, R140.reuse, R118, R164 ;  /* 0x000000768ca4723c */ /* 0x040fe200000810a4 */
[----:B------:R-:W-:Y:S02]  /*ba6d0*/  STL.64 [R1+0xa30], R132 ;  /* 0x000a308401007387 */ /* 0x000fe40000100a00 */
[----:B------:R1:W-:Y:S05]  /*ba6e0*/  STL.64 [R1+0xa38], R134 ;  /* 0x000a388601007387 */ /* 0x0003ea0000100a00 */
[C---:B-1----:R-:W-:Y:S08]  /*ba6f0*/  HMMA.1688.F32.TF32 R132, R140.reuse, R114, R160 ;  /* 0x000000728c84723c */ /* 0x042ff000000810a0 */
[C---:B------:R-:W-:Y:S08]  /*ba700*/  HMMA.1688.F32.TF32 R156, R140.reuse, R110, R156 ;  /* 0x0000006e8c9c723c */ /* 0x040ff0000008109c */
[C---:B------:R-:W-:Y:S01]  /*ba710*/  HMMA.1688.F32.TF32 R152, R140.reuse, R106, R152 ;  /* 0x0000006a8c98723c */ /* 0x040fe20000081098 */
[----:B------:R-:W-:Y:S01]  /*ba720*/  STL.64 [R1+0xa10], R168 ;  /* 0x000a10a801007387 */ /* 0x000fe20000100a00 */
[----:B------:R-:W-:Y:S02]  /*ba730*/  STL.64 [R1+0xa18], R170 ;  /* 0x000a18aa01007387 */ /* 0x000fe40000100a00 */
[----:B------:R-:W-:Y:S02]  /*ba740*/  STL.64 [R1+0x9f0], R164 ;  /* 0x0009f0a401007387 */ /* 0x000fe40000100a00 */
[----:B------:R-:W-:Y:S01]  /*ba750*/  STL.64 [R1+0x9f8], R166 ;  /* 0x0009f8a601007387 */ /* 0x000fe20000100a00 */
[----:B------:R-:W-:Y:S01]  /*ba760*/  STL.64 [R1+0x9d0], R132 ;  /* 0x0009d08401007387 */ /* 0x000fe20000100a00 */
[----:B------:R1:W-:Y:S02]  /*ba770*/  STL.64 [R1+0x9d8], R134 ;  /* 0x0009d88601007387 */ /* 0x0003e40000100a00 */
[C---:B-1----:R-:W-:Y:S05]  /*ba780*/  HMMA.1688.F32.TF32 R132, R140.reuse, R102, R148 ;  /* 0x000000668c84723c */ /* 0x042fea0000081094 */
        /* <DEDUP_REMOVED lines=8> */
[C---:B-1----:R-:W-:Y:S05]  /*ba810*/  HMMA.1688.F32.TF32 R132, R140.reuse, R90, R136 ;  /* 0x0000005a8c84723c */ /* 0x042fea0000081088 */
[----:B------:R-:W-:Y:S01]  /*ba820*/  STL.64 [R1+0x960], R144 ;  /* 0x0009609001007387 */ /* 0x000fe20000100a00 */
[----:B------:R1:W-:Y:S07]  /*ba830*/  STL.64 [R1+0x968], R146 ;  /* 0x0009689201007387 */ /* 0x0003ee0000100a00 */
[----:B------:R-:W-:Y:S02]  /*ba840*/  STL.64 [R1+0x940], R148 ;  /* 0x0009409401007387 */ /* 0x000fe40000100a00 */
[----:B------:R-:W-:Y:S01]  /*ba850*/  STL.64 [R1+0x948], R150 ;  /* 0x0009489601007387 */ /* 0x000fe20000100a00 */
[C---:B------:R-:W-:Y:S08]  /*ba860*/  HMMA.1688.F32.TF32 R136, R140.reuse, R82, R244 ;  /* 0x000000528c88723c */ /* 0x040ff000000810f4 */
[C---:B-1----:R-:W-:Y:S01]  /*ba870*/  HMMA.1688.F32.TF32 R144, R140.reuse, R86, R240 ;  /* 0x000000568c90723c */ /* 0x042fe200000810f0 */
[----:B------:R-:W-:Y:S01]  /*ba880*/  STL.64 [R1+0x930], R132 ;  /* 0x0009308401007387 */ /* 0x000fe20000100a00 */
[----:B------:R1:W-:Y:S06]  /*ba890*/  STL.64 [R1+0x938], R134 ;  /* 0x0009388601007387 */ /* 0x0003ec0000100a00 */
[----:B-1----:R-:W-:Y:S11]  /*ba8a0*/  HMMA.1688.F32.TF32 R132, R140, R78, R248 ;  /* 0x0000004e8c84723c */ /* 0x002ff600000810f8 */
[----:B------:R-:W-:Y:S04]  /*ba8b0*/  @!UPT UIADD3 URZ, URZ, URZ, URZ ;  /* 0x0000003f3f3ff290 */ /* 0x000fe8000fffe03f */
[----:B------:R1:W-:Y:S01]  /*ba8c0*/  STL.64 [R1+0x920], R144 ;  /* 0x0009209001007387 */ /* 0x0003e20000100a00 */
[----:B------:R2:W-:Y:S02]  /*ba8d0*/  STL.64 [R1+0x928], R146 ;  /* 0x0009289201007387 */ /* 0x0005e40000100a00 */
[----:B------:R-:W3:Y:S02]  /*ba8e0*/  LDL.LU R240, [R1+0x27a0] ;  /* 0x0027a00001f07983 */ /* 0x000ee40000300800 */
[----:B------:R-:W-:Y:S01]  /*ba8f0*/  STL.64 [R1+0x910], R136 ;  /* 0x0009108801007387 */ /* 0x000fe20000100a00 */
[----:B------:R-:W-:Y:S01]  /*ba900*/  STL.64 [R1+0x918], R138 ;  /* 0x0009188a01007387 */ /* 0x000fe20000100a00 */
[----:B------:R-:W-:Y:S01]  /*ba910*/  MOV R228, R128 ;  /* 0x0000008000e47202 */ /* 0x000fe20000000f00 */
[----:B------:R-:W-:Y:S02]  /*ba920*/  IMAD.MOV.U32 R229, RZ, RZ, R129 ;  /* 0x000000ffffe57224 */ /* 0x000fe400078e0081 */
[----:B------:R-:W-:-:S02]  /*ba930*/  IMAD.MOV.U32 R230, RZ, RZ, R252 ;  /* 0x000000ffffe67224 */ /* 0x000fc400078e00fc */
[----:B------:R-:W-:Y:S01]  /*ba940*/  IMAD.MOV.U32 R231, RZ, RZ, R3 ;  /* 0x000000ffffe77224 */ /* 0x000fe200078e0003 */
[----:B------:R-:W-:Y:S01]  /*ba950*/  STL.64 [R1+0x900], R132 ;  /* 0x0009008401007387 */ /* 0x000fe20000100a00 */
[----:B------:R-:W-:Y:S02]  /*ba960*/  STL.64 [R1+0x908], R134 ;  /* 0x0009088601007387 */ /* 0x000fe40000100a00 */
[----:B------:R-:W3:Y:S02]  /*ba970*/  LDL.LU R241, [R1+0x27a4] ;  /* 0x0027a40001f17983 */ /* 0x000ee40000300800 */
[----:B------:R-:W3:Y:S01]  /*ba980*/  LDL.LU R242, [R1+0x27a8] ;  /* 0x0027a80001f27983 */ /* 0x000ee20000300800 */
[----:B------:R-:W3:Y:S01]  /*ba990*/  LDL.LU R243, [R1+0x27ac] ;  /* 0x0027ac0001f37983 */ /* 0x000ee20000300800 */
[----:B------:R-:W4:Y:S02]  /*ba9a0*/  LDL.LU R128, [R1+0x527c] ;  /* 0x00527c0001807983 */ /* 0x000f240000300800 */
[----:B------:R-:W3:Y:S02]  /*ba9b0*/  LDL.LU R129, [R1+0x5278] ;  /* 0x0052780001817983 */ /* 0x000ee40000300800 */
[----:B------:R-:W3:Y:S01]  /*ba9c0*/  LDL.LU R252, [R1+0x5274] ;  /* 0x0052740001fc7983 */ /* 0x000ee20000300800 */
[----:B------:R-:W3:Y:S01]  /*ba9d0*/  LDL.LU R3, [R1+0x5270] ;  /* 0x0052700001037983 */ /* 0x000ee20000300800 */
[----:B-1----:R-:W4:Y:S02]  /*ba9e0*/  LDL.LU R144, [R1+0x27c0] ;  /* 0x0027c00001907983 */ /* 0x002f240000300800 */
[----:B------:R-:W4:Y:S02]  /*ba9f0*/  LDL.LU R145, [R1+0x27c4] ;  /* 0x0027c40001917983 */ /* 0x000f240000300800 */
[----:B--2---:R-:W2:Y:S01]  /*baa00*/  LDL.LU R146, [R1+0x27c8] ;  /* 0x0027c80001927983 */ /* 0x004ea20000300800 */
        /* <DEDUP_REMOVED lines=69> */
[----:B---3--:R-:W-:-:S03]  /*bae60*/  IMAD.MOV.U32 R148, RZ, RZ, R3 ;  /* 0x000000ffff947224 */ /* 0x008fc600078e0003 */
[----:B------:R-:W3:Y:S01]  /*bae70*/  LDL.LU R3, [R1+0x526c] ;  /* 0x00526c0001037983 */ /* 0x000ee20000300800 */
[----:B------:R-:W-:Y:S02]  /*bae80*/  IMAD.MOV.U32 R244, RZ, RZ, R125 ;  /* 0x000000fffff47224 */ /* 0x000fe400078e007d */
[----:B------:R-:W-:Y:S02]  /*bae90*/  IMAD.MOV.U32 R245, RZ, RZ, R124 ;  /* 0x000000fffff57224 */ /* 0x000fe400078e007c */
[----:B------:R-:W-:Y:S02]  /*baea0*/  IMAD.MOV.U32 R150, RZ, RZ, R129 ;  /* 0x000000ffff967224 */ /* 0x000fe400078e0081 */
[----:B----4-:R-:W-:Y:S02]  /*baeb0*/  IMAD.MOV.U32 R151, RZ, RZ, R128 ;  /* 0x000000ffff977224 */ /* 0x010fe400078e0080 */
[----:B------:R-:W-:Y:S01]  /*baec0*/  IMAD.MOV.U32 R149, RZ, RZ, R252 ;  /* 0x000000ffff957224 */ /* 0x000fe200078e00fc */
[C---:B--2---:R-:W-:Y:S08]  /*baed0*/  HMMA.1688.F32.TF32 R152, R140.reuse, R10, R152 ;  /* 0x0000000a8c98723c */ /* 0x044ff00000081098 */
[C---:B------:R-:W-:Y:S08]  /*baee0*/  HMMA.1688.F32.TF32 R156, R140.reuse, R14, R156 ;  /* 0x0000000e8c9c723c */ /* 0x040ff0000008109c */
[C---:B------:R-:W-:Y:S08]  /*baef0*/  HMMA.1688.F32.TF32 R160, R140.reuse, R18, R160 ;  /* 0x000000128ca0723c */ /* 0x040ff000000810a0 */
[C---:B------:R-:W-:Y:S01]  /*baf00*/  HMMA.1688.F32.TF32 R124, R140.reuse, R74, R248 ;  /* 0x0000004a8c7c723c */ /* 0x040fe200000810f8 */
[----:B------:R-:W-:Y:S04]  /*baf10*/  LDS R248, [R234+0x4c000] ;  /* 0x04c00000eaf87984 */ /* 0x000fe80000000800 */
[----:B------:R-:W-:Y:S04]  /*baf20*/  LDS R250, [R234+0x4d000] ;  /* 0x04d00000eafa7984 */ /* 0x000fe80000000800 */
[----:B------:R-:W-:Y:S04]  /*baf30*/  LDS R249, [R235+0x4c000] ;  /* 0x04c00000ebf97984 */ /* 0x000fe80000000800 */
[----:B------:R-:W-:Y:S01]  /*baf40*/  LDS R251, [R235+0x4d000] ;  /* 0x04d00000ebfb7984 */ /* 0x000fe20000000800 */
        /* <DEDUP_REMOVED lines=45> */
[----:B------:R-:W-:Y:S01]  /*bb220*/  MOV R246, R5 ;  /* 0x0000000500f67202 */ /* 0x000fe20000000f00 */
[----:B------:R-:W-:Y:S01]  /*bb230*/  IMAD.MOV.U32 R247, RZ, RZ, R4 ;  /* 0x000000fffff77224 */ /* 0x000fe200078e0004 */
[----:B------:R-:W-:Y:S01]  /*bb240*/  STL.64 [R1+0x808], R158 ;  /* 0x0008089e01007387 */ /* 0x000fe20000100a00 */
[----:B------:R-:W-:Y:S02]  /*bb250*/  STL.64 [R1+0x7f0], R152 ;  /* 0x0007f09801007387 */ /* 0x000fe40000100a00 */
[----:B------:R-:W-:Y:S02]  /*bb260*/  STL.64 [R1+0x7f8], R154 ;  /* 0x0007f89a01007387 */ /* 0x000fe40000100a00 */
[----:B------:R1:W-:Y:S01]  /*bb270*/  STL.64 [R1+0x7b0], R148 ;  /* 0x0007b09401007387 */ /* 0x0003e20000100a00 */
[----:B------:R2:W-:Y:S01]  /*bb280*/  STL.64 [R1+0x7b8], R150 ;  /* 0x0007b89601007387 */ /* 0x0005e20000100a00 */
[----:B-1----:R-:W-:Y:S01]  /*bb290*/  IMAD.MOV.U32 R148, RZ, RZ, R52 ;  /* 0x000000ffff947224 */ /* 0x002fe200078e0034 */
[----:B------:R-:W-:Y:S01]  /*bb2a0*/  MOV R149, R53 ;  /* 0x0000003500957202 */ /* 0x000fe20000000f00 */
[----:B--2---:R-:W-:-:S02]  /*bb2b0*/  IMAD.MOV.U32 R150, RZ, RZ, R56 ;  /* 0x000000ffff967224 */ /* 0x004fc400078e0038 */
[----:B------:R-:W-:Y:S02]  /*bb2c0*/  IMAD.MOV.U32 R151, RZ, RZ, R57 ;  /* 0x000000ffff977224 */ /* 0x000fe400078e0039 */
[----:B------:R-:W-:Y:S02]  /*bb2d0*/  IMAD.MOV.U32 R152, RZ, RZ, R44 ;  /* 0x000000ffff987224 */ /* 0x000fe400078e002c */
[----:B------:R-:W-:Y:S02]  /*bb2e0*/  IMAD.MOV.U32 R153, RZ, RZ, R45 ;  /* 0x000000ffff997224 */ /* 0x000fe400078e002d */
[----:B------:R-:W-:Y:S02]  /*bb2f0*/  IMAD.MOV.U32 R154, RZ, RZ, R48 ;  /* 0x000000ffff9a7224 */ /* 0x000fe400078e0030 */
[----:B------:R-:W-:Y:S02]  /*bb300*/  IMAD.MOV.U32 R155, RZ, RZ, R49 ;  /* 0x000000ffff9b7224 */ /* 0x000fe400078e0031 */
[----:B------:R-:W-:-:S02]  /*bb310*/  IMAD.MOV.U32 R156, RZ, RZ, R36 ;  /* 0x000000ffff9c7224 */ /* 0x000fc400078e0024 */
[----:B------:R-:W-:Y:S02]  /*bb320*/  IMAD.MOV.U32 R157, RZ, RZ, R37 ;  /* 0x000000ffff9d7224 */ /* 0x000fe400078e0025 */
[----:B------:R-:W-:Y:S01]  /*bb330*/  IMAD.MOV.U32 R158, RZ, RZ, R40 ;  /* 0x000000ffff9e7224 */ /* 0x000fe200078e0028 */
[----:B------:R-:W-:Y:S01]  /*bb340*/  MOV R159, R41 ;  /* 0x00000029009f7202 */ /* 0x000fe20000000f00 */
        /* <DEDUP_REMOVED lines=11> */
[----:B------:R-:W-:Y:S01]  /*bb400*/  IMAD.MOV.U32 R171, RZ, RZ, R25 ;  /* 0x000000ffffab7224 */ /* 0x000fe200078e0019 */
[----:B---3--:R-:W1:Y:S04]  /*bb410*/  LDSM.16.M88.4 R136, [R3+0x80] ;  /* 0x000080000388783b */ /* 0x008e680000000200 */
[----:B------:R-:W2:Y:S04]  /*bb420*/  LDSM.16.M88.4 R132, [R3+0x1080] ;  /* 0x001080000384783b */ /* 0x000ea80000000200 */
[----:B------:R-:W3:Y:S04]  /*bb430*/  LDSM.16.M88.4 R128, [R3+0x2080] ;  /* 0x002080000380783b */ /* 0x000ee80000000200 */
[----:B------:R-:W4:Y:S01]  /*bb440*/  LDSM.16.M88.4 R124, [R3+0x3080] ;  /* 0x00308000037c783b */ /* 0x000f220000000200 */
[C---:B-1----:R-:W-:Y:S08]  /*bb450*/  HMMA.1688.F32.TF32 R140, R248.reuse, R136, R144 ;  /* 0x00000088f88c723c */ /* 0x042ff00000081090 */
[C---:B--2---:R-:W-:Y:S08]  /*bb460*/  HMMA.1688.F32.TF32 R4, R248.reuse, R132, R228 ;  /* 0x00000084f804723c */ /* 0x044ff000000810e4 */
[C---:B---3--:R-:W-:Y:S07]  /*bb470*/  HMMA.1688.F32.TF32 R144, R248.reuse, R128, R240 ;  /* 0x00000080f890723c */ /* 0x048fee00000810f0 */
[----:B------:R-:W-:Y:S01]  /*bb480*/  STL.64 [R1+0x7a0], R140 ;  /* 0x0007a08c01007387 */ /* 0x000fe20000100a00 */
[----:B------:R4:W-:Y:S02]  /*bb490*/  STL.64 [R1+0x7a8], R142 ;  /* 0x0007a88e01007387 */ /* 0x0009e40000100a00 */
[----:B----4-:R-:W-:Y:S05]  /*bb4a0*/  HMMA.1688.F32.TF32 R140, R248, R124, R244 ;  /* 0x0000007cf88c723c */ /* 0x010fea00000810f4 */
[----:B------:R-:W-:Y:S01]  /*bb4b0*/  STL.64 [R1+0x7e0], R4 ;  /* 0x0007e00401007387 */ /* 0x000fe20000100a00 */
[----:B------:R-:W-:Y:S07]  /*bb4c0*/  STL.64 [R1+0x7e8], R6 ;  /* 0x0007e80601007387 */ /* 0x000fee0000100a00 */
[----:B------:R1:W-:Y:S02]  /*bb4d0*/  STL.64 [R1+0x7d0], R144 ;  /* 0x0007d09001007387 */ /* 0x0003e40000100a00 */
[----:B------:R-:W-:Y:S01]  /*bb4e0*/  STL.64 [R1+0x7d8], R146 ;  /* 0x0007d89201007387 */ /* 0x000fe20000100a00 */
[----:B------:R-:W-:Y:S04]  /*bb4f0*/  LDS R5, [R97+0x4c000] ;  /* 0x04c0000061057984 */ /* 0x000fe80000000800 */
[----:B------:R2:W-:Y:S01]  /*bb500*/  LDS R7, [R97+0x4d000] ;  /* 0x04d0000061077984 */ /* 0x0005e20000000800 */
[----:B------:R-:W-:-:S02]  /*bb510*/  IMAD.MOV.U32 R244, RZ, RZ, R84 ;  /* 0x000000fffff47224 */ /* 0x000fc400078e0054 */
[----:B------:R-:W-:Y:S02]  /*bb520*/  IMAD.MOV.U32 R245, RZ, RZ, R85 ;  /* 0x000000fffff57224 */ /* 0x000fe400078e0055 */
        /* <DEDUP_REMOVED lines=12> */
[----:B-1----:R-:W-:-:S02]  /*bb5f0*/  IMAD.MOV.U32 R144, RZ, RZ, R60 ;  /* 0x000000ffff907224 */ /* 0x002fc400078e003c */
[----:B------:R-:W-:Y:S01]  /*bb600*/  IMAD.MOV.U32 R145, RZ, RZ, R61 ;  /* 0x000000ffff917224 */ /* 0x000fe200078e003d */
[----:B------:R-:W-:Y:S01]  /*bb610*/  STL.64 [R1+0x7c0], R140 ;  /* 0x0007c08c01007387 */ /* 0x000fe20000100a00 */
[----:B------:R-:W-:Y:S02]  /*bb620*/  STL.64 [R1+0x7c8], R142 ;  /* 0x0007c88e01007387 */ /* 0x000fe40000100a00 */
[----:B--2---:R-:W2:Y:S02]  /*bb630*/  LDL.LU R97, [R1+0x5268] ;  /* 0x0052680001617983 */ /* 0x004ea40000300800 */
[----:B------:R-:W3:Y:S01]  /*bb640*/  LDL.LU R84, [R1+0x5264] ;  /* 0x0052640001547983 */ /* 0x000ee20000300800 */
        /* <DEDUP_REMOVED lines=13> */
[----:B------:R-:W-:-:S02]  /*bb720*/  IMAD.MOV.U32 R146, RZ, RZ, R64 ;  /* 0x000000ffff927224 */ /* 0x000fc400078e0040 */
[----:B------:R-:W2:Y:S02]  /*bb730*/  LDL.LU R64, [R1+0x522c] ;  /* 0x00522c0001407983 */ /* 0x000ea40000300800 */
[----:B------:R-:W-:Y:S01]  /*bb740*/  IMAD.MOV.U32 R147, RZ, RZ, R65 ;  /* 0x000000ffff937224 */ /* 0x000fe200078e0041 */
[----:B------:R-:W1:Y:S04]  /*bb750*/  LDSM.16.M88.4 R120, [R3+0x4080] ;  /* 0x004080000378783b */ /* 0x000e680000000200 */
        /* <DEDUP_REMOVED lines=25> */
[----:B------:R-:W-:-:S02]  /*bb8f0*/  IMAD.MOV.U32 R174, RZ, RZ, R117 ;  /* 0x000000ffffae7224 */ /* 0x000fc400078e0075 */
[----:B------:R-:W-:Y:S02]  /*bb900*/  IMAD.MOV.U32 R175, RZ, RZ, R116 ;  /* 0x000000ffffaf7224 */ /* 0x000fe400078e0074 */
[----:B------:R-:W-:Y:S01]  /*bb910*/  IMAD.MOV.U32 R176, RZ, RZ, R113 ;  /* 0x000000ffffb07224 */ /* 0x000fe200078e0071 */
[----:B------:R-:W1:Y:S01]  /*bb920*/  LDSM.16.M88.4 R116, [R3+0x5080] ;  /* 0x005080000374783b */ /* 0x000e620000000200 */
[----:B------:R-:W-:Y:S02]  /*bb930*/  IMAD.MOV.U32 R177, RZ, RZ, R112 ;  /* 0x000000ffffb17224 */ /* 0x000fe400078e0070 */
[----:B------:R-:W-:Y:S04]  /*bb940*/  LDSM.16.M88.4 R112, [R3+0x8080] ;  /* 0x008080000370783b */ /* 0x000fe80000000200 */
[----:B------:R-:W-:Y:S01]  /*bb950*/  IMAD.MOV.U32 R178, RZ, RZ, R109 ;  /* 0x000000ffffb27224 */ /* 0x000fe200078e006d */
[----:B------:R-:W-:Y:S01]  /*bb960*/  MOV R179, R108 ;  /* 0x0000006c00b37202 */ /* 0x000fe20000000f00 */
[----:B------:R-:W-:Y:S01]  /*bb970*/  IMAD.MOV.U32 R180, RZ, RZ, R105 ;  /* 0x000000ffffb47224 */ /* 0x000fe200078e0069 */
[----:B------:R-:W-:Y:S01]  /*bb980*/  LDSM.16.M88.4 R108, [R3+0x9080] ;  /* 0x00908000036c783b */ /* 0x000fe20000000200 */
[----:B------:R-:W-:-:S02]  /*bb990*/  IMAD.MOV.U32 R181, RZ, RZ, R104 ;  /* 0x000000ffffb57224 */ /* 0x000fc400078e0068 */
[----:B------:R-:W-:Y:S04]  /*bb9a0*/  LDSM.16.M88.4 R104, [R3+0xa080] ;  /* 0x00a080000368783b */ /* 0x000fe80000000200 */
[----:B------:R-:W-:Y:S02]  /*bb9b0*/  IMAD.MOV.U32 R182, RZ, RZ, R101 ;  /* 0x000000ffffb67224 */ /* 0x000fe400078e0065 */
[----:B------:R-:W-:Y:S02]  /*bb9c0*/  IMAD.MOV.U32 R183, RZ, RZ, R100 ;  /* 0x000000ffffb77224 */ /* 0x000fe400078e0064 */
[----:B------:R-:W-:Y:S01]  /*bb9d0*/  IMAD.MOV.U32 R185, RZ, RZ, R96 ;  /* 0x000000ffffb97224 */ /* 0x000fe200078e0060 */
[----:B------:R-:W-:Y:S01]  /*bb9e0*/  LDSM.16.M88.4 R100, [R3+0xb080] ;  /* 0x00b080000364783b */ /* 0x000fe20000000200 */
[----:B------:R-:W-:-:S02]  /*bb9f0*/  IMAD.MOV.U32 R186, RZ, RZ, R93 ;  /* 0x000000ffffba7224 */ /* 0x000fc400078e005d */
[----:B------:R-:W-:Y:S02]  /*bba00*/  IMAD.MOV.U32 R187, RZ, RZ, R92 ;  /* 0x000000ffffbb7224 */ /* 0x000fe400078e005c */
[----:B------:R-:W-:Y:S01]  /*bba10*/  IMAD.MOV.U32 R252, RZ, RZ, R203 ;  /* 0x000000fffffc7224 */ /* 0x000fe200078e00cb */
[----:B------:R-:W-:Y:S04]  /*bba20*/  LDSM.16.M88.4 R92, [R3+0xd080] ;  /* 0x00d08000035c783b */ /* 0x000fe80000000200 */
[----:B------:R-:W-:Y:S04]  /*bba30*/  LDS R4, [R0+0x4c000] ;  /* 0x04c0000000047984 */ /* 0x000fe80000000800 */
[----:B------:R-:W-:Y:S01]  /*bba40*/  LDS R6, [R0+0x4d000] ;  /* 0x04d0000000067984 */ /* 0x000fe20000000800 */
[----:B--2---:R-:W-:-:S02]  /*bba50*/  IMAD.MOV.U32 R217, RZ, RZ, R16 ;  /* 0x000000ffffd97224 */ /* 0x004fc400078e0010 */
[----:B---3--:R-:W-:Y:S02]  /*bba60*/  IMAD.MOV.U32 R216, RZ, RZ, R17 ;  /* 0x000000ffffd87224 */ /* 0x008fe400078e0011 */
[----:B------:R-:W2:Y:S01]  /*bba70*/  LDSM.16.M88.4 R16, [R3+0x6080] ;  /* 0x006080000310783b */ /* 0x000ea20000000200 */
[----:B------:R-:W-:Y:S02]  /*bba80*/  IMAD.MOV.U32 R218, RZ, RZ, R13 ;  /* 0x000000ffffda7224 */ /* 0x000fe400078e000d */
[----:B------:R-:W-:Y:S02]  /*bba90*/  IMAD.MOV.U32 R219, RZ, RZ, R12 ;  /* 0x000000ffffdb7224 */ /* 0x000fe400078e000c */
[----:B------:R-:W3:Y:S01]  /*bbaa0*/  LDSM.16.M88.4 R12, [R3+0x7080] ;  /* 0x00708000030c783b */ /* 0x000ee20000000200 */
[----:B----4-:R-:W-:Y:S02]  /*bbab0*/  IMAD.MOV.U32 R225, RZ, RZ, R24 ;  /* 0x000000ffffe17224 */ /* 0x010fe400078e0018 */
        /* <DEDUP_REMOVED lines=9> */
[C---:B-1----:R-:W-:Y:S08]  /*bbb50*/  HMMA.1688.F32.TF32 R224, R248.reuse, R120, R224 ;  /* 0x00000078f8e0723c */ /* 0x042ff000000810e0 */
[----:B------:R-:W-:Y:S01]  /*bbb60*/  HMMA.1688.F32.TF32 R220, R248, R116, R220 ;  /* 0x00000074f8dc723c */ /* 0x000fe200000810dc */
[----:B------:R-:W1:Y:S01]  /*bbb70*/  LDSM.16.M88.4 R96, [R3+0xc080] ;  /* 0x00c080000360783b */ /* 0x000e620000000200 */
        /* <DEDUP_REMOVED lines=13> */
[C---:B--2---:R-:W-:Y:S01]  /*bbc50*/  HMMA.1688.F32.TF32 R140, R248.reuse, R16, R216 ;  /* 0x00000010f88c723c */ /* 0x044fe200000810d8 */
[----:B------:R-:W-:Y:S01]  /*bbc60*/  STL.64 [R1+0x790], R224 ;  /* 0x000790e001007387 */ /* 0x000fe20000100a00 */
[----:B------:R-:W-:Y:S06]  /*bbc70*/  STL.64 [R1+0x798], R226 ;  /* 0x000798e201007387 */ /* 0x000fec0000100a00 */
[C---:B---3--:R-:W-:Y:S01]  /*bbc80*/  HMMA.1688.F32.TF32 R212, R248.reuse, R12, R212 ;  /* 0x0000000cf8d4723c */ /* 0x048fe200000810d4 */
[----:B------:R-:W-:Y:S04]  /*bbc90*/  STL.64 [R1+0x780], R220 ;  /* 0x000780dc01007387 */ /* 0x000fe80000100a00 */
[----:B------:R-:W-:Y:S03]  /*bbca0*/  STL.64 [R1+0x788], R222 ;  /* 0x000788de01007387 */ /* 0x000fe60000100a00 */
[----:B------:R-:W-:Y:S01]  /*bbcb0*/  HMMA.1688.F32.TF32 R208, R248, R112, R208 ;  /* 0x00000070f8d0723c */ /* 0x000fe200000810d0 */
[----:B------:R-:W2:Y:S01]  /*bbcc0*/  LDSM.16.M88.4 R88, [R3+0xe080] ;  /* 0x00e080000358783b */ /* 0x000ea20000000200 */
[----:B------:R-:W-:-:S02]  /*bbcd0*/  IMAD.MOV.U32 R190, RZ, RZ, R85 ;  /* 0x000000ffffbe7224 */ /* 0x000fc400078e0055 */
[----:B------:R-:W-:Y:S02]  /*bbce0*/  IMAD.MOV.U32 R191, RZ, RZ, R84 ;  /* 0x000000ffffbf7224 */ /* 0x000fe400078e0054 */
[----:B------:R-:W-:Y:S01]  /*bbcf0*/  IMAD.MOV.U32 R200, RZ, RZ, R65 ;  /* 0x000000ffffc87224 */ /* 0x000fe200078e0041 */
[----:B------:R-:W3:Y:S01]  /*bbd00*/  LDSM.16.M88.4 R84, [R3+0xf080] ;  /* 0x00f080000354783b */ /* 0x000ee20000000200 */
        /* <DEDUP_REMOVED lines=10> */
[----:B------:R-:W-:Y:S01]  /*bbdb0*/  IMAD.MOV.U32 R195, RZ, RZ, R76 ;  /* 0x000000ffffc37224 */ /* 0x000fe200078e004c */
[----:B------:R-:W-:Y:S01]  /*bbdc0*/  STL.64 [R1+0x770], R140 ;  /* 0x0007708c01007387 */ /* 0x000fe20000100a00 */
[----:B------:R4:W-:Y:S01]  /*bbdd0*/  STL.64 [R1+0x778], R142 ;  /* 0x0007788e01007387 */ /* 0x0009e20000100a00 */
[C---:B------:R-:W-:Y:S08]  /*bbde0*/  HMMA.1688.F32.TF32 R200, R248.reuse, R104, R200 ;  /* 0x00000068f8c8723c */ /* 0x040ff000000810c8 */
[C---:B------:R-:W-:Y:S01]  /*bbdf0*/  HMMA.1688.F32.TF32 R196, R248.reuse, R100, R196 ;  /* 0x00000064f8c4723c */ /* 0x040fe200000810c4 */
[----:B------:R-:W1:Y:S04]  /*bbe00*/  LDSM.16.M88.4 R80, [R3+0x10080] ;  /* 0x010080000350783b */ /* 0x000e680000000200 */
[----:B------:R-:W2:Y:S04]  /*bbe10*/  LDSM.16.M88.4 R76, [R3+0x11080] ;  /* 0x01108000034c783b */ /* 0x000ea80000000200 */
[----:B------:R-:W2:Y:S01]  /*bbe20*/  LDSM.16.M88.4 R72, [R3+0x12080] ;  /* 0x012080000348783b */ /* 0x000ea20000000200 */
[C---:B------:R-:W-:Y:S08]  /*bbe30*/  HMMA.1688.F32.TF32 R188, R248.reuse, R92, R188 ;  /* 0x0000005cf8bc723c */ /* 0x040ff000000810bc */
[C---:B----4-:R-:W-:Y:S01]  /*bbe40*/  HMMA.1688.F32.TF32 R140, R248.reuse, R108, R204 ;  /* 0x0000006cf88c723c */ /* 0x050fe200000810cc */
[----:B------:R-:W-:Y:S01]  /*bbe50*/  STL.64 [R1+0x760], R212 ;  /* 0x000760d401007387 */ /* 0x000fe20000100a00 */
[----:B------:R-:W-:Y:S02]  /*bbe60*/  STL.64 [R1+0x768], R214 ;  /* 0x000768d601007387 */ /* 0x000fe40000100a00 */
[----:B------:R-:W-:Y:S02]  /*bbe70*/  STL.64 [R1+0x750], R208 ;  /* 0x000750d001007387 */ /* 0x000fe40000100a00 */
[----:B------:R-:W-:Y:S01]  /*bbe80*/  STL.64 [R1+0x758], R210 ;  /* 0x000758d201007387 */ /* 0x000fe20000100a00 */
[----:B------:R-:W4:Y:S04]  /*bbe90*/  LDSM.16.M88.4 R68, [R3+0x13080] ;  /* 0x013080000344783b */ /* 0x000f280000000200 */
[----:B------:R-:W3:Y:S04]  /*bbea0*/  LDSM.16.M88.4 R64, [R3+0x14080] ;  /* 0x014080000340783b */ /* 0x000ee80000000200 */
[----:B------:R-:W3:Y:S04]  /*bbeb0*/  LDSM.16.M88.4 R60, [R3+0x15080] ;  /* 0x01508000033c783b */ /* 0x000ee80000000200 */
[----:B------:R-:W3:Y:S04]  /*bbec0*/  LDSM.16.M88.4 R56, [R3+0x16080] ;  /* 0x016080000338783b */ /* 0x000ee80000000200 */
[----:B------:R-:W3:Y:S04]  /*bbed0*/  LDSM.16.M88.4 R52, [R3+0x17080] ;  /* 0x017080000334783b */ /* 0x000ee80000000200 */
[----:B------:R-:W3:Y:S04]  /*bbee0*/  LDSM.16.M88.4 R48, [R3+0x18080] ;  /* 0x018080000330783b */ /* 0x000ee80000000200 */
[----:B------:R-:W3:Y:S04]  /*bbef0*/  LDSM.16.M88.4 R44, [R3+0x19080] ;  /* 0x01908000032c783b */ /* 0x000ee80000000200 */
[----:B------:R-:W3:Y:S04]  /*bbf00*/  LDSM.16.M88.4 R40, [R3+0x1a080] ;  /* 0x01a080000328783b */ /* 0x000ee80000000200 */
[----:B------:R-:W3:Y:S04]  /*bbf10*/  LDSM.16.M88.4 R36, [R3+0x1b080] ;  /* 0x01b080000324783b */ /* 0x000ee80000000200 */
[----:B------:R-:W-:Y:S04]  /*bbf20*/  LDSM.16.M88.4 R32, [R3+0x1c080] ;  /* 0x01c080000320783b */ /* 0x000fe80000000200 */
[----:B------:R-:W3:Y:S04]  /*bbf30*/  LDSM.16.M88.4 R28, [R3+0x1d080] ;  /* 0x01d08000031c783b */ /* 0x000ee80000000200 */
[----:B------:R-:W3:Y:S04]  /*bbf40*/  LDSM.16.M88.4 R24, [R3+0x1e080] ;  /* 0x01e080000318783b */ /* 0x000ee80000000200 */
[----:B------:R-:W3:Y:S04]  /*bbf50*/  LDSM.16.M88.4 R20, [R3+0x1f080] ;  /* 0x01f080000314783b */ /* 0x000ee80000000200 */
[----:B------:R-:W-:Y:S01]  /*bbf60*/  STL.64 [R1+0x740], R140 ;  /* 0x0007408c01007387 */ /* 0x000fe20000100a00 */
[----:B------:R1:W-:Y:S02]  /*bbf70*/  STL.64 [R1+0x748], R142 ;  /* 0x0007488e01007387 */ /* 0x0003e40000100a00 */
[C---:B-1----:R-:W-:Y:S01]  /*bbf80*/  HMMA.1688.F32.TF32 R140, R248.reuse, R96, R192 ;  /* 0x00000060f88c723c */ /* 0x042fe200000810c0 */
[----:B------:R-:W-:Y:S01]  /*bbf90*/  STL.64 [R1+0x730], R200 ;  /* 0x000730c801007387 */ /* 0x000fe20000100a00 */
[----:B------:R-:W-:Y:S02]  /*bbfa0*/  STL.64 [R1+0x738], R202 ;  /* 0x000738ca01007387 */ /* 0x000fe40000100a00 */
[----:B------:R-:W-:Y:S02]  /*bbfb0*/  STL.64 [R1+0x720], R196 ;  /* 0x000720c401007387 */ /* 0x000fe40000100a00 */
[----:B------:R-:W-:Y:S02]  /*bbfc0*/  STL.64 [R1+0x728], R198 ;  /* 0x000728c601007387 */ /* 0x000fe40000100a00 */
[C---:B--2---:R-:W-:Y:S11]  /*bbfd0*/  HMMA.1688.F32.TF32 R184, R248.reuse, R88, R184 ;  /* 0x00000058f8b8723c */ /* 0x044ff600000810b8 */
[----:B------:R-:W-:Y:S04]  /*bbfe0*/  @!UPT UIADD3 URZ, URZ, URZ, URZ ;  /* 0x0000003f3f3ff290 */ /* 0x000fe8000fffe03f */
        /* <DEDUP_REMOVED lines=11> */
[C---:B-1----:R-:W-:Y:S05]  /*bc0a0*/  HMMA.1688.F32.TF32 R140, R248.reuse, R72, R168 ;  /* 0x00000048f88c723c */ /* 0x042fea00000810a8 */
[----:B------:R-:W-:Y:S01]  /*bc0b0*/  STL.64 [R1+0x6d0], R176 ;  /* 0x0006d0b001007387 */ /* 0x000fe20000100a00 */
[----:B------:R-:W-:Y:S02]  /*bc0c0*/  STL.64 [R1+0x6d8], R178 ;  /* 0x0006d8b201007387 */ /* 0x000fe40000100a00 */
[C---:B----4-:R-:W-:Y:S05]  /*bc0d0*/  HMMA.1688.F32.TF32 R164, R248.reuse, R68, R164 ;  /* 0x00000044f8a4723c */ /* 0x050fea00000810a4 */
[----:B------:R-:W-:Y:S01]  /*bc0e0*/  STL.64 [R1+0x6c0], R172 ;  /* 0x0006c0ac01007387 */ /* 0x000fe20000100a00 */
[----:B------:R-:W-:Y:S02]  /*bc0f0*/  STL.64 [R1+0x6c8], R174 ;  /* 0x0006c8ae01007387 */ /* 0x000fe40000100a00 */
[C---:B------:R-:W-:Y:S07]  /*bc100*/  HMMA.1688.F32.TF32 R160, R248.reuse, R64, R160 ;  /* 0x00000040f8a0723c */ /* 0x040fee00000810a0 */
        /* <DEDUP_REMOVED lines=23> */
[----:B------:R-:W2:Y:S05]  /*bc280*/  LDL.LU R240, [R1+0x2980] ;  /* 0x0029800001f07983 */ /* 0x000eaa0000300800 */
[----:B------:R1:W-:Y:S01]  /*bc290*/  STL.64 [R1+0x40], R144 ;  /* 0x0000409001007387 */ /* 0x0003e20000100a00 */
[----:B------:R3:W-:Y:S09]  /*bc2a0*/  STL.64 [R1+0x48], R146 ;  /* 0x0000489201007387 */ /* 0x0007f20000100a00 */
[----:B------:R-:W-:Y:S01]  /*bc2b0*/  STL.64 [R1+0x30], R140 ;  /* 0x0000308c01007387 */ /* 0x000fe20000100a00 */
        /* <DEDUP_REMOVED lines=94> */
[----:B------:R-:W-:Y:S01]  /*bc8a0*/  IMAD.MOV.U32 R246, RZ, RZ, R9 ;  /* 0x000000fffff67224 */ /* 0x000fe200078e0009 */
[----:B------:R-:W-:Y:S01]  /*bc8b0*/  MOV R247, R8 ;  /* 0x0000000800f77202 */ /* 0x000fe20000000f00 */
[C---:B----4-:R-:W-:Y:S08]  /*bc8c0*/  HMMA.1688.F32.TF32 R140, R248.reuse, R28, R220 ;  /* 0x0000001cf88c723c */ /* 0x050ff000000810dc */
[C---:B--2---:R-:W-:Y:S08]  /*bc8d0*/  HMMA.1688.F32.TF32 R224, R248.reuse, R32, R224 ;  /* 0x00000020f8e0723c */ /* 0x044ff000000810e0 */
[C---:B------:R-:W-:Y:S08]  /*bc8e0*/  HMMA.1688.F32.TF32 R8, R248.reuse, R24, R216 ;  /* 0x00000018f808723c */ /* 0x040ff000000810d8 */
[----:B------:R-:W-:Y:S07]  /*bc8f0*/  HMMA.1688.F32.TF32 R248, R248, R20, R212 ;  /* 0x00000014f8f8723c */ /* 0x000fee00000810d4 */
[----:B------:R-:W-:Y:S01]  /*bc900*/  STL.64 [R1+0x20], R224 ;  /* 0x000020e001007387 */ /* 0x000fe20000100a00 */
[----:B------:R-:W-:Y:S02]  /*bc910*/  STL.64 [R1+0x28], R226 ;  /* 0x000028e201007387 */ /* 0x000fe40000100a00 */
[----:B------:R-:W-:Y:S02]  /*bc920*/  STL.64 [R1+0x10], R140 ;  /* 0x0000108c01007387 */ /* 0x000fe40000100a00 */
[----:B------:R3:W-:Y:S02]  /*bc930*/  STL.64 [R1+0x18], R142 ;  /* 0x0000188e01007387 */ /* 0x0007e40000100a00 */
[C---:B---3--:R-:W-:Y:S09]  /*bc940*/  HMMA.1688.F32.TF32 R140, R4.reuse, R136, R208 ;  /* 0x00000088048c723c */ /* 0x048ff200000810d0 */
[----:B------:R-:W-:Y:S01]  /*bc950*/  STL.64 [R1+0x5128], R250 ;  /* 0x005128fa01007387 */ /* 0x000fe20000100a00 */
[----:B------:R-:W-:Y:S02]  /*bc960*/  STL.64 [R1], R8 ;  /* 0x0000000801007387 */ /* 0x000fe40000100a00 */
[----:B------:R-:W-:Y:S02]  /*bc970*/  STL.64 [R1+0x8], R10 ;  /* 0x0000080a01007387 */ /* 0x000fe40000100a00 */
[----:B------:R-:W-:Y:S01]  /*bc980*/  STL.64 [R1+0x5120], R248 ;  /* 0x005120f801007387 */ /* 0x000fe20000100a00 */
        /* <DEDUP_REMOVED lines=13> */
[----:B------:R2:W-:Y:S02]  /*bca60*/  STL.64 [R1+0x2d48], R142 ;  /* 0x002d488e01007387 */ /* 0x0005e40000100a00 */
[C---:B--2---:R-:W-:Y:S11]  /*bca70*/  HMMA.1688.F32.TF32 R140, R4.reuse, R132, R204 ;  /* 0x00000084048c723c */ /* 0x044ff600000810cc */
[----:B------:R-:W-:Y:S11]  /*bca80*/  @!UPT UIADD3 URZ, URZ, URZ, URZ ;  /* 0x0000003f3f3ff290 */ /* 0x000ff6000fffe03f */
[----:B------:R-:W-:Y:S01]  /*bca90*/  @!UPT UIADD3 URZ, URZ, URZ, URZ ;  /* 0x0000003f3f3ff290 */ /* 0x000fe2000fffe03f */
[----:B------:R-:W-:Y:S01]  /*bcaa0*/  STL.64 [R1+0x2f20], R140 ;  /* 0x002f208c01007387 */ /* 0x000fe20000100a00 */
[----:B------:R2:W-:Y:S02]  /*bcab0*/  STL.64 [R1+0x2f28], R142 ;  /* 0x002f288e01007387 */ /* 0x0005e40000100a00 */
[C---:B--2---:R-:W-:Y:S01]  /*bcac0*/  HMMA.1688.F32.TF32 R140, R4.reuse, R120, R192 ;  /* 0x00000078048c723c */ /* 0x044fe200000810c0 */
[----:B------:R-:W-:Y:S01]  /*bcad0*/  STL.64 [R1+0x2f10], R200 ;  /* 0x002f10c801007387 */ /* 0x000fe20000100a00 */
[----:B------:R-:W-:Y:S02]  /*bcae0*/  STL.64 [R1+0x2f18], R202 ;  /* 0x002f18ca01007387 */ /* 0x000fe40000100a00 */
[----:B------:R-:W2:Y:S02]  /*bcaf0*/  LDL R3, [R1+0xfb8] ;  /* 0x000fb80001037983 */ /* 0x000ea40000100800 */
[----:B------:R-:W-:Y:S01]  /*bcb00*/  STL.64 [R1+0x2f00], R196 ;  /* 0x002f00c401007387 */ /* 0x000fe20000100a00 */
[----:B------:R-:W-:Y:S11]  /*bcb10*/  STL.64 [R1+0x2f08], R198 ;  /* 0x002f08c601007387 */ /* 0x000ff60000100a00 */
[----:B------:R-:W-:Y:S05]  /*bcb20*/  @!UPT UIADD3 URZ, URZ, URZ, URZ ;  /* 0x0000003f3f3ff290 */ /* 0x000fea000fffe03f */
[----:B------:R-:W-:Y:S01]  /*bcb30*/  STL.64 [R1+0x2ef0], R140 ;  /* 0x002ef08c01007387 */ /* 0x000fe20000100a00 */
[----:B------:R3:W-:Y:S02]  /*bcb40*/  STL.64 [R1+0x2ef8], R142 ;  /* 0x002ef88e01007387 */ /* 0x0007e40000100a00 */
[C---:B---3--:R-:W-:Y:S01]  /*bcb50*/  HMMA.1688.F32.TF32 R140, R4.reuse, R12, R180 ;  /* 0x0000000c048c723c */ /* 0x048fe200000810b4 */
[----:B------:R-:W-:Y:S01]  /*bcb60*/  STL.64 [R1+0x2ee0], R188 ;  /* 0x002ee0bc01007387 */ /* 0x000fe20000100a00 */
[----:B------:R-:W-:Y:S02]  /*bcb70*/  STL.64 [R1+0x2ee8], R190 ;  /* 0x002ee8be01007387 */ /* 0x000fe40000100a00 */
[----:B------:R-:W-:Y:S02]  /*bcb80*/  STL.64 [R1+0x2ed0], R184 ;  /* 0x002ed0b801007387 */ /* 0x000fe40000100a00 */
[----:B------:R-:W-:Y:S11]  /*bcb90*/  STL.64 [R1+0x2ed8], R186 ;  /* 0x002ed8ba01007387 */ /* 0x000ff60000100a00 */
[----:B------:R-:W-:Y:S06]  /*bcba0*/  @!UPT UIADD3 URZ, URZ, URZ, URZ ;  /* 0x0000003f3f3ff290 */ /* 0x000fec000fffe03f */
        /* <DEDUP_REMOVED lines=28> */
[C---:B---3--:R-:W-:Y:S05]  /*bcd70*/  HMMA.1688.F32.TF32 R140, R4.reuse, R68, R244 ;  /* 0x00000044048c723c */ /* 0x048fea00000810f4 */
[----:B------:R3:W-:Y:S01]  /*bcd80*/  STL.64 [R1+0x2e20], R148 ;  /* 0x002e209401007387 */ /* 0x0007e20000100a00 */
[----:B------:R4:W-:Y:S03]  /*bcd90*/  STL.64 [R1+0x2e28], R150 ;  /* 0x002e289601007387 */ /* 0x0009e60000100a00 */
[----:B---3--:R-:W3:Y:S04]  /*bcda0*/  LDL.LU R148, [R1+0x1790] ;  /* 0x0017900001947983 */ /* 0x008ee80000300800 */
[----:B------:R1:W-:Y:S02]  /*bcdb0*/  STL.64 [R1+0x2e10], R144 ;  /* 0x002e109001007387 */ /* 0x0003e40000100a00 */
[----:B------:R1:W-:Y:S08]  /*bcdc0*/  STL.64 [R1+0x2e18], R146 ;  /* 0x002e189201007387 */ /* 0x0003f00000100a00 */
[----:B------:R-:W-:Y:S01]  /*bcdd0*/  STL.64 [R1+0x2e00], R140 ;  /* 0x002e008c01007387 */ /* 0x000fe20000100a00 */
[----:B------:R1:W-:Y:S02]  /*bcde0*/  STL.64 [R1+0x2e08], R142 ;  /* 0x002e088e01007387 */ /* 0x0003e40000100a00 */
[----:B------:R-:W3:Y:S02]  /*bcdf0*/  LDL.LU R149, [R1+0x1794] ;  /* 0x0017940001957983 */ /* 0x000ee40000300800 */
[----:B----4-:R-:W3:Y:S01]  /*bce00*/  LDL.LU R150, [R1+0x1798] ;  /* 0x0017980001967983 */ /* 0x010ee20000300800 */
[----:B------:R-:W3:Y:S01]  /*bce10*/  LDL.LU R151, [R1+0x179c] ;  /* 0x00179c0001977983 */ /* 0x000ee20000300800 */
        /* <DEDUP_REMOVED lines=72> */
[C---:B--2---:R-:W-:Y:S08]  /*bd2a0*/  HMMA.1688.F32.TF32 R140, R4.reuse, R60, R200 ;  /* 0x0000003c048c723c */ /* 0x044ff000000810c8 */
[C---:B---3--:R-:W-:Y:S08]  /*bd2b0*/  HMMA.1688.F32.TF32 R204, R4.reuse, R64, R204 ;  /* 0x0000004004cc723c */ /* 0x048ff000000810cc */
[C---:B------:R-:W-:Y:S08]  /*bd2c0*/  HMMA.1688.F32.TF32 R196, R4.reuse, R56, R196 ;  /* 0x0000003804c4723c */ /* 0x040ff000000810c4 */
[C---:B------:R-:W-:Y:S07]  /*bd2d0*/  HMMA.1688.F32.TF32 R192, R4.reuse, R52, R192 ;  /* 0x0000003404c0723c */ /* 0x040fee00000810c0 */
[----:B------:R-:W-:Y:S01]  /*bd2e0*/  STL.64 [R1+0x2df0], R204 ;  /* 0x002df0cc01007387 */ /* 0x000fe20000100a00 */
[----:B------:R-:W-:Y:S02]  /*bd2f0*/  STL.64 [R1+0x2df8], R206 ;  /* 0x002df8ce01007387 */ /* 0x000fe40000100a00 */
[----:B------:R-:W-:Y:S02]  /*bd300*/  STL.64 [R1+0x2de0], R140 ;  /* 0x002de08c01007387 */ /* 0x000fe40000100a00 */
[----:B------:R1:W-:Y:S02]  /*bd310*/  STL.64 [R1+0x2de8], R142 ;  /* 0x002de88e01007387 */ /* 0x0003e40000100a00 */
[C---:B-1----:R-:W-:Y:S01]  /*bd320*/  HMMA.1688.F32.TF32 R140, R4.reuse, R48, R188 ;  /* 0x00000030048c723c */ /* 0x042fe200000810bc */
[----:B------:R-:W-:Y:S01]  /*bd330*/  STL.64 [R1+0x2dd0], R196 ;  /* 0x002dd0c401007387 */ /* 0x000fe20000100a00 */
[----:B------:R-:W-:Y:S06]  /*bd340*/  STL.64 [R1+0x2dd8], R198 ;  /* 0x002dd8c601007387 */ /* 0x000fec0000100a00 */
[C---:B------:R-:W-:Y:S01]  /*bd350*/  HMMA.1688.F32.TF32 R184, R4.reuse, R44, R184 ;  /* 0x0000002c04b8723c */ /* 0x040fe200000810b8 */
[----:B------:R-:W-:Y:S01]  /*bd360*/  STL.64 [R1+0x2dc0], R192 ;  /* 0x002dc0c001007387 */ /* 0x000fe20000100a00 */
[----:B------:R-:W-:Y:S06]  /*bd370*/  STL.64 [R1+0x2dc8], R194 ;  /* 0x002dc8c201007387 */ /* 0x000fec0000100a00 */
[C---:B----4-:R-:W-:Y:S07]  /*bd380*/  HMMA.1688.F32.TF32 R180, R4.reuse, R40, R180 ;  /* 0x0000002804b4723c */ /* 0x050fee00000810b4 */
        /* <DEDUP_REMOVED lines=8> */
[----:B------:R-:W-:Y:S08]  /*bd410*/  HMMA.1688.F32.TF32 R168, R4, R28, R168 ;  /* 0x0000001c04a8723c */ /* 0x000ff000000810a8 */
[C---:B------:R-:W-:Y:S08]  /*bd420*/  HMMA.1688.F32.TF32 R244, R8.reuse, R136, R244 ;  /* 0x0000008808f4723c */ /* 0x040ff000000810f4 */
[C---:B------:R-:W-:Y:S08]  /*bd430*/  HMMA.1688.F32.TF32 R156, R8.reuse, R132, R156 ;  /* 0x00000084089c723c */ /* 0x040ff0000008109c */
[----:B------:R-:W-:Y:S01]  /*bd440*/  HMMA.1688.F32.TF32 R152, R8, R128, R152 ;  /* 0x000000800898723c */ /* 0x000fe20000081098 */
[----:B------:R-:W-:Y:S01]  /*bd450*/  STL.64 [R1+0x2d80], R140 ;  /* 0x002d808c01007387 */ /* 0x000fe20000100a00 */
[----:B------:R1:W-:Y:S06]  /*bd460*/  STL.64 [R1+0x2d88], R142 ;  /* 0x002d888e01007387 */ /* 0x0003ec0000100a00 */
[C---:B-1----:R-:W-:Y:S08]  /*bd470*/  HMMA.1688.F32.TF32 R140, R4.reuse, R24, R164 ;  /* 0x00000018048c723c */ /* 0x042ff000000810a4 */
[----:B------:R-:W-:Y:S01]  /*bd480*/  HMMA.1688.F32.TF32 R4, R4, R20, R160 ;  /* 0x000000140404723c */ /* 0x000fe200000810a0 */
[----:B------:R-:W-:Y:S01]  /*bd490*/  STL.64 [R1+0x2d70], R172 ;  /* 0x002d70ac01007387 */ /* 0x000fe20000100a00 */
[----:B------:R-:W-:Y:S02]  /*bd4a0*/  STL.64 [R1+0x2d78], R174 ;  /* 0x002d78ae01007387 */ /* 0x000fe40000100a00 */
[----:B------:R-:W-:Y:S02]  /*bd4b0*/  STL.64 [R1+0x2d60], R168 ;  /* 0x002d60a801007387 */ /* 0x000fe40000100a00 */
[----:B------:R-:W-:Y:S09]  /*bd4c0*/  STL.64 [R1+0x2d68], R170 ;  /* 0x002d68aa01007387 */ /* 0x000ff20000100a00 */
[----:B------:R-:W-:Y:S01]  /*bd4d0*/  STL.64 [R1+0x2d50], R140 ;  /* 0x002d508c01007387 */ /* 0x000fe20000100a00 */
[----:B------:R1:W-:Y:S02]  /*bd4e0*/  STL.64 [R1+0x2d58], R142 ;  /* 0x002d588e01007387 */ /* 0x0003e40000100a00 */
[----:B------:R-:W-:Y:S05]  /*bd4f0*/  STL.64 [R1+0x5138], R246 ;  /* 0x005138f601007387 */ /* 0x000fea0000100a00 */
[----:B------:R-:W-:Y:S01]  /*bd500*/  STL.64 [R1+0x2d30], R4 ;  /* 0x002d300401007387 */ /* 0x000fe20000100a00 */
[----:B------:R-:W-:Y:S01]  /*bd510*/  STL.64 [R1+0x2d38], R6 ;  /* 0x002d380601007387 */ /* 0x000fe20000100a00 */
[----:B------:R-:W-:Y:S02]  /*bd520*/  STL.64 [R1+0x5130], R244 ;  /* 0x005130f401007387 */ /* 0x000fe40000100a00 */
[----:B------:R-:W-:Y:S02]  /*bd530*/  STL.64 [R1+0x660], R156 ;  /* 0x0006609c01007387 */ /* 0x000fe40000100a00 */
[----:B------:R-:W-:Y:S01]  /*bd540*/  STL.64 [R1+0x668], R158 ;  /* 0x0006689e01007387 */ /* 0x000fe20000100a00 */
[----:B------:R-:W-:Y:S01]  /*bd550*/  STL.64 [R1+0x51c0], R126 ;  /* 0x0051c07e01007387 */ /* 0x000fe20000100a00 */
[----:B------:R-:W-:Y:S02]  /*bd560*/  STL.64 [R1+0x650], R152 ;  /* 0x0006509801007387 */ /* 0x000fe40000100a00 */
[----:B------:R-:W-:Y:S01]  /*bd570*/  STL.64 [R1+0x658], R154 ;  /* 0x0006589a01007387 */ /* 0x000fe20000100a00 */
[C---:B-1----:R-:W-:Y:S01]  /*bd580*/  HMMA.1688.F32.TF32 R140, R8.reuse, R124, R148 ;  /* 0x0000007c088c723c */ /* 0x042fe20000081094 */
[----:B------:R1:W-:Y:S04]  /*bd590*/  STL.64 [R1+0x51b8], R124 ;  /* 0x0051b87c01007387 */ /* 0x0003e80000100a00 */
[----:B------:R-:W-:Y:S04]  /*bd5a0*/  LDS R4, [R0+0x4c080] ;  /* 0x04c0800000047984 */ /* 0x000fe80000000800 */
[----:B------:R-:W-:Y:S04]  /*bd5b0*/  LDS R6, [R0+0x4d080] ;  /* 0x04d0800000067984 */ /* 0x000fe80000000800 */
[----:B------:R-:W-:Y:S04]  /*bd5c0*/  LDS R5, [R3+0x4c080] ;  /* 0x04c0800003057984 */ /* 0x000fe80000000800 */
[----:B------:R-:W2:Y:S01]  /*bd5d0*/  LDS R7, [R3+0x4d080] ;  /* 0x04d0800003077984 */ /* 0x000ea20000000800 */
[C---:B-1----:R-:W-:Y:S05]  /*bd5e0*/  HMMA.1688.F32.TF32 R124, R8.reuse, R120, R144 ;  /* 0x00000078087c723c */ /* 0x042fea0000081090 */
[----:B------:R-:W-:Y:S01]  /*bd5f0*/  STL.64 [R1+0x640], R140 ;  /* 0x0006408c01007387 */ /* 0x000fe20000100a00 */
[----:B------:R-:W-:Y:S02]  /*bd600*/  STL.64 [R1+0x648], R142 ;  /* 0x0006488e01007387 */ /* 0x000fe40000100a00 */
[----:B------:R-:W-:Y:S02]  /*bd610*/  STL.64 [R1+0x51b0], R122 ;  /* 0x0051b07a01007387 */ /* 0x000fe40000100a00 */
[----:B------:R1:W-:Y:S11]  /*bd620*/  STL.64 [R1+0x51a8], R120 ;  /* 0x0051a87801007387 */ /* 0x0003f60000100a00 */
[----:B------:R-:W-:Y:S02]  /*bd630*/  @!UPT UIADD3 URZ, URZ, URZ, URZ ;  /* 0x0000003f3f3ff290 */ /* 0x000fe4000fffe03f */
[----:B------:R-:W-:Y:S01]  /*bd640*/  STL.64 [R1+0x630], R124 ;  /* 0x0006307c01007387 */ /* 0x000fe20000100a00 */
[----:B------:R-:W-:Y:S01]  /*bd650*/  STL.64 [R1+0x638], R126 ;  /* 0x0006387e01007387 */ /* 0x000fe20000100a00 */
[C---:B-1----:R-:W-:Y:S01]  /*bd660*/  HMMA.1688.F32.TF32 R120, R8.reuse, R116, R228 ;  /* 0x000000740878723c */ /* 0x042fe200000810e4 */
[----:B------:R-:W-:Y:S01]  /*bd670*/  STL.64 [R1+0x51a0], R118 ;  /* 0x0051a07601007387 */ /* 0x000fe20000100a00 */
[----:B------:R1:W-:Y:S06]  /*bd680*/  STL.64 [R1+0x5198], R116 ;  /* 0x0051987401007387 */ /* 0x0003ec0000100a00 */
[C---:B-1----:R-:W-:Y:S11]  /*bd690*/  HMMA.1688.F32.TF32 R116, R8.reuse, R16, R240 ;  /* 0x000000100874723c */ /* 0x042ff600000810f0 */
[----:B------:R-:W-:Y:S04]  /*bd6a0*/  @!UPT UIADD3 URZ, URZ, URZ, URZ ;  /* 0x0000003f3f3ff290 */ /* 0x000fe8000fffe03f */
[----:B------:R-:W-:Y:S01]  /*bd6b0*/  STL.64 [R1+0x620], R120 ;  /* 0x0006207801007387 */ /* 0x000fe20000100a00 */
[----:B------:R-:W-:Y:S02]  /*bd6c0*/  STL.64 [R1+0x628], R122 ;  /* 0x0006287a01007387 */ /* 0x000fe40000100a00 */
[----:B------:R-:W2:Y:S05]  /*bd6d0*/  LDL.LU R228, [R1+0x12d0] ;  /* 0x0012d00001e47983 */ /* 0x000eaa0000300800 */
[----:B------:R-:W-:Y:S01]  /*bd6e0*/  STL.64 [R1+0x610], R116 ;  /* 0x0006107401007387 */ /* 0x000fe20000100a00 */
[----:B------:R-:W-:Y:S02]  /*bd6f0*/  STL.64 [R1+0x618], R118 ;  /* 0x0006187601007387 */ /* 0x000fe40000100a00 */
[----:B------:R-:W2:Y:S02]  /*bd700*/  LDL.LU R229, [R1+0x12d4] ;  /* 0x0012d40001e57983 */ /* 0x000ea40000300800 */
[----:B------:R-:W2:Y:S01]  /*bd710*/  LDL.LU R230, [R1+0x12d8] ;  /* 0x0012d80001e67983 */ /* 0x000ea20000300800 */
[----:B------:R-:W2:Y:S01]  /*bd720*/  LDL.LU R231, [R1+0x12dc] ;  /* 0x0012dc0001e77983 */ /* 0x000ea20000300800 */
        /* <DEDUP_REMOVED lines=104> */
[----:B------:R-:W-:Y:S02]  /*bddb0*/  STL.64 [R1+0x5190], R18 ;  /* 0x0051901201007387 */ /* 0x000fe40000100a00 */
[----:B------:R2:W-:Y:S02]  /*bddc0*/  STL.64 [R1+0x5188], R16 ;  /* 0x0051881001007387 */ /* 0x0005e40000100a00 */
        /* <DEDUP_REMOVED lines=74> */
[----:B------:R-:W-:Y:S03]  /*be270*/  STL.64 [R1+0x98], R122 ;  /* 0x0000987a01007387 */ /* 0x000fe60000100a00 */
        /* <DEDUP_REMOVED lines=93> */
[----:B--2---:R-:W2:Y:S02]  /*be850*/  LDL.LU R16, [R1+0x1540] ;  /* 0x0015400001107983 */ /* 0x004ea40000300800 */
[----:B------:R-:W2:Y:S02]  /*be860*/  LDL.LU R17, [R1+0x1544] ;  /* 0x0015440001117983 */ /* 0x000ea40000300800 */
[----:B----4-:R-:W2:Y:S01]  /*be870*/  LDL.LU R18, [R1+0x1548] ;  /* 0x0015480001127983 */ /* 0x010ea20000300800 */
        /* <DEDUP_REMOVED lines=37> */
[----:B------:R-:W1:Y:S02]  /*bead0*/  LDL.LU R240, [R1+0x1250] ;  /* 0x0012500001f07983 */ /* 0x000e640000300800 */
[----:B------:R-:W1:Y:S02]  /*beae0*/  LDL.LU R241, [R1+0x1254] ;  /* 0x0012540001f17983 */ /* 0x000e640000300800 */
[----:B------:R-:W1:Y:S01]  /*beaf0*/  LDL.LU R242, [R1+0x1258] ;  /* 0x0012580001f27983 */ /* 0x000e620000300800 */
[----:B------:R-:W1:Y:S01]  /*beb00*/  LDL.LU R243, [R1+0x125c] ;  /* 0x00125c0001f37983 */ /* 0x000e620000300800 */
[C---:B--2---:R-:W-:Y:S11]  /*beb10*/  HMMA.1688.F32.TF32 R124, R4.reuse, R128, R124 ;  /* 0x00000080047c723c */ /* 0x044ff6000008107c */
[----:B------:R-:W-:Y:S11]  /*beb20*/  @!UPT UIADD3 URZ, URZ, URZ, URZ ;  /* 0x0000003f3f3ff290 */ /* 0x000ff6000fffe03f */
[----:B------:R-:W-:Y:S01]  /*beb30*/  @!UPT UIADD3 URZ, URZ, URZ, URZ ;  /* 0x0000003f3f3ff290 */ /* 0x000fe2000fffe03f */
[----:B------:R-:W-:Y:S01]  /*beb40*/  STL.64 [R1+0x2d10], R124 ;  /* 0x002d107c01007387 */ /* 0x000fe20000100a00 */
[----:B------:R2:W-:Y:S03]  /*beb50*/  STL.64 [R1+0x2d18], R126 ;  /* 0x002d187e01007387 */ /* 0x0005e60000100a00 */
[----:B--2---:R2:W5:Y:S01]  /*beb60*/  LDL.LU.64 R126, [R1+0x51c0] ;  /* 0x0051c000017e7983 */ /* 0x0045620000300a00 */
[----:B------:R-:W4:Y:S02]  /*beb70*/  LDL.LU.64 R124, [R1+0x51b8] ;  /* 0x0051b800017c7983 */ /* 0x000f240000300a00 */
[C---:B----4-:R-:W-:Y:S11]  /*beb80*/  HMMA.1688.F32.TF32 R120, R4.reuse, R124, R120 ;  /* 0x0000007c0478723c */ /* 0x050ff60000081078 */
[----:B------:R-:W-:Y:S11]  /*beb90*/  @!UPT UIADD3 URZ, URZ, URZ, URZ ;  /* 0x0000003f3f3ff290 */ /* 0x000ff6000fffe03f */
[----:B------:R-:W-:Y:S01]  /*beba0*/  @!UPT UIADD3 URZ, URZ, URZ, URZ ;  /* 0x0000003f3f3ff290 */ /* 0x000fe2000fffe03f */
[----:B------:R-:W-:Y:S01]  /*bebb0*/  STL.64 [R1+0x2d00], R120 ;  /* 0x002d007801007387 */ /* 0x000fe20000100a00 */
[----:B------:R4:W-:Y:S03]  /*bebc0*/  STL.64 [R1+0x2d08], R122 ;  /* 0x002d087a01007387 */ /* 0x0009e60000100a00 */
[----:B----4-:R-:W4:Y:S01]  /*bebd0*/  LDL.LU.64 R122, [R1+0x51b0] ;  /* 0x0051b000017a7983 */ /* 0x010f220000300a00 */
[----:B------:R-:W3:Y:S02]  /*bebe0*/  LDL.LU.64 R120, [R1+0x51a8] ;  /* 0x0051a80001787983 */ /* 0x000ee40000300a00 */
[C---:B---3--:R-:W-:Y:S11]  /*bebf0*/  HMMA.1688.F32.TF32 R116, R4.reuse, R120, R116 ;  /* 0x000000780474723c */ /* 0x048ff60000081074 */
[----:B------:R-:W-:Y:S11]  /*bec00*/  @!UPT UIADD3 URZ, URZ, URZ, URZ ;  /* 0x0000003f3f3ff290 */ /* 0x000ff6000fffe03f */
[----:B------:R-:W-:Y:S01]  /*bec10*/  @!UPT UIADD3 URZ, URZ, URZ, URZ ;  /* 0x0000003f3f3ff290 */ /* 0x000fe2000fffe03f */
[----:B------:R-:W-:Y:S01]  /*bec20*/  STL.64 [R1+0x2cf0], R116 ;  /* 0x002cf07401007387 */ /* 0x000fe20000100a00 */
[----:B------:R3:W-:Y:S03]  /*bec30*/  STL.64 [R1+0x2cf8], R118 ;  /* 0x002cf87601007387 */ /* 0x0007e60000100a00 */
[----:B---3--:R2:W5:Y:S01]  /*bec40*/  LDL.LU.64 R118, [R1+0x51a0] ;  /* 0x0051a00001767983 */ /* 0x0085620000300a00 */
[----:B------:R-:W3:Y:S02]  /*bec50*/  LDL.LU.64 R116, [R1+0x5198] ;  /* 0x0051980001747983 */ /* 0x000ee40000300a00 */
[C---:B---3--:R-:W-:Y:S11]  /*bec60*/  HMMA.1688.F32.TF32 R16, R4.reuse, R116, R16 ;  /* 0x000000740410723c */ /* 0x048ff60000081010 */
[----:B------:R-:W-:Y:S11]  /*bec70*/  @!UPT UIADD3 URZ, URZ, URZ, URZ ;  /* 0x0000003f3f3ff290 */ /* 0x000ff6000fffe03f */
[----:B------:R-:W-:Y:S01]  /*bec80*/  @!UPT UIADD3 URZ, URZ, URZ, URZ ;  /* 0x0000003f3f3ff290 */ /* 0x000fe2000fffe03f */
[----:B------:R-:W-:Y:S01]  /*bec90*/  STL.64 [R1+0x2ce0], R16 ;  /* 0x002ce01001007387 */ /* 0x000fe20000100a00 */
[----:B------:R3:W-:Y:S03]  /*beca0*/  STL.64 [R1+0x2ce8], R18 ;  /* 0x002ce81201007387 */ /* 0x0007e60000100a00 */
[----:B---3--:R2:W5:Y:S01]  /*becb0*/  LDL.LU.64 R18, [R1+0x5190] ;  /* 0x0051900001127983 */ /* 0x0085620000300a00 */
[----:B------:R-:W3:Y:S01]  /*becc0*/  LDL.LU.64 R16, [R1+0x5188] ;  /* 0x0051880001107983 */ /* 0x000ee20000300a00 */
        /* <DEDUP_REMOVED lines=20> */
[----:B------:R3:W-:Y:S02]  /*bee10*/  STL.64 [R1+0x2cd8], R246 ;  /* 0x002cd8f601007387 */ /* 0x0007e40000100a00 */
[C---:B---3--:R-:W-:Y:S08]  /*bee20*/  HMMA.1688.F32.TF32 R244, R4.reuse, R112, R140 ;  /* 0x0000007004f4723c */ /* 0x048ff0000008108c */
[C---:B------:R-:W-:Y:S01]  /*bee30*/  HMMA.1688.F32.TF32 R140, R4.reuse, R104, R224 ;  /* 0x00000068048c723c */ /* 0x040fe200000810e0 */
[----:B------:R-:W-:Y:S01]  /*bee40*/  STL.64 [R1+0x2cc0], R248 ;  /* 0x002cc0f801007387 */ /* 0x000fe20000100a00 */
[----:B------:R-:W-:Y:S11]  /*bee50*/  STL.64 [R1+0x2cc8], R250 ;  /* 0x002cc8fa01007387 */ /* 0x000ff60000100a00 */
[----:B------:R-:W-:Y:S02]  /*bee60*/  @!UPT UIADD3 URZ, URZ, URZ, URZ ;  /* 0x0000003f3f3ff290 */ /* 0x000fe4000fffe03f */
[----:B------:R-:W-:Y:S01]  /*bee70*/  STL.64 [R1+0x2cb0], R244 ;  /* 0x002cb0f401007387 */ /* 0x000fe20000100a00 */
[----:B------:R-:W-:Y:S02]  /*bee80*/  STL.64 [R1+0x2cb8], R246 ;  /* 0x002cb8f601007387 */ /* 0x000fe40000100a00 */
[----:B------:R-:W-:Y:S02]  /*bee90*/  STL.64 [R1+0x2ca0], R236 ;  /* 0x002ca0ec01007387 */ /* 0x000fe40000100a00 */
[----:B------:R-:W-:Y:S03]  /*beea0*/  STL.64 [R1+0x2ca8], R238 ;  /* 0x002ca8ee01007387 */ /* 0x000fe60000100a00 */
        /* <DEDUP_REMOVED lines=50> */
[----:B---3--:R-:W-:Y:S01]  /*bf1d0*/  HMMA.1688.F32.TF32 R140, R4, R20, R228 ;  /* 0x00000014048c723c */ /* 0x008fe200000810e4 */
[----:B------:R-:W-:Y:S01]  /*bf1e0*/  STL.64 [R1+0x2760], R148 ;  /* 0x0027609401007387 */ /* 0x000fe20000100a00 */
[----:B------:R-:W-:Y:S02]  /*bf1f0*/  STL.64 [R1+0x2768], R150 ;  /* 0x0027689601007387 */ /* 0x000fe40000100a00 */
[----:B------:R3:W-:Y:S02]  /*bf200*/  STL.64 [R1+0x2750], R144 ;  /* 0x0027509001007387 */ /* 0x0007e40000100a00 */
[----:B------:R1:W-:Y:S01]  /*bf210*/  STL.64 [R1+0x2758], R146 ;  /* 0x0027589201007387 */ /* 0x0003e20000100a00 */
[----:B------:R-:W2:Y:S11]  /*bf220*/  LDL.LU R228, [R1+0x1e50] ;  /* 0x001e500001e47983 */ /* 0x000eb60000300800 */
[----:B------:R-:W-:Y:S05]  /*bf230*/  @!UPT UIADD3 URZ, URZ, URZ, URZ ;  /* 0x0000003f3f3ff290 */ /* 0x000fea000fffe03f */
[----:B------:R-:W-:Y:S01]  /*bf240*/  STL.64 [R1+0x2730], R140 ;  /* 0x0027308c01007387 */ /* 0x000fe20000100a00 */
[----:B------:R-:W-:Y:S02]  /*bf250*/  STL.64 [R1+0x2738], R142 ;  /* 0x0027388e01007387 */ /* 0x000fe40000100a00 */
[----:B------:R-:W2:Y:S02]  /*bf260*/  LDL.LU R229, [R1+0x1e54] ;  /* 0x001e540001e57983 */ /* 0x000ea40000300800 */
[----:B------:R-:W2:Y:S01]  /*bf270*/  LDL.LU R230, [R1+0x1e58] ;  /* 0x001e580001e67983 */ /* 0x000ea20000300800 */
[----:B------:R-:W2:Y:S01]  /*bf280*/  LDL.LU R231, [R1+0x1e5c] ;  /* 0x001e5c0001e77983 */ /* 0x000ea20000300800 */
[----:B---3--:R-:W3:Y:S02]  /*bf290*/  LDL.LU R144, [R1+0x1e40] ;  /* 0x001e400001907983 */ /* 0x008ee40000300800 */
[----:B------:R-:W3:Y:S02]  /*bf2a0*/  LDL.LU R145, [R1+0x1e44] ;  /* 0x001e440001917983 */ /* 0x000ee40000300800 */
[----:B-1----:R-:W3:Y:S01]  /*bf2b0*/  LDL.LU R146, [R1+0x1e48] ;  /* 0x001e480001927983 */ /* 0x002ee20000300800 */
        /* <DEDUP_REMOVED lines=89> */
[C---:B------:R-:W-:Y:S01]  /*bf850*/  HMMA.1688.F32.TF32 R4, R8.reuse, R136, R240 ;  /* 0x000000880804723c */ /* 0x040fe200000810f0 */
[----:B------:R-:W3:Y:S02]  /*bf860*/  LDL.LU R240, [R1+0x1e70] ;  /* 0x001e700001f07983 */ /* 0x000ee40000300800 */
[----:B------:R-:W3:Y:S01]  /*bf870*/  LDL.LU R241, [R1+0x1e74] ;  /* 0x001e740001f17983 */ /* 0x000ee20000300800 */
[----:B------:R-:W3:Y:S01]  /*bf880*/  LDL.LU R242, [R1+0x1e78] ;  /* 0x001e780001f27983 */ /* 0x000ee20000300800 */
[----:B------:R-:W3:Y:S03]  /*bf890*/  LDL.LU R243, [R1+0x1e7c] ;  /* 0x001e7c0001f37983 */ /* 0x000ee60000300800 */
[----:B------:R-:W-:Y:S04]  /*bf8a0*/  LDS R140, [R0+0x4c100] ;  /* 0x04c10000008c7984 */ /* 0x000fe80000000800 */
[----:B------:R-:W-:Y:S04]  /*bf8b0*/  LDS R142, [R0+0x4d100] ;  /* 0x04d10000008e7984 */ /* 0x000fe80000000800 */
[----:B------:R-:W-:Y:S04]  /*bf8c0*/  LDS R141, [R3+0x4c100] ;  /* 0x04c10000038d7984 */ /* 0x000fe80000000800 */
[----:B------:R-:W1:Y:S04]  /*bf8d0*/  LDS R143, [R3+0x4d100] ;  /* 0x04d10000038f7984 */ /* 0x000e680000000800 */
        /* <DEDUP_REMOVED lines=10> */
[C---:B---3--:R-:W-:Y:S05]  /*bf980*/  HMMA.1688.F32.TF32 R216, R8.reuse, R116, R216 ;  /* 0x0000007408d8723c */ /* 0x048fea00000810d8 */
[----:B------:R-:W-:Y:S01]  /*bf990*/  STL.64 [R1+0x540], R224 ;  /* 0x000540e001007387 */ /* 0x000fe20000100a00 */
[----:B------:R-:W-:Y:S02]  /*bf9a0*/  STL.64 [R1+0x548], R226 ;  /* 0x000548e201007387 */ /* 0x000fe40000100a00 */
        /* <DEDUP_REMOVED lines=60> */
[----:B------:R-:W2:Y:S05]  /*bfd70*/  LDL.LU R228, [R1+0x2400] ;  /* 0x0024000001e47983 */ /* 0x000eaa0000300800 */
[----:B------:R3:W-:Y:S01]  /*bfd80*/  STL.64 [R1+0x3f0], R144 ;  /* 0x0003f09001007387 */ /* 0x0007e20000100a00 */
[----:B------:R1:W-:Y:S09]  /*bfd90*/  STL.64 [R1+0x3f8], R146 ;  /* 0x0003f89201007387 */ /* 0x0003f20000100a00 */
[----:B------:R4:W-:Y:S01]  /*bfda0*/  STL.64 [R1+0x3e0], R4 ;  /* 0x0003e00401007387 */ /* 0x0009e20000100a00 */
[----:B------:R4:W-:Y:S02]  /*bfdb0*/  STL.64 [R1+0x3e8], R6 ;  /* 0x0003e80601007387 */ /* 0x0009e40000100a00 */
        /* <DEDUP_REMOVED lines=71> */
[----:B----4-:R-:W4:Y:S02]  /*c0230*/  LDL.LU R4, [R1+0x1e90] ;  /* 0x001e900001047983 */ /* 0x010f240000300800 */
        /* <DEDUP_REMOVED lines=35> */
[C---:B----4-:R-:W-:Y:S11]  /*c0470*/  HMMA.1688.F32.TF32 R4, R8.reuse, R40, R4 ;  /* 0x000000280804723c */ /* 0x050ff60000081004 */
[----:B------:R-:W-:Y:S11]  /*c0480*/  @!UPT UIADD3 URZ, URZ, URZ, URZ ;  /* 0x0000003f3f3ff290 */ /* 0x000ff6000fffe03f */
[----:B------:R-:W-:Y:S01]  /*c0490*/  @!UPT UIADD3 URZ, URZ, URZ, URZ ;  /* 0x0000003f3f3ff290 */ /* 0x000fe2000fffe03f */
[----:B------:R-:W-:Y:S01]  /*c04a0*/  STL.64 [R1+0x3d0], R4 ;  /* 0x0003d00401007387 */ /* 0x000fe20000100a00 */
[----:B------:R2:W-:Y:S02]  /*c04b0*/  STL.64 [R1+0x3d8], R6 ;  /* 0x0003d80601007387 */ /* 0x0005e40000100a00 */
[C---:B--2---:R-:W-:Y:S08]  /*c04c0*/  HMMA.1688.F32.TF32 R4, R8.reuse, R36, R244 ;  /* 0x000000240804723c */ /* 0x044ff000000810f4 */
[C---:B------:R-:W-:Y:S11]  /*c04d0*/  HMMA.1688.F32.TF32 R244, R8.reuse, R32, R248 ;  /* 0x0000002008f4723c */ /* 0x040ff600000810f8 */
[----:B------:R-:W-:Y:S04]  /*c04e0*/  @!UPT UIADD3 URZ, URZ, URZ, URZ ;  /* 0x0000003f3f3ff290 */ /* 0x000fe8000fffe03f */
[----:B------:R-:W-:Y:S01]  /*c04f0*/  STL.64 [R1+0x3c0], R4 ;  /* 0x0003c00401007387 */ /* 0x000fe20000100a00 */
[----:B------:R1:W-:Y:S02]  /*c0500*/  STL.64 [R1+0x3c8], R6 ;  /* 0x0003c80601007387 */ /* 0x0003e40000100a00 */
[C---:B-1----:R-:W-:Y:S08]  /*c0510*/  HMMA.1688.F32.TF32 R4, R8.reuse, R28, R236 ;  /* 0x0000001c0804723c */ /* 0x042ff000000810ec */
[C---:B------:R-:W-:Y:S01]  /*c0520*/  HMMA.1688.F32.TF32 R224, R8.reuse, R24, R224 ;  /* 0x0000001808e0723c */ /* 0x040fe200000810e0 */
[----:B------:R-:W-:Y:S01]  /*c0530*/  STL.64 [R1+0x3b0], R244 ;  /* 0x0003b0f401007387 */ /* 0x000fe20000100a00 */
[----:B------:R-:W-:Y:S06]  /*c0540*/  STL.64 [R1+0x3b8], R246 ;  /* 0x0003b8f601007387 */ /* 0x000fec0000100a00 */
        /* <DEDUP_REMOVED lines=28> */
[----:B------:R-:W-:Y:S11]  /*c0710*/  STL.64 [R1+0x2728], R214 ;  /* 0x002728d601007387 */ /* 0x000ff60000100a00 */
[----:B------:R-:W-:Y:S10]  /*c0720*/  @!UPT UIADD3 URZ, URZ, URZ, URZ ;  /* 0x0000003f3f3ff290 */ /* 0x000ff4000fffe03f */
        /* <DEDUP_REMOVED lines=36> */
[----:B------:R-:W-:Y:S06]  /*c0970*/  STL.64 [R1+0x2448], R158 ;  /* 0x0024489e01007387 */ /* 0x000fec0000100a00 */
[C---:B---3--:R-:W-:Y:S01]  /*c0980*/  HMMA.1688.F32.TF32 R148, R140.reuse, R72, R144 ;  /* 0x000000488c94723c */ /* 0x048fe20000081090 */
[----:B------:R-:W-:Y:S01]  /*c0990*/  STL.64 [R1+0x2430], R152 ;  /* 0x0024309801007387 */ /* 0x000fe20000100a00 */
[----:B------:R-:W-:Y:S06]  /*c09a0*/  STL.64 [R1+0x2438], R154 ;  /* 0x0024389a01007387 */ /* 0x000fec0000100a00 */
        /* <DEDUP_REMOVED lines=119> */
[C---:B------:R-:W-:Y:S11]  /*c1120*/  HMMA.1688.F32.TF32 R244, R140.reuse, R56, R244 ;  /* 0x000000388cf4723c */ /* 0x040ff600000810f4 */
[----:B------:R-:W-:Y:S04]  /*c1130*/  @!UPT UIADD3 URZ, URZ, URZ, URZ ;  /* 0x0000003f3f3ff290 */ /* 0x000fe8000fffe03f */
[----:B------:R-:W-:Y:S01]  /*c1140*/  STL.64 [R1+0x23d0], R4 ;  /* 0x0023d00401007387 */ /* 0x000fe20000100a00 */
[----:B------:R3:W-:Y:S02]  /*c1150*/  STL.64 [R1+0x23d8], R6 ;  /* 0x0023d80601007387 */ /* 0x0007e40000100a00 */
[C---:B---3--:R-:W-:Y:S08]  /*c1160*/  HMMA.1688.F32.TF32 R4, R140.reuse, R52, R248 ;  /* 0x000000348c04723c */ /* 0x048ff000000810f8 */
        /* <DEDUP_REMOVED lines=68> */
[C---:B----4-:R-:W-:Y:S01]  /*c15b0*/  HMMA.1688.F32.TF32 R4, R8.reuse, R96, R148 ;  /* 0x000000600804723c */ /* 0x050fe20000081094 */
        /* <DEDUP_REMOVED lines=8> */
[C---:B--2---:R-:W-:Y:S05]  /*c1640*/  HMMA.1688.F32.TF32 R4, R8.reuse, R84, R240 ;  /* 0x000000540804723c */ /* 0x044fea00000810f0 */
[----:B------:R2:W-:Y:S01]  /*c1650*/  STL.64 [R1+0x1320], R148 ;  /* 0x0013209401007387 */ /* 0x0005e20000100a00 */
[----:B------:R3:W-:Y:S02]  /*c1660*/  STL.64 [R1+0x1328], R150 ;  /* 0x0013289601007387 */ /* 0x0007e40000100a00 */
[----:B------:R-:W4:Y:S05]  /*c1670*/  LDL.LU R228, [R1+0x2020] ;  /* 0x0020200001e47983 */ /* 0x000f2a0000300800 */
[----:B------:R1:W-:Y:S01]  /*c1680*/  STL.64 [R1+0x1330], R144 ;  /* 0x0013309001007387 */ /* 0x0003e20000100a00 */
[----:B------:R1:W-:Y:S09]  /*c1690*/  STL.64 [R1+0x1338], R146 ;  /* 0x0013389201007387 */ /* 0x0003f20000100a00 */
[----:B------:R-:W-:Y:S01]  /*c16a0*/  STL.64 [R1+0x1340], R4 ;  /* 0x0013400401007387 */ /* 0x000fe20000100a00 */
[----:B------:R1:W-:Y:S02]  /*c16b0*/  STL.64 [R1+0x1348], R6 ;  /* 0x0013480601007387 */ /* 0x0003e40000100a00 */
[----:B------:R-:W4:Y:S02]  /*c16c0*/  LDL.LU R229, [R1+0x2024] ;  /* 0x0020240001e57983 */ /* 0x000f240000300800 */
[----:B------:R-:W4:Y:S01]  /*c16d0*/  LDL.LU R230, [R1+0x2028] ;  /* 0x0020280001e67983 */ /* 0x000f220000300800 */
[----:B------:R-:W4:Y:S01]  /*c16e0*/  LDL.LU R231, [R1+0x202c] ;  /* 0x00202c0001e77983 */ /* 0x000f220000300800 */
[----:B--2---:R-:W2:Y:S02]  /*c16f0*/  LDL.LU R148, [R1+0x2040] ;  /* 0x0020400001947983 */ /* 0x004ea40000300800 */
        /* <DEDUP_REMOVED lines=151> */
[----:B------:R-:W-:Y:S11]  /*c2070*/  STL.64 [R1+0x5170], R234 ;  /* 0x005170ea01007387 */ /* 0x000ff60000100a00 */
[----:B------:R-:W-:Y:S11]  /*c2080*/  @!UPT UIADD3 URZ, URZ, URZ, URZ ;  /* 0x0000003f3f3ff290 */ /* 0x000ff6000fffe03f */
[----:B------:R-:W-:Y:S01]  /*c2090*/  STL.64 [R1+0x21d0], R4 ;  /* 0x0021d00401007387 */ /* 0x000fe20000100a00 */
[----:B------:R2:W-:Y:S02]  /*c20a0*/  STL.64 [R1+0x21d8], R6 ;  /* 0x0021d80601007387 */ /* 0x0005e40000100a00 */
[C---:B--2---:R-:W-:Y:S01]  /*c20b0*/  HMMA.1688.F32.TF32 R4, R140.reuse, R120, R148 ;  /* 0x000000788c04723c */ /* 0x044fe20000081094 */
[----:B------:R-:W-:Y:S01]  /*c20c0*/  STL.64 [R1+0x21c0], R156 ;  /* 0x0021c09c01007387 */ /* 0x000fe20000100a00 */
[----:B------:R-:W-:Y:S02]  /*c20d0*/  STL.64 [R1+0x21c8], R158 ;  /* 0x0021c89e01007387 */ /* 0x000fe40000100a00 */
[----:B------:R-:W-:Y:S02]  /*c20e0*/  STL.64 [R1+0x5180], R122 ;  /* 0x0051807a01007387 */ /* 0x000fe40000100a00 */
[----:B------:R-:W-:Y:S01]  /*c20f0*/  STL.64 [R1+0x21b0], R152 ;  /* 0x0021b09801007387 */ /* 0x000fe20000100a00 */
[----:B------:R-:W-:Y:S01]  /*c2100*/  STL.64 [R1+0x21b8], R154 ;  /* 0x0021b89a01007387 */ /* 0x000fe20000100a00 */
[----:B------:R2:W-:Y:S02]  /*c2110*/  STL.64 [R1+0x5178], R120 ;  /* 0x0051787801007387 */ /* 0x0005e40000100a00 */
[C---:B--2---:R-:W-:Y:S11]  /*c2120*/  HMMA.1688.F32.TF32 R120, R140.reuse, R16, R228 ;  /* 0x000000108c78723c */ /* 0x044ff600000810e4 */
[----:B------:R-:W-:Y:S02]  /*c2130*/  @!UPT UIADD3 URZ, URZ, URZ, URZ ;  /* 0x0000003f3f3ff290 */ /* 0x000fe4000fffe03f */
[----:B------:R-:W-:Y:S01]  /*c2140*/  STL.64 [R1+0x21a0], R4 ;  /* 0x0021a00401007387 */ /* 0x000fe20000100a00 */
[----:B------:R2:W-:Y:S02]  /*c2150*/  STL.64 [R1+0x21a8], R6 ;  /* 0x0021a80601007387 */ /* 0x0005e40000100a00 */
[C---:B--2---:R-:W-:Y:S01]  /*c2160*/  HMMA.1688.F32.TF32 R4, R140.reuse, R12, R240 ;  /* 0x0000000c8c04723c */ /* 0x044fe200000810f0 */
[----:B------:R2:W-:Y:S01]  /*c2170*/  STL.64 [R1+0x2190], R144 ;  /* 0x0021909001007387 */ /* 0x0005e20000100a00 */
[----:B------:R3:W-:Y:S03]  /*c2180*/  STL.64 [R1+0x2198], R146 ;  /* 0x0021989201007387 */ /* 0x0007e60000100a00 */
[----:B--2---:R-:W1:Y:S02]  /*c2190*/  LDL.LU R144, [R1+0x1c30] ;  /* 0x001c300001907983 */ /* 0x004e640000300800 */
[----:B------:R-:W-:Y:S02]  /*c21a0*/  STL.64 [R1+0x2180], R120 ;  /* 0x0021807801007387 */ /* 0x000fe40000100a00 */
[----:B------:R-:W-:Y:S11]  /*c21b0*/  STL.64 [R1+0x2188], R122 ;  /* 0x0021887a01007387 */ /* 0x000ff60000100a00 */
[----:B------:R-:W-:Y:S03]  /*c21c0*/  @!UPT UIADD3 URZ, URZ, URZ, URZ ;  /* 0x0000003f3f3ff290 */ /* 0x000fe6000fffe03f */
[----:B------:R2:W-:Y:S01]  /*c21d0*/  STL.64 [R1+0x2170], R4 ;  /* 0x0021700401007387 */ /* 0x0005e20000100a00 */
[----:B------:R4:W-:Y:S02]  /*c21e0*/  STL.64 [R1+0x2178], R6 ;  /* 0x0021780601007387 */ /* 0x0009e40000100a00 */
[----:B------:R-:W1:Y:S02]  /*c21f0*/  LDL.LU R145, [R1+0x1c34] ;  /* 0x001c340001917983 */ /* 0x000e640000300800 */
[----:B---3--:R-:W1:Y:S01]  /*c2200*/  LDL.LU R146, [R1+0x1c38] ;  /* 0x001c380001927983 */ /* 0x008e620000300800 */
        /* <DEDUP_REMOVED lines=107> */
[C---:B----4-:R-:W-:Y:S07]  /*c28c0*/  HMMA.1688.F32.TF32 R120, R140.reuse, R104, R248 ;  /* 0x000000688c78723c */ /* 0x050fee00000810f8 */
[----:B------:R-:W-:Y:S01]  /*c28d0*/  STL.64 [R1+0x2160], R4 ;  /* 0x0021600401007387 */ /* 0x000fe20000100a00 */
[----:B------:R2:W-:Y:S02]  /*c28e0*/  STL.64 [R1+0x2168], R6 ;  /* 0x0021680601007387 */ /* 0x0005e40000100a00 */
[C---:B--2---:R-:W-:Y:S05]  /*c28f0*/  HMMA.1688.F32.TF32 R4, R140.reuse, R100, R236 ;  /* 0x000000648c04723c */ /* 0x044fea00000810ec */
[----:B------:R-:W-:Y:S01]  /*c2900*/  STL.64 [R1+0x2150], R232 ;  /* 0x002150e801007387 */ /* 0x000fe20000100a00 */
[----:B------:R-:W-:Y:S02]  /*c2910*/  STL.64 [R1+0x2158], R234 ;  /* 0x002158ea01007387 */ /* 0x000fe40000100a00 */
[C---:B------:R-:W-:Y:S05]  /*c2920*/  HMMA.1688.F32.TF32 R224, R140.reuse, R96, R224 ;  /* 0x000000608ce0723c */ /* 0x040fea00000810e0 */
[----:B------:R-:W-:Y:S04]  /*c2930*/  STL.64 [R1+0x2140], R120 ;  /* 0x0021407801007387 */ /* 0x000fe80000100a00 */
[----:B------:R2:W-:Y:S02]  /*c2940*/  STL.64 [R1+0x2148], R122 ;  /* 0x0021487a01007387 */ /* 0x0005e40000100a00 */
[C---:B--2---:R-:W-:Y:S04]  /*c2950*/  HMMA.1688.F32.TF32 R120, R140.reuse, R92, R220 ;  /* 0x0000005c8c78723c */ /* 0x044fe800000810dc */
[----:B------:R-:W-:Y:S01]  /*c2960*/  STL.64 [R1+0x2130], R4 ;  /* 0x0021300401007387 */ /* 0x000fe20000100a00 */
[----:B------:R2:W-:Y:S03]  /*c2970*/  STL.64 [R1+0x2138], R6 ;  /* 0x0021380601007387 */ /* 0x0005e60000100a00 */
[C---:B--2---:R-:W-:Y:S04]  /*c2980*/  HMMA.1688.F32.TF32 R4, R140.reuse, R88, R216 ;  /* 0x000000588c04723c */ /* 0x044fe800000810d8 */
[----:B------:R-:W-:Y:S01]  /*c2990*/  STL.64 [R1+0x2120], R224 ;  /* 0x002120e001007387 */ /* 0x000fe20000100a00 */
[----:B------:R-:W-:Y:S03]  /*c29a0*/  STL.64 [R1+0x2128], R226 ;  /* 0x002128e201007387 */ /* 0x000fe60000100a00 */
[C---:B------:R-:W-:Y:S07]  /*c29b0*/  HMMA.1688.F32.TF32 R212, R140.reuse, R84, R212 ;  /* 0x000000548cd4723c */ /* 0x040fee00000810d4 */
[----:B------:R-:W-:Y:S04]  /*c29c0*/  STL.64 [R1+0x2110], R120 ;  /* 0x0021107801007387 */ /* 0x000fe80000100a00 */
[----:B------:R2:W-:Y:S02]  /*c29d0*/  STL.64 [R1+0x2118], R122 ;  /* 0x0021187a01007387 */ /* 0x0005e40000100a00 */
[C---:B--2---:R-:W-:Y:S02]  /*c29e0*/  HMMA.1688.F32.TF32 R120, R140.reuse, R80, R208 ;  /* 0x000000508c78723c */ /* 0x044fe400000810d0 */
[----:B------:R-:W-:Y:S01]  /*c29f0*/  STL.64 [R1+0x2100], R4 ;  /* 0x0021000401007387 */ /* 0x000fe20000100a00 */
[----:B------:R2:W-:Y:S05]  /*c2a00*/  STL.64 [R1+0x2108], R6 ;  /* 0x0021080601007387 */ /* 0x0005ea0000100a00 */
[C---:B--2---:R-:W-:Y:S02]  /*c2a10*/  HMMA.1688.F32.TF32 R4, R140.reuse, R76, R204 ;  /* 0x0000004c8c04723c */ /* 0x044fe400000810cc */
[----:B------:R-:W-:Y:S01]  /*c2a20*/  STL.64 [R1+0x20f0], R212 ;  /* 0x0020f0d401007387 */ /* 0x000fe20000100a00 */
[----:B------:R-:W-:Y:S05]  /*c2a30*/  STL.64 [R1+0x20f8], R214 ;  /* 0x0020f8d601007387 */ /* 0x000fea0000100a00 */
        /* <DEDUP_REMOVED lines=39> */
[----:B--2---:R-:W-:Y:S02]  /*c2cb0*/  HMMA.1688.F32.TF32 R120, R140, R20, R148 ;  /* 0x000000148c78723c */ /* 0x004fe40000081094 */
[----:B------:R-:W-:Y:S04]  /*c2cc0*/  LDS R140, [R0+0x4c200] ;  /* 0x04c20000008c7984 */ /* 0x000fe80000000800 */
[----:B------:R-:W-:Y:S04]  /*c2cd0*/  LDS R142, [R0+0x4d200] ;  /* 0x04d20000008e7984 */ /* 0x000fe80000000800 */
[----:B------:R-:W-:Y:S04]  /*c2ce0*/  LDS R141, [R3+0x4c200] ;  /* 0x04c20000038d7984 */ /* 0x000fe80000000800 */
[----:B------:R-:W-:Y:S01]  /*c2cf0*/  STL.64 [R1+0x2000], R4 ;  /* 0x0020000401007387 */ /* 0x000fe20000100a00 */
[----:B------:R1:W-:Y:S03]  /*c2d00*/  STL.64 [R1+0x2008], R6 ;  /* 0x0020080601007387 */ /* 0x0003e60000100a00 */
[----:B------:R-:W2:Y:S01]  /*c2d10*/  LDS R143, [R3+0x4d200] ;  /* 0x04d20000038f7984 */ /* 0x000ea20000000800 */
[C---:B-1----:R-:W-:Y:S03]  /*c2d20*/  HMMA.1688.F32.TF32 R4, R8.reuse, R136, R144 ;  /* 0x000000880804723c */ /* 0x042fe60000081090 */
[----:B------:R-:W-:Y:S01]  /*c2d30*/  STL.64 [R1+0x1ff0], R152 ;  /* 0x001ff09801007387 */ /* 0x000fe20000100a00 */
[----:B------:R-:W-:Y:S03]  /*c2d40*/  STL.64 [R1+0x1ff8], R154 ;  /* 0x001ff89a01007387 */ /* 0x000fe60000100a00 */
[----:B------:R-:W-:Y:S01]  /*c2d50*/  STL.64 [R1+0x1fe0], R120 ;  /* 0x001fe07801007387 */ /* 0x000fe20000100a00 */
[----:B------:R1:W-:Y:S02]  /*c2d60*/  STL.64 [R1+0x1fe8], R122 ;  /* 0x001fe87a01007387 */ /* 0x0003e40000100a00 */
[C---:B-1----:R-:W-:Y:S11]  /*c2d70*/  HMMA.1688.F32.TF32 R120, R8.reuse, R132, R228 ;  /* 0x000000840878723c */ /* 0x042ff600000810e4 */
[----:B------:R-:W-:Y:S02]  /*c2d80*/  @!UPT UIADD3 URZ, URZ, URZ, URZ ;  /* 0x0000003f3f3ff290 */ /* 0x000fe4000fffe03f */
[----:B------:R-:W-:Y:S01]  /*c2d90*/  STL.64 [R1+0x1480], R4 ;  /* 0x0014800401007387 */ /* 0x000fe20000100a00 */
[----:B------:R1:W-:Y:S02]  /*c2da0*/  STL.64 [R1+0x1488], R6 ;  /* 0x0014880601007387 */ /* 0x0003e40000100a00 */
[C---:B-1----:R-:W-:Y:S01]  /*c2db0*/  HMMA.1688.F32.TF32 R4, R8.reuse, R128, R240 ;  /* 0x000000800804723c */ /* 0x042fe200000810f0 */
[----:B------:R-:W2:Y:S06]  /*c2dc0*/  LDL.LU R240, [R1+0x1c10] ;  /* 0x001c100001f07983 */ /* 0x000eac0000300800 */
[----:B------:R-:W-:Y:S01]  /*c2dd0*/  STL.64 [R1+0x14d0], R120 ;  /* 0x0014d07801007387 */ /* 0x000fe20000100a00 */
[----:B------:R-:W-:Y:S11]  /*c2de0*/  STL.64 [R1+0x14d8], R122 ;  /* 0x0014d87a01007387 */ /* 0x000ff60000100a00 */
[----:B------:R-:W-:Y:S04]  /*c2df0*/  @!UPT UIADD3 URZ, URZ, URZ, URZ ;  /* 0x0000003f3f3ff290 */ /* 0x000fe8000fffe03f */
[----:B------:R1:W-:Y:S01]  /*c2e00*/  STL.64 [R1+0x14e0], R4 ;  /* 0x0014e00401007387 */ /* 0x0003e20000100a00 */
[----:B------:R3:W-:Y:S02]  /*c2e10*/  STL.64 [R1+0x14e8], R6 ;  /* 0x0014e80601007387 */ /* 0x0007e40000100a00 */
        /* <DEDUP_REMOVED lines=115> */
[----:B------:R-:W-:Y:S02]  /*c3550*/  STL.64 [R1+0x5168], R130 ;  /* 0x0051688201007387 */ /* 0x000fe40000100a00 */
[----:B------:R1:W-:Y:S02]  /*c3560*/  STL.64 [R1+0x5160], R128 ;  /* 0x0051608001007387 */ /* 0x0003e40000100a00 */
[----:B-1----:R-:W3:Y:S01]  /*c3570*/  LDL.LU R128, [R1+0x1de0] ;  /* 0x001de00001807983 */ /* 0x002ee20000300800 */
[----:B------:R-:W3:Y:S02]  /*c3580*/  LDL.LU R129, [R1+0x1de4] ;  /* 0x001de40001817983 */ /* 0x000ee40000300800 */
[----:B------:R-:W3:Y:S02]  /*c3590*/  LDL.LU R130, [R1+0x1de8] ;  /* 0x001de80001827983 */ /* 0x000ee40000300800 */
[----:B------:R-:W3:Y:S01]  /*c35a0*/  LDL.LU R131, [R1+0x1dec] ;  /* 0x001dec0001837983 */ /* 0x000ee20000300800 */
[C---:B--2---:R-:W-:Y:S11]  /*c35b0*/  HMMA.1688.F32.TF32 R120, R8.reuse, R124, R120 ;  /* 0x0000007c0878723c */ /* 0x044ff60000081078 */
[----:B------:R-:W-:Y:S11]  /*c35c0*/  @!UPT UIADD3 URZ, URZ, URZ, URZ ;  /* 0x0000003f3f3ff290 */ /* 0x000ff6000fffe03f */
[----:B------:R-:W-:Y:S01]  /*c35d0*/  @!UPT UIADD3 URZ, URZ, URZ, URZ ;  /* 0x0000003f3f3ff290 */ /* 0x000fe2000fffe03f */
[----:B------:R-:W-:Y:S01]  /*c35e0*/  STL.64 [R1+0x1500], R120 ;  /* 0x0015007801007387 */ /* 0x000fe20000100a00 */
[----:B------:R1:W-:Y:S03]  /*c35f0*/  STL.64 [R1+0x1508], R122 ;  /* 0x0015087a01007387 */ /* 0x0003e60000100a00 */
[----:B-1----:R1:W5:Y:S01]  /*c3600*/  LDL.LU.64 R122, [R1+0x5180] ;  /* 0x00518000017a7983 */ /* 0x0023620000300a00 */
        /* <DEDUP_REMOVED lines=15> */
[----:B--2---:R-:W2:Y:S01]  /*c3700*/  LDL.LU.64 R234, [R1+0x5170] ;  /* 0x0051700001ea7983 */ /* 0x004ea20000300a00 */
[----:B------:R-:W-:Y:S02]  /*c3710*/  STL.64 [R1+0x1550], R128 ;  /* 0x0015508001007387 */ /* 0x000fe40000100a00 */
[----:B------:R3:W-:Y:S02]  /*c3720*/  STL.64 [R1+0x1558], R130 ;  /* 0x0015588201007387 */ /* 0x0007e40000100a00 */
[C---:B---3--:R-:W-:Y:S08]  /*c3730*/  HMMA.1688.F32.TF32 R128, R8.reuse, R16, R4 ;  /* 0x000000100880723c */ /* 0x048ff00000081004 */
        /* <DEDUP_REMOVED lines=8> */
[C---:B---3--:R-:W-:Y:S08]  /*c37c0*/  HMMA.1688.F32.TF32 R128, R8.reuse, R108, R236 ;  /* 0x0000006c0880723c */ /* 0x048ff000000810ec */
[C---:B-1----:R-:W-:Y:S11]  /*c37d0*/  HMMA.1688.F32.TF32 R4, R8.reuse, R100, R220 ;  /* 0x000000640804723c */ /* 0x042ff600000810dc */
        /* <DEDUP_REMOVED lines=8> */
[C---:B---3--:R-:W-:Y:S11]  /*c3860*/  HMMA.1688.F32.TF32 R4, R8.reuse, R88, R208 ;  /* 0x000000580804723c */ /* 0x048ff600000810d0 */
        /* <DEDUP_REMOVED lines=52> */
[C---:B----4-:R-:W-:Y:S08]  /*c3bb0*/  HMMA.1688.F32.TF32 R128, R8.reuse, R24, R144 ;  /* 0x000000180880723c */ /* 0x050ff00000081090 */
[----:B------:R-:W-:Y:S08]  /*c3bc0*/  HMMA.1688.F32.TF32 R8, R8, R20, R228 ;  /* 0x000000140808723c */ /* 0x000ff000000810e4 */
[C---:B-1----:R-:W-:Y:S07]  /*c3bd0*/  HMMA.1688.F32.TF32 R4, R140.reuse, R136, R240 ;  /* 0x000000888c04723c */ /* 0x042fee00000810f0 */
        /* <DEDUP_REMOVED lines=84> */
[----:B----4-:R-:W4:Y:S01]  /*c4120*/  LDL.LU R6, [R1+0x1be8] ;  /* 0x001be80001067983 */ /* 0x010f220000300800 */
[----:B------:R-:W4:Y:S02]  /*c4130*/  LDL.LU R7, [R1+0x1bec] ;  /* 0x001bec0001077983 */ /* 0x000f240000300800 */
        /* <DEDUP_REMOVED lines=36> */
[C---:B---3--:R-:W-:Y:S11]  /*c4380*/  HMMA.1688.F32.TF32 R128, R140.reuse, R132, R128 ;  /* 0x000000848c80723c */ /* 0x048ff60000081080 */
[----:B------:R-:W-:Y:S11]  /*c4390*/  @!UPT UIADD3 URZ, URZ, URZ, URZ ;  /* 0x0000003f3f3ff290 */ /* 0x000ff6000fffe03f */
[----:B------:R-:W-:Y:S01]  /*c43a0*/  @!UPT UIADD3 URZ, URZ, URZ, URZ ;  /* 0x0000003f3f3ff290 */ /* 0x000fe2000fffe03f */
[----:B------:R-:W-:Y:S01]  /*c43b0*/  STL.64 [R1+0x1fd0], R128 ;  /* 0x001fd08001007387 */ /* 0x000fe20000100a00 */
[----:B------:R2:W-:Y:S03]  /*c43c0*/  STL.64 [R1+0x1fd8], R130 ;  /* 0x001fd88201007387 */ /* 0x0005e60000100a00 */
[----:B--2---:R2:W5:Y:S01]  /*c43d0*/  LDL.LU.64 R130, [R1+0x5168] ;  /* 0x0051680001827983 */ /* 0x0045620000300a00 */
[----:B------:R-:W3:Y:S01]  /*c43e0*/  LDL.LU.64 R128, [R1+0x5160] ;  /* 0x0051600001807983 */ /* 0x000ee20000300a00 */
        /* <DEDUP_REMOVED lines=20> */
[C---:B---3--:R-:W-:Y:S01]  /*c4530*/  HMMA.1688.F32.TF32 R4, R140.reuse, R120, R248 ;  /* 0x000000788c04723c */ /* 0x048fe200000810f8 */
[----:B------:R-:W-:Y:S01]  /*c4540*/  STL.64 [R1+0x1fb0], R244 ;  /* 0x001fb0f401007387 */ /* 0x000fe20000100a00 */
[----:B------:R-:W-:Y:S11]  /*c4550*/  STL.64 [R1+0x1fb8], R246 ;  /* 0x001fb8f601007387 */ /* 0x000ff60000100a00 */
[----:B------:R-:W-:Y:S10]  /*c4560*/  @!UPT UIADD3 URZ, URZ, URZ, URZ ;  /* 0x0000003f3f3ff290 */ /* 0x000ff4000fffe03f */
        /* <DEDUP_REMOVED lines=62> */
[----:B------:R-:W3:Y:S05]  /*c4950*/  LDL.LU R228, [R1+0x10d0] ;  /* 0x0010d00001e47983 */ /* 0x000eea0000300800 */
[----:B------:R4:W-:Y:S01]  /*c4960*/  STL.64 [R1+0x1e30], R144 ;  /* 0x001e309001007387 */ /* 0x0009e20000100a00 */
[----:B------:R1:W-:Y:S09]  /*c4970*/  STL.64 [R1+0x1e38], R146 ;  /* 0x001e389201007387 */ /* 0x0003f20000100a00 */
[----:B------:R2:W-:Y:S01]  /*c4980*/  STL.64 [R1+0x1e20], R4 ;  /* 0x001e200401007387 */ /* 0x0005e20000100a00 */
[----:B------:R2:W-:Y:S02]  /*c4990*/  STL.64 [R1+0x1e28], R6 ;  /* 0x001e280601007387 */ /* 0x0005e40000100a00 */
[----:B------:R-:W3:Y:S02]  /*c49a0*/  LDL.LU R229, [R1+0x10d4] ;  /* 0x0010d40001e57983 */ /* 0x000ee40000300800 */
[----:B------:R-:W3:Y:S01]  /*c49b0*/  LDL.LU R230, [R1+0x10d8] ;  /* 0x0010d80001e67983 */ /* 0x000ee20000300800 */
[----:B------:R-:W3:Y:S01]  /*c49c0*/  LDL.LU R231, [R1+0x10dc] ;  /* 0x0010dc0001e77983 */ /* 0x000ee20000300800 */
[----:B----4-:R-:W4:Y:S02]  /*c49d0*/  LDL.LU R144, [R1+0x10e0] ;  /* 0x0010e00001907983 */ /* 0x010f240000300800 */
[----:B------:R-:W4:Y:S02]  /*c49e0*/  LDL.LU R145, [R1+0x10e4] ;  /* 0x0010e40001917983 */ /* 0x000f240000300800 */
[----:B-1----:R-:W4:Y:S01]  /*c49f0*/  LDL.LU R146, [R1+0x10e8] ;  /* 0x0010e80001927983 */ /* 0x002f220000300800 */
[----:B------:R-:W4:Y:S01]  /*c4a00*/  LDL.LU R147, [R1+0x10ec] ;  /* 0x0010ec0001937983 */ /* 0x000f220000300800 */
        /* <DEDUP_REMOVED lines=66> */
[----:B------:R-:W2:Y:S01]  /*c4e30*/  LDL.LU R6, [R1+0x1278] ;  /* 0x0012780001067983 */ /* 0x000ea20000300800 */
        /* <DEDUP_REMOVED lines=33> */
[C---:B---3--:R-:W-:Y:S08]  /*c5050*/  HMMA.1688.F32.TF32 R244, R140.reuse, R24, R244 ;  /* 0x000000188cf4723c */ /* 0x048ff000000810f4 */
[----:B--2---:R-:W-:Y:S08]  /*c5060*/  HMMA.1688.F32.TF32 R4, R140, R28, R4 ;  /* 0x0000001c8c04723c */ /* 0x004ff00000081004 */
[----:B------:R-:W-:Y:S11]  /*c5070*/  HMMA.1688.F32.TF32 R236, R8, R136, R236 ;  /* 0x0000008808ec723c */ /* 0x000ff600000810ec */
[----:B------:R-:W-:Y:S04]  /*c5080*/  @!UPT UIADD3 URZ, URZ, URZ, URZ ;  /* 0x0000003f3f3ff290 */ /* 0x000fe8000fffe03f */
[----:B------:R-:W-:Y:S01]  /*c5090*/  STL.64 [R1+0x1e10], R4 ;  /* 0x001e100401007387 */ /* 0x000fe20000100a00 */
[----:B------:R1:W-:Y:S03]  /*c50a0*/  STL.64 [R1+0x1e18], R6 ;  /* 0x001e180601007387 */ /* 0x0003e60000100a00 */
[----:B-1----:R1:W5:Y:S01]  /*c50b0*/  LDL.LU.64 R6, [R1+0x5158] ;  /* 0x0051580001067983 */ /* 0x0023620000300a00 */
[----:B------:R1:W5:Y:S02]  /*c50c0*/  LDL.LU.64 R4, [R1+0x5150] ;  /* 0x0051500001047983 */ /* 0x0003640000300a00 */
[----:B------:R-:W-:Y:S02]  /*c50d0*/  STL.64 [R1+0x1e00], R244 ;  /* 0x001e00f401007387 */ /* 0x000fe40000100a00 */
[----:B------:R4:W-:Y:S02]  /*c50e0*/  STL.64 [R1+0x1e08], R246 ;  /* 0x001e08f601007387 */ /* 0x0009e40000100a00 */
[----:B----4-:R-:W-:Y:S01]  /*c50f0*/  HMMA.1688.F32.TF32 R244, R140, R20, R248 ;  /* 0x000000148cf4723c */ /* 0x010fe200000810f8 */
[----:B------:R-:W-:Y:S04]  /*c5100*/  LDS R140, [R0+0x4c280] ;  /* 0x04c28000008c7984 */ /* 0x000fe80000000800 */
[----:B------:R2:W-:Y:S04]  /*c5110*/  LDS R142, [R0+0x4d280] ;  /* 0x04d28000008e7984 */ /* 0x0005e80000000800 */
[----:B------:R-:W-:Y:S04]  /*c5120*/  LDS R141, [R3+0x4c280] ;  /* 0x04c28000038d7984 */ /* 0x000fe80000000800 */
[----:B------:R-:W3:Y:S10]  /*c5130*/  LDS R143, [R3+0x4d280] ;  /* 0x04d28000038f7984 */ /* 0x000ef40000000800 */
[----:B------:R-:W-:Y:S01]  /*c5140*/  STL.64 [R1+0x1de0], R244 ;  /* 0x001de0f401007387 */ /* 0x000fe20000100a00 */
[----:B------:R4:W-:Y:S02]  /*c5150*/  STL.64 [R1+0x1de8], R246 ;  /* 0x001de8f601007387 */ /* 0x0009e40000100a00 */
[----:B------:R-:W-:Y:S02]  /*c5160*/  STL.64 [R1+0x16e0], R236 ;  /* 0x0016e0ec01007387 */ /* 0x000fe40000100a00 */
[----:B------:R1:W-:Y:S01]  /*c5170*/  STL.64 [R1+0x16e8], R238 ;  /* 0x0016e8ee01007387 */ /* 0x0003e20000100a00 */
[----:B--2---:R-:W2:Y:S01]  /*c5180*/  LDL.LU R0, [R1+0x5148] ;  /* 0x0051480001007983 */ /* 0x004ea20000300800 */
[C---:B----4-:R-:W-:Y:S08]  /*c5190*/  HMMA.1688.F32.TF32 R244, R8.reuse, R132, R224 ;  /* 0x0000008408f4723c */ /* 0x050ff000000810e0 */
        /* <DEDUP_REMOVED lines=39> */
[----:B------:R-:W-:Y:S01]  /*c5410*/  STL.64 [R1+0x1568], R198 ;  /* 0x001568c601007387 */ /* 0x000fe20000100a00 */
[----:B------:R-:W-:Y:S04]  /*c5420*/  STL.64 [R1+0x1540], R192 ;  /* 0x001540c001007387 */ /* 0x000fe80000100a00 */
[C---:B------:R-:W-:Y:S01]  /*c5430*/  HMMA.1688.F32.TF32 R148, R8.reuse, R56, R228 ;  /* 0x000000380894723c */ /* 0x040fe200000810e4 */
[----:B------:R-:W-:Y:S02]  /*c5440*/  STL.64 [R1+0x1548], R194 ;  /* 0x001548c201007387 */ /* 0x000fe40000100a00 */
[----:B------:R-:W-:Y:S05]  /*c5450*/  STL.64 [R1+0x1530], R188 ;  /* 0x001530bc01007387 */ /* 0x000fea0000100a00 */
[----:B------:R-:W-:Y:S01]  /*c5460*/  HMMA.1688.F32.TF32 R144, R8, R52, R240 ;  /* 0x000000340890723c */ /* 0x000fe200000810f0 */
        /* <DEDUP_REMOVED lines=19> */
[----:B------:R-:W4:Y:S01]  /*c55a0*/  LDL.LU R228, [R1+0xe20] ;  /* 0x000e200001e47983 */ /* 0x000f220000300800 */
[----:B------:R-:W-:Y:S01]  /*c55b0*/  STL.64 [R1+0x12f0], R148 ;  /* 0x0012f09401007387 */ /* 0x000fe20000100a00 */
[----:B------:R-:W-:Y:S02]  /*c55c0*/  STL.64 [R1+0x12f8], R150 ;  /* 0x0012f89601007387 */ /* 0x000fe40000100a00 */
[----:B------:R1:W-:Y:S02]  /*c55d0*/  STL.64 [R1+0x12e0], R144 ;  /* 0x0012e09001007387 */ /* 0x0003e40000100a00 */
[----:B------:R3:W-:Y:S01]  /*c55e0*/  STL.64 [R1+0x12e8], R146 ;  /* 0x0012e89201007387 */ /* 0x0007e20000100a00 */
[----:B------:R-:W4:Y:S01]  /*c55f0*/  LDL.LU R229, [R1+0xe24] ;  /* 0x000e240001e57983 */ /* 0x000f220000300800 */
[----:B------:R-:W4:Y:S02]  /*c5600*/  LDL.LU R230, [R1+0xe28] ;  /* 0x000e280001e67983 */ /* 0x000f240000300800 */
[----:B------:R-:W4:Y:S01]  /*c5610*/  LDL.LU R231, [R1+0xe2c] ;  /* 0x000e2c0001e77983 */ /* 0x000f220000300800 */
[----:B-1----:R-:W4:Y:S01]  /*c5620*/  LDL.LU R144, [R1+0xe40] ;  /* 0x000e400001907983 */ /* 0x002f220000300800 */
[----:B------:R-:W4:Y:S02]  /*c5630*/  LDL.LU R145, [R1+0xe44] ;  /* 0x000e440001917983 */ /* 0x000f240000300800 */
[----:B---3--:R-:W4:Y:S02]  /*c5640*/  LDL.LU R146, [R1+0xe48] ;  /* 0x000e480001927983 */ /* 0x008f240000300800 */
[----:B------:R-:W4:Y:S01]  /*c5650*/  LDL.LU R147, [R1+0xe4c] ;  /* 0x000e4c0001937983 */ /* 0x000f220000300800 */
        /* <DEDUP_REMOVED lines=94> */
[----:B------:R-:W-:-:S02]  /*c5c40*/  IMAD.MOV.U32 R243, RZ, RZ, R2 ;  /* 0x000000fffff37224 */ /* 0x000fc400078e0002 */
[----:B--2---:R-:W-:Y:S02]  /*c5c50*/  IMAD.MOV.U32 R242, RZ, RZ, R0 ;  /* 0x000000fffff27224 */ /* 0x004fe400078e0000 */
[----:B------:R-:W2:Y:S01]  /*c5c60*/  LDL.LU R0, [R1+0x5144] ;  /* 0x0051440001007983 */ /* 0x000ea20000300800 */
        /* <DEDUP_REMOVED lines=11> */
[----:B-1----:R1:W5:Y:S01]  /*c5d20*/  LDL.LU.64 R246, [R1+0x5138] ;  /* 0x0051380001f67983 */ /* 0x0023620000300a00 */
[----:B------:R1:W5:Y:S02]  /*c5d30*/  LDL.LU.64 R244, [R1+0x5130] ;  /* 0x0051300001f47983 */ /* 0x0003640000300a00 */
[----:B------:R-:W-:Y:S02]  /*c5d40*/  STL.64 [R1+0x1290], R248 ;  /* 0x001290f801007387 */ /* 0x000fe40000100a00 */
[----:B------:R3:W-:Y:S02]  /*c5d50*/  STL.64 [R1+0x1298], R250 ;  /* 0x001298fa01007387 */ /* 0x0007e40000100a00 */
[----:B---3--:R1:W5:Y:S01]  /*c5d60*/  LDL.LU.64 R250, [R1+0x5128] ;  /* 0x0051280001fa7983 */ /* 0x0083620000300a00 */
        /* <DEDUP_REMOVED lines=21> */
[----:B------:R1:W5:Y:S02]  /*c5ec0*/  LDL.LU.64 R210, [R1+0x50c8] ;  /* 0x0050c80001d27983 */ /* 0x0003640000300a00 */
[----:B------:R1:W5:Y:S01]  /*c5ed0*/  LDL.LU.64 R208, [R1+0x50c0] ;  /* 0x0050c00001d07983 */ /* 0x0003620000300a00 */
[----:B------:R3:W-:Y:S01]  /*c5ee0*/  STL.64 [R1+0x1220], R8 ;  /* 0x0012200801007387 */ /* 0x0007e20000100a00 */
[----:B------:R2:W-:Y:S03]  /*c5ef0*/  STL.64 [R1+0x1228], R10 ;  /* 0x0012280a01007387 */ /* 0x0005e60000100a00 */
[----:B---3--:R-:W3:Y:S01]  /*c5f00*/  LDL.LU R8, [R1+0xff0] ;  /* 0x000ff00001087983 */ /* 0x008ee20000300800 */
[----:B------:R-:W3:Y:S02]  /*c5f10*/  LDL.LU R9, [R1+0xff4] ;  /* 0x000ff40001097983 */ /* 0x000ee40000300800 */
[----:B--2---:R-:W-:-:S02]  /*c5f20*/  IMAD.MOV.U32 R10, RZ, RZ, R2 ;  /* 0x000000ffff0a7224 */ /* 0x004fc400078e0002 */
[----:B------:R-:W-:Y:S01]  /*c5f30*/  IMAD.MOV.U32 R11, RZ, RZ, R0 ;  /* 0x000000ffff0b7224 */ /* 0x000fe200078e0000 */
[C---:B------:R-:W-:Y:S08]  /*c5f40*/  HMMA.1688.F32.TF32 R204, R140.reuse, R136, R204 ;  /* 0x000000888ccc723c */ /* 0x040ff000000810cc */
[C---:B------:R-:W-:Y:S08]  /*c5f50*/  HMMA.1688.F32.TF32 R200, R140.reuse, R128, R200 ;  /* 0x000000808cc8723c */ /* 0x040ff000000810c8 */
[C---:B------:R-:W-:Y:S08]  /*c5f60*/  HMMA.1688.F32.TF32 R196, R140.reuse, R124, R196 ;  /* 0x0000007c8cc4723c */ /* 0x040ff000000810c4 */
[C---:B------:R-:W-:Y:S08]  /*c5f70*/  HMMA.1688.F32.TF32 R192, R140.reuse, R120, R192 ;  /* 0x000000788cc0723c */ /* 0x040ff000000810c0 */
[C---:B------:R-:W-:Y:S01]  /*c5f80*/  HMMA.1688.F32.TF32 R188, R140.reuse, R116, R188 ;  /* 0x000000748cbc723c */ /* 0x040fe200000810bc */
[----:B------:R1:W5:Y:S01]  /*c5f90*/  LDL.LU R2, [R1+0x50bc] ;  /* 0x0050bc0001027983 */ /* 0x0003620000300800 */
[----:B------:R1:W5:Y:S06]  /*c5fa0*/  LDL.LU R0, [R1+0x50b8] ;  /* 0x0050b80001007983 */ /* 0x00036c0000300800 */
[C---:B------:R-:W-:Y:S08]  /*c5fb0*/  HMMA.1688.F32.TF32 R184, R140.reuse, R16, R184 ;  /* 0x000000108cb8723c */ /* 0x040ff000000810b8 */
[C---:B------:R-:W-:Y:S08]  /*c5fc0*/  HMMA.1688.F32.TF32 R180, R140.reuse, R12, R180 ;  /* 0x0000000c8cb4723c */ /* 0x040ff000000810b4 */
[C---:B------:R-:W-:Y:S08]  /*c5fd0*/  HMMA.1688.F32.TF32 R176, R140.reuse, R112, R176 ;  /* 0x000000708cb0723c */ /* 0x040ff000000810b0 */
[C---:B------:R-:W-:Y:S01]  /*c5fe0*/  HMMA.1688.F32.TF32 R172, R140.reuse, R108, R172 ;  /* 0x0000006c8cac723c */ /* 0x040fe200000810ac */
[----:B------:R-:W-:Y:S01]  /*c5ff0*/  STL.64 [R1+0x1d50], R204 ;  /* 0x001d50cc01007387 */ /* 0x000fe20000100a00 */
[----:B------:R2:W-:Y:S03]  /*c6000*/  STL.64 [R1+0x1d58], R206 ;  /* 0x001d58ce01007387 */ /* 0x0005e60000100a00 */
[----:B--2---:R1:W5:Y:S01]  /*c6010*/  LDL.LU.64 R206, [R1+0x50b0] ;  /* 0x0050b00001ce7983 */ /* 0x0043620000300a00 */
[----:B------:R1:W5:Y:S02]  /*c6020*/  LDL.LU.64 R204, [R1+0x50a8] ;  /* 0x0050a80001cc7983 */ /* 0x0003640000300a00 */
        /* <DEDUP_REMOVED lines=9> */
[----:B---3--:R-:W-:Y:S11]  /*c60c0*/  HMMA.1688.F32.TF32 R8, R140, R132, R8 ;  /* 0x000000848c08723c */ /* 0x008ff60000081008 */
[----:B------:R-:W-:Y:S11]  /*c60d0*/  @!UPT UIADD3 URZ, URZ, URZ, URZ ;  /* 0x0000003f3f3ff290 */ /* 0x000ff6000fffe03f */
[----:B------:R-:W-:Y:S01]  /*c60e0*/  @!UPT UIADD3 URZ, URZ, URZ, URZ ;  /* 0x0000003f3f3ff290 */ /* 0x000fe2000fffe03f */
[----:B------:R-:W-:Y:S01]  /*c60f0*/  STL.64 [R1+0x1d40], R8 ;  /* 0x001d400801007387 */ /* 0x000fe20000100a00 */
[----:B------:R-:W-:Y:S02]  /*c6100*/  STL.64 [R1+0x1d48], R10 ;  /* 0x001d480a01007387 */ /* 0x000fe40000100a00 */
[----:B------:R-:W-:Y:S02]  /*c6110*/  STL.64 [R1+0x1d30], R200 ;  /* 0x001d30c801007387 */ /* 0x000fe40000100a00 */
[----:B------:R2:W-:Y:S01]  /*c6120*/  STL.64 [R1+0x1d38], R202 ;  /* 0x001d38ca01007387 */ /* 0x0005e20000100a00 */
[----:B------:R-:W3:Y:S04]  /*c6130*/  LDS R8, [R234+0x4c300] ;  /* 0x04c30000ea087984 */ /* 0x000ee80000000800 */
[----:B------:R-:W4:Y:S04]  /*c6140*/  LDS R10, [R234+0x4d300] ;  /* 0x04d30000ea0a7984 */ /* 0x000f280000000800 */
[----:B------:R-:W1:Y:S04]  /*c6150*/  LDS R9, [R235+0x4c300] ;  /* 0x04c30000eb097984 */ /* 0x000e680000000800 */
[----:B------:R-:W1:Y:S04]  /*c6160*/  LDS R11, [R235+0x4d300] ;  /* 0x04d30000eb0b7984 */ /* 0x000e680000000800 */
[----:B--2---:R2:W5:Y:S01]  /*c6170*/  LDL.LU.64 R202, [R1+0x50a0] ;  /* 0x0050a00001ca7983 */ /* 0x0045620000300a00 */
[----:B------:R2:W5:Y:S02]  /*c6180*/  LDL.LU.64 R200, [R1+0x5098] ;  /* 0x0050980001c87983 */ /* 0x0005640000300a00 */
[----:B------:R-:W-:Y:S02]  /*c6190*/  STL.64 [R1+0x1d20], R196 ;  /* 0x001d20c401007387 */ /* 0x000fe40000100a00 */
[----:B------:R2:W-:Y:S02]  /*c61a0*/  STL.64 [R1+0x1d28], R198 ;  /* 0x001d28c601007387 */ /* 0x0005e40000100a00 */
        /* <DEDUP_REMOVED lines=8> */
[----:B-1----:R2:W5:Y:S01]  /*c6230*/  LDL.LU.64 R190, [R1+0x5070] ;  /* 0x0050700001be7983 */ /* 0x0025620000300a00 */
        /* <DEDUP_REMOVED lines=53> */
[----:B---34-:R-:W-:Y:S04]  /*c6590*/  STL.64 [R1+0x5560], R78 ;  /* 0x0055604e01007387 */ /* 0x018fe80000100a00 */
[----:B------:R1:W-:Y:S04]  /*c65a0*/  STL.64 [R1+0x5558], R76 ;  /* 0x0055584c01007387 */ /* 0x0003e80000100a00 */
[----:B------:R-:W-:Y:S04]  /*c65b0*/  LDS R232, [R234+0x4c380] ;  /* 0x04c38000eae87984 */ /* 0x000fe80000000800 */
[----:B------:R-:W-:Y:S04]  /*c65c0*/  LDS R233, [R235+0x4c380] ;  /* 0x04c38000ebe97984 */ /* 0x000fe80000000800 */
[----:B-1----:R-:W3:Y:S04]  /*c65d0*/  LDL.LU R76, [R1+0xc80] ;  /* 0x000c8000014c7983 */ /* 0x002ee80000300800 */
[----:B------:R-:W3:Y:S04]  /*c65e0*/  LDL.LU R77, [R1+0xc84] ;  /* 0x000c8400014d7983 */ /* 0x000ee80000300800 */
[----:B------:R-:W3:Y:S04]  /*c65f0*/  LDL.LU R78, [R1+0xc88] ;  /* 0x000c8800014e7983 */ /* 0x000ee80000300800 */
[----:B------:R-:W3:Y:S04]  /*c6600*/  LDL.LU R79, [R1+0xc8c] ;  /* 0x000c8c00014f7983 */ /* 0x000ee80000300800 */
[----:B------:R-:W-:Y:S04]  /*c6610*/  STL.64 [R1+0x5550], R74 ;  /* 0x0055504a01007387 */ /* 0x000fe80000100a00 */
[----:B------:R1:W-:Y:S04]  /*c6620*/  STL.64 [R1+0x5548], R72 ;  /* 0x0055484801007387 */ /* 0x0003e80000100a00 */
[----:B------:R-:W-:Y:S04]  /*c6630*/  LDS R234, [R234+0x4d380] ;  /* 0x04d38000eaea7984 */ /* 0x000fe80000000800 */
[----:B------:R-:W4:Y:S04]  /*c6640*/  LDS R235, [R235+0x4d380] ;  /* 0x04d38000ebeb7984 */ /* 0x000f280000000800 */
[----:B-12---:R-:W2:Y:S04]  /*c6650*/  LDL.LU R72, [R1+0xca0] ;  /* 0x000ca00001487983 */ /* 0x006ea80000300800 */
[----:B------:R-:W2:Y:S04]  /*c6660*/  LDL.LU R73, [R1+0xca4] ;  /* 0x000ca40001497983 */ /* 0x000ea80000300800 */
[----:B------:R-:W2:Y:S04]  /*c6670*/  LDL.LU R74, [R1+0xca8] ;  /* 0x000ca800014a7983 */ /* 0x000ea80000300800 */
[----:B------:R-:W2:Y:S04]  /*c6680*/  LDL.LU R75, [R1+0xcac] ;  /* 0x000cac00014b7983 */ /* 0x000ea80000300800 */
[----:B-----5:R-:W-:Y:S04]  /*c6690*/  STL.64 [R1+0x5540], R242 ;  /* 0x005540f201007387 */ /* 0x020fe80000100a00 */
[----:B------:R1:W-:Y:S04]  /*c66a0*/  STL.64 [R1+0x5538], R240 ;  /* 0x005538f001007387 */ /* 0x0003e80000100a00 */
[----:B-1----:R-:W2:Y:S04]  /*c66b0*/  LDL.LU R240, [R1+0xcc0] ;  /* 0x000cc00001f07983 */ /* 0x002ea80000300800 */
[----:B------:R-:W2:Y:S04]  /*c66c0*/  LDL.LU R241, [R1+0xcc4] ;  /* 0x000cc40001f17983 */ /* 0x000ea80000300800 */
[----:B------:R-:W2:Y:S04]  /*c66d0*/  LDL.LU R242, [R1+0xcc8] ;  /* 0x000cc80001f27983 */ /* 0x000ea80000300800 */
[----:B------:R-:W2:Y:S04]  /*c66e0*/  LDL.LU R243, [R1+0xccc] ;  /* 0x000ccc0001f37983 */ /* 0x000ea80000300800 */
[----:B------:R-:W-:Y:S04]  /*c66f0*/  STL.64 [R1+0x5530], R230 ;  /* 0x005530e601007387 */ /* 0x000fe80000100a00 */
        /* <DEDUP_REMOVED lines=8> */
[----:B------:R-:W3:Y:S04]  /*c6780*/  LDL.LU R145, [R1+0xd04] ;  /* 0x000d040001917983 */ /* 0x000ee80000300800 */
[----:B------:R-:W3:Y:S04]  /*c6790*/  LDL.LU R146, [R1+0xd08] ;  /* 0x000d080001927983 */ /* 0x000ee80000300800 */
[----:B------:R-:W3:Y:S04]  /*c67a0*/  LDL.LU R147, [R1+0xd0c] ;  /* 0x000d0c0001937983 */ /* 0x000ee80000300800 */
[----:B------:R-:W-:Y:S04]  /*c67b0*/  STL.64 [R1+0x5510], R150 ;  /* 0x0055109601007387 */ /* 0x000fe80000100a00 */
[----:B------:R1:W-:Y:S04]  /*c67c0*/  STL.64 [R1+0x5508], R148 ;  /* 0x0055089401007387 */ /* 0x0003e80000100a00 */
[----:B-1----:R-:W3:Y:S04]  /*c67d0*/  LDL.LU R148, [R1+0xd10] ;  /* 0x000d100001947983 */ /* 0x002ee80000300800 */
        /* <DEDUP_REMOVED lines=17> */
[----:B-1----:R-:W4:Y:S04]  /*c68f0*/  LDL.LU R160, [R1+0xd60] ;  /* 0x000d600001a07983 */ /* 0x002f280000300800 */
[----:B------:R-:W4:Y:S04]  /*c6900*/  LDL.LU R161, [R1+0xd64] ;  /* 0x000d640001a17983 */ /* 0x000f280000300800 */
[----:B------:R-:W4:Y:S04]  /*c6910*/  LDL.LU R162, [R1+0xd68] ;  /* 0x000d680001a27983 */ /* 0x000f280000300800 */
[----:B------:R-:W4:Y:S04]  /*c6920*/  LDL.LU R163, [R1+0xd6c] ;  /* 0x000d6c0001a37983 */ /* 0x000f280000300800 */
        /* <DEDUP_REMOVED lines=29> */
[----:B------:R-:W4:Y:S01]  /*c6b00*/  LDL.LU R183, [R1+0xdfc] ;  /* 0x000dfc0001b77983 */ /* 0x000f220000300800 */
[C---:B--2---:R-:W-:Y:S03]  /*c6b10*/  HMMA.1688.F32.TF32 R72, R140.reuse, R20, R72 ;  /* 0x000000148c48723c */ /* 0x044fe60000081048 */
        /* <DEDUP_REMOVED lines=27> */
[C---:B---3--:R-:W-:Y:S03]  /*c6cd0*/  HMMA.1688.F32.TF32 R156, R140.reuse, R44, R156 ;  /* 0x0000002c8c9c723c */ /* 0x048fe6000008109c */
[----:B------:R-:W-:Y:S04]  /*c6ce0*/  STL.64 [R1+0x5388], R244 ;  /* 0x005388f401007387 */ /* 0x000fe80000100a00 */
[----:B------:R-:W-:Y:S04]  /*c6cf0*/  STL.64 [R1+0x5380], R6 ;  /* 0x0053800601007387 */ /* 0x000fe80000100a00 */
[----:B------:R1:W-:Y:S04]  /*c6d00*/  STL.64 [R1+0x5378], R4 ;  /* 0x0053780401007387 */ /* 0x0003e80000100a00 */
[----:B------:R-:W-:Y:S04]  /*c6d10*/  STL [R1+0x500c], R2 ;  /* 0x00500c0201007387 */ /* 0x000fe80000100800 */
[----:B------:R-:W-:Y:S01]  /*c6d20*/  STL [R1+0x5008], R0 ;  /* 0x0050080001007387 */ /* 0x000fe20000100800 */
[C---:B----4-:R-:W-:Y:S08]  /*c6d30*/  HMMA.1688.F32.TF32 R160, R140.reuse, R48, R160 ;  /* 0x000000308ca0723c */ /* 0x050ff000000810a0 */
[C---:B------:R-:W-:Y:S08]  /*c6d40*/  HMMA.1688.F32.TF32 R168, R140.reuse, R56, R168 ;  /* 0x000000388ca8723c */ /* 0x040ff000000810a8 */
[C---:B------:R-:W-:Y:S08]  /*c6d50*/  HMMA.1688.F32.TF32 R172, R140.reuse, R60, R172 ;  /* 0x0000003c8cac723c */ /* 0x040ff000000810ac */
[C---:B-1----:R-:W-:Y:S08]  /*c6d60*/  HMMA.1688.F32.TF32 R4, R140.reuse, R64, R176 ;  /* 0x000000408c04723c */ /* 0x042ff000000810b0 */
[C---:B------:R-:W-:Y:S11]  /*c6d70*/  HMMA.1688.F32.TF32 R180, R140.reuse, R68, R180 ;  /* 0x000000448cb4723c */ /* 0x040ff600000810b4 */
[----:B------:R-:W-:Y:S11]  /*c6d80*/  @!UPT UIADD3 URZ, URZ, URZ, URZ ;  /* 0x0000003f3f3ff290 */ /* 0x000ff6000fffe03f */
[----:B------:R-:W-:Y:S01]  /*c6d90*/  @!UPT UIADD3 URZ, URZ, URZ, URZ ;  /* 0x0000003f3f3ff290 */ /* 0x000fe2000fffe03f */
        /* <DEDUP_REMOVED lines=8> */
[----:B------:R-:W-:Y:S11]  /*c6e20*/  STL.64 [R1+0x1c78], R170 ;  /* 0x001c78aa01007387 */ /* 0x000ff60000100a00 */
[----:B------:R-:W-:Y:S05]  /*c6e30*/  @!UPT UIADD3 URZ, URZ, URZ, URZ ;  /* 0x0000003f3f3ff290 */ /* 0x000fea000fffe03f */
[----:B------:R-:W-:Y:S04]  /*c6e40*/  STL.64 [R1+0x1c60], R4 ;  /* 0x001c600401007387 */ /* 0x000fe80000100a00 */
[----:B------:R1:W-:Y:S04]  /*c6e50*/  STL.64 [R1+0x1c68], R6 ;  /* 0x001c680601007387 */ /* 0x0003e80000100a00 */
[----:B------:R-:W-:Y:S04]  /*c6e60*/  STL.64 [R1+0x1c50], R160 ;  /* 0x001c50a001007387 */ /* 0x000fe80000100a00 */
[----:B------:R-:W-:Y:S01]  /*c6e70*/  STL.64 [R1+0x1c58], R162 ;  /* 0x001c58a201007387 */ /* 0x000fe20000100a00 */
[C---:B-1----:R-:W-:Y:S03]  /*c6e80*/  HMMA.1688.F32.TF32 R4, R140.reuse, R40, R152 ;  /* 0x000000288c04723c */ /* 0x042fe60000081098 */
[----:B------:R-:W-:Y:S04]  /*c6e90*/  STL.64 [R1+0x1c40], R156 ;  /* 0x001c409c01007387 */ /* 0x000fe80000100a00 */
[----:B------:R-:W-:Y:S01]  /*c6ea0*/  STL.64 [R1+0x1c48], R158 ;  /* 0x001c489e01007387 */ /* 0x000fe20000100a00 */
[C---:B------:R-:W-:Y:S08]  /*c6eb0*/  HMMA.1688.F32.TF32 R152, R140.reuse, R36, R148 ;  /* 0x000000248c98723c */ /* 0x040ff00000081094 */
[C---:B------:R-:W-:Y:S07]  /*c6ec0*/  HMMA.1688.F32.TF32 R148, R140.reuse, R32, R144 ;  /* 0x000000208c94723c */ /* 0x040fee0000081090 */
[----:B------:R-:W-:Y:S01]  /*c6ed0*/  STL.64 [R1+0x1c30], R4 ;  /* 0x001c300401007387 */ /* 0x000fe20000100a00 */
[C---:B------:R-:W-:Y:S03]  /*c6ee0*/  HMMA.1688.F32.TF32 R144, R140.reuse, R24, R240 ;  /* 0x000000188c90723c */ /* 0x040fe600000810f0 */
[----:B------:R1:W-:Y:S04]  /*c6ef0*/  STL.64 [R1+0x1c38], R6 ;  /* 0x001c380601007387 */ /* 0x0003e80000100a00 */
[----:B------:R-:W-:Y:S04]  /*c6f00*/  STL.64 [R1+0x1c20], R152 ;  /* 0x001c209801007387 */ /* 0x000fe80000100a00 */
[----:B------:R-:W-:Y:S01]  /*c6f10*/  STL.64 [R1+0x1c28], R154 ;  /* 0x001c289a01007387 */ /* 0x000fe20000100a00 */
[----:B-1----:R-:W-:Y:S03]  /*c6f20*/  HMMA.1688.F32.TF32 R4, R140, R28, R228 ;  /* 0x0000001c8c04723c */ /* 0x002fe600000810e4 */
        /* <DEDUP_REMOVED lines=11> */
[----:B------:R1:W-:Y:S04]  /*c6fe0*/  STL.64 [R1+0xe60], R4 ;  /* 0x000e600401007387 */ /* 0x0003e80000100a00 */
[----:B------:R2:W-:Y:S04]  /*c6ff0*/  STL.64 [R1+0xe68], R6 ;  /* 0x000e680601007387 */ /* 0x0005e80000100a00 */
[----:B------:R-:W3:Y:S04]  /*c7000*/  LDL.LU R244, [R1+0x180] ;  /* 0x0001800001f47983 */ /* 0x000ee80000300800 */
[----:B------:R-:W3:Y:S04]  /*c7010*/  LDL.LU R245, [R1+0x184] ;  /* 0x0001840001f57983 */ /* 0x000ee80000300800 */
[----:B------:R-:W3:Y:S04]  /*c7020*/  LDL.LU R246, [R1+0x188] ;  /* 0x0001880001f67983 */ /* 0x000ee80000300800 */
[----:B------:R-:W3:Y:S04]  /*c7030*/  LDL.LU R247, [R1+0x18c] ;  /* 0x00018c0001f77983 */ /* 0x000ee80000300800 */
[----:B-1----:R-:W4:Y:S04]  /*c7040*/  LDL.LU R4, [R1+0x190] ;  /* 0x0001900001047983 */ /* 0x002f280000300800 */
[----:B------:R-:W4:Y:S04]  /*c7050*/  LDL.LU R5, [R1+0x194] ;  /* 0x0001940001057983 */ /* 0x000f280000300800 */
[----:B--2---:R-:W4:Y:S04]  /*c7060*/  LDL.LU R6, [R1+0x198] ;  /* 0x0001980001067983 */ /* 0x004f280000300800 */
        /* <DEDUP_REMOVED lines=127> */
[C---:B------:R-:W-:Y:S07]  /*c7860*/  HMMA.1688.F32.TF32 R144, R8.reuse, R116, R144 ;  /* 0x000000740890723c */ /* 0x040fee0000081090 */
[----:B------:R-:W-:Y:S04]  /*c7870*/  STL.64 [R1+0xd70], R240 ;  /* 0x000d70f001007387 */ /* 0x000fe80000100a00 */
[----:B------:R1:W-:Y:S01]  /*c7880*/  STL.64 [R1+0xd78], R242 ;  /* 0x000d78f201007387 */ /* 0x0003e20000100a00 */
[C---:B------:R-:W-:Y:S03]  /*c7890*/  HMMA.1688.F32.TF32 R148, R8.reuse, R16, R148 ;  /* 0x000000100894723c */ /* 0x040fe60000081094 */
[----:B-1----:R-:W4:Y:S04]  /*c78a0*/  LDL.LU.64 R242, [R1+0x5540] ;  /* 0x0055400001f27983 */ /* 0x002f280000300a00 */
[----:B------:R-:W4:Y:S04]  /*c78b0*/  LDL.LU.64 R240, [R1+0x5538] ;  /* 0x0055380001f07983 */ /* 0x000f280000300a00 */
[----:B------:R-:W-:Y:S04]  /*c78c0*/  STL.64 [R1+0xd00], R228 ;  /* 0x000d00e401007387 */ /* 0x000fe80000100a00 */
[----:B------:R1:W-:Y:S01]  /*c78d0*/  STL.64 [R1+0xd08], R230 ;  /* 0x000d08e601007387 */ /* 0x0003e20000100a00 */
[C---:B------:R-:W-:Y:S03]  /*c78e0*/  HMMA.1688.F32.TF32 R152, R8.reuse, R12, R152 ;  /* 0x0000000c0898723c */ /* 0x040fe60000081098 */
[----:B-1----:R-:W4:Y:S04]  /*c78f0*/  LDL.LU.64 R230, [R1+0x5530] ;  /* 0x0055300001e67983 */ /* 0x002f280000300a00 */
[----:B------:R-:W4:Y:S01]  /*c7900*/  LDL.LU.64 R228, [R1+0x5528] ;  /* 0x0055280001e47983 */ /* 0x000f220000300a00 */
[C---:B------:R-:W-:Y:S03]  /*c7910*/  HMMA.1688.F32.TF32 R156, R8.reuse, R112, R156 ;  /* 0x00000070089c723c */ /* 0x040fe6000008109c */
[----:B------:R-:W4:Y:S04]  /*c7920*/  LDL R2, [R1+0xfb4] ;  /* 0x000fb40001027983 */ /* 0x000f280000100800 */
        /* <DEDUP_REMOVED lines=26> */
[C---:B------:R-:W-:Y:S08]  /*c7ad0*/  HMMA.1688.F32.TF32 R168, R8.reuse, R100, R168 ;  /* 0x0000006408a8723c */ /* 0x040ff000000810a8 */
[C---:B------:R-:W-:Y:S08]  /*c7ae0*/  HMMA.1688.F32.TF32 R172, R8.reuse, R96, R172 ;  /* 0x0000006008ac723c */ /* 0x040ff000000810ac */
[C---:B------:R-:W-:Y:S07]  /*c7af0*/  HMMA.1688.F32.TF32 R176, R8.reuse, R92, R176 ;  /* 0x0000005c08b0723c */ /* 0x040fee00000810b0 */
[----:B------:R-:W-:Y:S01]  /*c7b00*/  STL.64 [R1+0xb70], R168 ;  /* 0x000b70a801007387 */ /* 0x000fe20000100a00 */
[C---:B------:R-:W-:Y:S03]  /*c7b10*/  HMMA.1688.F32.TF32 R180, R8.reuse, R88, R180 ;  /* 0x0000005808b4723c */ /* 0x040fe600000810b4 */
[----:B------:R1:W-:Y:S05]  /*c7b20*/  STL.64 [R1+0xb78], R170 ;  /* 0x000b78aa01007387 */ /* 0x0003ea0000100a00 */
[C---:B------:R-:W-:Y:S01]  /*c7b30*/  HMMA.1688.F32.TF32 R184, R8.reuse, R84, R184 ;  /* 0x0000005408b8723c */ /* 0x040fe200000810b8 */
[----:B-1----:R-:W4:Y:S07]  /*c7b40*/  LDL.LU.64 R170, [R1+0x54c0] ;  /* 0x0054c00001aa7983 */ /* 0x002f2e0000300a00 */
[C---:B------:R-:W-:Y:S01]  /*c7b50*/  HMMA.1688.F32.TF32 R188, R8.reuse, R80, R188 ;  /* 0x0000005008bc723c */ /* 0x040fe200000810bc */
[----:B------:R-:W4:Y:S04]  /*c7b60*/  LDL.LU.64 R168, [R1+0x54b8] ;  /* 0x0054b80001a87983 */ /* 0x000f280000300a00 */
[----:B------:R-:W-:Y:S04]  /*c7b70*/  STL.64 [R1+0xb60], R172 ;  /* 0x000b60ac01007387 */ /* 0x000fe80000100a00 */
[----:B------:R1:W-:Y:S01]  /*c7b80*/  STL.64 [R1+0xb68], R174 ;  /* 0x000b68ae01007387 */ /* 0x0003e20000100a00 */
[C---:B---3--:R-:W-:Y:S03]  /*c7b90*/  HMMA.1688.F32.TF32 R192, R8.reuse, R76, R192 ;  /* 0x0000004c08c0723c */ /* 0x048fe600000810c0 */
[----:B-1----:R-:W4:Y:S04]  /*c7ba0*/  LDL.LU.64 R174, [R1+0x54b0] ;  /* 0x0054b00001ae7983 */ /* 0x002f280000300a00 */
[----:B------:R-:W4:Y:S01]  /*c7bb0*/  LDL.LU.64 R172, [R1+0x54a8] ;  /* 0x0054a80001ac7983 */ /* 0x000f220000300a00 */
[C---:B------:R-:W-:Y:S03]  /*c7bc0*/  HMMA.1688.F32.TF32 R200, R8.reuse, R68, R200 ;  /* 0x0000004408c8723c */ /* 0x040fe600000810c8 */
[----:B------:R-:W-:Y:S04]  /*c7bd0*/  STL.64 [R1+0xb50], R176 ;  /* 0x000b50b001007387 */ /* 0x000fe80000100a00 */
[----:B------:R1:W-:Y:S01]  /*c7be0*/  STL.64 [R1+0xb58], R178 ;  /* 0x000b58b201007387 */ /* 0x0003e20000100a00 */
[C---:B--2---:R-:W-:Y:S03]  /*c7bf0*/  HMMA.1688.F32.TF32 R196, R8.reuse, R72, R196 ;  /* 0x0000004808c4723c */ /* 0x044fe600000810c4 */
[----:B-1----:R-:W2:Y:S04]  /*c7c00*/  LDL.LU.64 R178, [R1+0x54a0] ;  /* 0x0054a00001b27983 */ /* 0x002ea80000300a00 */
[----:B------:R-:W2:Y:S01]  /*c7c10*/  LDL.LU.64 R176, [R1+0x5498] ;  /* 0x0054980001b07983 */ /* 0x000ea20000300a00 */
[C---:B------:R-:W-:Y:S03]  /*c7c20*/  HMMA.1688.F32.TF32 R204, R8.reuse, R64, R204 ;  /* 0x0000004008cc723c */ /* 0x040fe600000810cc */
        /* <DEDUP_REMOVED lines=34> */
[----:B------:R-:W2:Y:S01]  /*c7e50*/  LDL.LU.64 R204, [R1+0x5428] ;  /* 0x0054280001cc7983 */ /* 0x000ea20000300a00 */
[C---:B------:R-:W-:Y:S03]  /*c7e60*/  HMMA.1688.F32.TF32 R4, R8.reuse, R32, R4 ;  /* 0x000000200804723c */ /* 0x040fe60000081004 */
[----:B------:R-:W-:Y:S04]  /*c7e70*/  STL.64 [R1+0x270], R208 ;  /* 0x000270d001007387 */ /* 0x000fe80000100a00 */
[----:B------:R1:W-:Y:S04]  /*c7e80*/  STL.64 [R1+0x278], R210 ;  /* 0x000278d201007387 */ /* 0x0003e80000100a00 */
[----:B-1----:R-:W2:Y:S04]  /*c7e90*/  LDL.LU.64 R210, [R1+0x5420] ;  /* 0x0054200001d27983 */ /* 0x002ea80000300a00 */
        /* <DEDUP_REMOVED lines=24> */
[----:B------:R-:W-:Y:S04]  /*c8020*/  STL.64 [R1+0x200], R4 ;  /* 0x0002000401007387 */ /* 0x000fe80000100a00 */
[----:B------:R4:W-:Y:S01]  /*c8030*/  STL.64 [R1+0x208], R6 ;  /* 0x0002080601007387 */ /* 0x0009e20000100a00 */
[C---:B-1----:R-:W-:Y:S03]  /*c8040*/  HMMA.1688.F32.TF32 R140, R8.reuse, R24, R248 ;  /* 0x00000018088c723c */ /* 0x042fe600000810f8 */
[----:B------:R-:W-:Y:S04]  /*c8050*/  STL.64 [R1+0x1f0], R244 ;  /* 0x0001f0f401007387 */ /* 0x000fe80000100a00 */
[----:B------:R-:W-:Y:S01]  /*c8060*/  STL.64 [R1+0x1f8], R246 ;  /* 0x0001f8f601007387 */ /* 0x000fe20000100a00 */
[----:B----4-:R-:W-:Y:S03]  /*c8070*/  HMMA.1688.F32.TF32 R4, R8, R20, R240 ;  /* 0x000000140804723c */ /* 0x010fe600000810f0 */
[----:B------:R-:W-:Y:S04]  /*c8080*/  LDS R240, [R2+0x4c300] ;  /* 0x04c3000002f07984 */ /* 0x000fe80000000800 */
[----:B------:R-:W-:Y:S01]  /*c8090*/  LDS R242, [R2+0x4d300] ;  /* 0x04d3000002f27984 */ /* 0x000fe20000000800 */
[C---:B------:R-:W-:Y:S03]  /*c80a0*/  HMMA.1688.F32.TF32 R8, R232.reuse, R136, R228 ;  /* 0x00000088e808723c */ /* 0x040fe600000810e4 */
[----:B------:R-:W-:Y:S04]  /*c80b0*/  LDS R241, [R3+0x4c300] ;  /* 0x04c3000003f17984 */ /* 0x000fe80000000800 */
[----:B------:R-:W1:Y:S04]  /*c80c0*/  LDS R243, [R3+0x4d300] ;  /* 0x04d3000003f37984 */ /* 0x000e680000000800 */
[----:B------:R-:W-:Y:S04]  /*c80d0*/  STL.64 [R1+0x1e0], R140 ;  /* 0x0001e08c01007387 */ /* 0x000fe80000100a00 */
[----:B------:R4:W-:Y:S08]  /*c80e0*/  STL.64 [R1+0x1e8], R142 ;  /* 0x0001e88e01007387 */ /* 0x0009f00000100a00 */
[----:B------:R-:W-:Y:S01]  /*c80f0*/  STL.64 [R1+0x51e8], R10 ;  /* 0x0051e80a01007387 */ /* 0x000fe20000100a00 */
[C---:B----4-:R-:W-:Y:S03]  /*c8100*/  HMMA.1688.F32.TF32 R140, R232.reuse, R124, R152 ;  /* 0x0000007ce88c723c */ /* 0x050fe60000081098 */
[----:B------:R-:W-:Y:S04]  /*c8110*/  STL.64 [R1+0x1d0], R4 ;  /* 0x0001d00401007387 */ /* 0x000fe80000100a00 */
[----:B------:R4:W-:Y:S04]  /*c8120*/  STL.64 [R1+0x1d8], R6 ;  /* 0x0001d80601007387 */ /* 0x0009e80000100a00 */
[----:B------:R1:W-:Y:S01]  /*c8130*/  STL.64 [R1+0x51e0], R8 ;  /* 0x0051e00801007387 */ /* 0x0003e20000100a00 */
[C---:B----4-:R-:W-:Y:S08]  /*c8140*/  HMMA.1688.F32.TF32 R4, R232.reuse, R132, R144 ;  /* 0x00000084e804723c */ /* 0x050ff00000081090 */
[C---:B-1----:R-:W-:Y:S11]  /*c8150*/  HMMA.1688.F32.TF32 R8, R232.reuse, R128, R148 ;  /* 0x00000080e808723c */ /* 0x042ff60000081094 */
        /* <DEDUP_REMOVED lines=9> */
[C---:B-1----:R-:W-:Y:S07]  /*c81f0*/  HMMA.1688.F32.TF32 R140, R232.reuse, R16, R164 ;  /* 0x00000010e88c723c */ /* 0x042fee00000810a4 */
[----:B------:R-:W-:Y:S04]  /*c8200*/  STL.64 [R1+0x190], R4 ;  /* 0x0001900401007387 */ /* 0x000fe80000100a00 */
[----:B------:R1:W-:Y:S04]  /*c8210*/  STL.64 [R1+0x198], R6 ;  /* 0x0001980601007387 */ /* 0x0003e80000100a00 */
[----:B------:R-:W-:Y:S04]  /*c8220*/  STL.64 [R1+0x180], R8 ;  /* 0x0001800801007387 */ /* 0x000fe80000100a00 */
[----:B------:R4:W-:Y:S01]  /*c8230*/  STL.64 [R1+0x188], R10 ;  /* 0x0001880a01007387 */ /* 0x0009e20000100a00 */
[C---:B-1----:R-:W-:Y:S03]  /*c8240*/  HMMA.1688.F32.TF32 R4, R232.reuse, R12, R168 ;  /* 0x0000000ce804723c */ /* 0x042fe600000810a8 */
[----:B------:R-:W-:Y:S04]  /*c8250*/  STL.64 [R1+0x170], R140 ;  /* 0x0001708c01007387 */ /* 0x000fe80000100a00 */
[----:B------:R4:W-:Y:S04]  /*c8260*/  STL.64 [R1+0x178], R142 ;  /* 0x0001788e01007387 */ /* 0x0009e80000100a00 */
[----:B------:R-:W3:Y:S04]  /*c8270*/  LDL.LU R248, [R1+0x970] ;  /* 0x0009700001f87983 */ /* 0x000ee80000300800 */
[----:B------:R-:W3:Y:S04]  /*c8280*/  LDL.LU R249, [R1+0x974] ;  /* 0x0009740001f97983 */ /* 0x000ee80000300800 */
[----:B------:R-:W3:Y:S04]  /*c8290*/  LDL.LU R250, [R1+0x978] ;  /* 0x0009780001fa7983 */ /* 0x000ee80000300800 */
[----:B------:R-:W3:Y:S01]  /*c82a0*/  LDL.LU R251, [R1+0x97c] ;  /* 0x00097c0001fb7983 */ /* 0x000ee20000300800 */
[----:B--2---:R-:W-:Y:S01]  /*c82b0*/  HMMA.1688.F32.TF32 R144, R232, R108, R176 ;  /* 0x0000006ce890723c */ /* 0x004fe200000810b0 */
[----:B----4-:R-:W-:-:S02]  /*c82c0*/  IMAD.MOV.U32 R11, RZ, RZ, R4 ;  /* 0x000000ffff0b7224 */ /* 0x010fc400078e0004 */
[----:B------:R-:W2:Y:S01]  /*c82d0*/  LDL.LU R244, [R1+0x950] ;  /* 0x0009500001f47983 */ /* 0x000ea20000300800 */
[----:B------:R-:W-:Y:S02]  /*c82e0*/  IMAD.MOV.U32 R10, RZ, RZ, R5 ;  /* 0x000000ffff0a7224 */ /* 0x000fe400078e0005 */
[----:B------:R-:W-:Y:S01]  /*c82f0*/  IMAD.MOV.U32 R9, RZ, RZ, R6 ;  /* 0x000000ffff097224 */ /* 0x000fe200078e0006 */
[----:B------:R-:W2:Y:S01]  /*c8300*/  LDL.LU R245, [R1+0x954] ;  /* 0x0009540001f57983 */ /* 0x000ea20000300800 */
[C---:B------:R-:W-:Y:S01]  /*c8310*/  HMMA.1688.F32.TF32 R148, R232.reuse, R104, R180 ;  /* 0x00000068e894723c */ /* 0x040fe200000810b4 */
[----:B------:R-:W-:Y:S02]  /*c8320*/  IMAD.MOV.U32 R8, RZ, RZ, R7 ;  /* 0x000000ffff087224 */ /* 0x000fe400078e0007 */
[----:B------:R-:W2:Y:S04]  /*c8330*/  LDL.LU R246, [R1+0x958] ;  /* 0x0009580001f67983 */ /* 0x000ea80000300800 */
[----:B------:R-:W2:Y:S01]  /*c8340*/  LDL.LU R247, [R1+0x95c] ;  /* 0x00095c0001f77983 */ /* 0x000ea20000300800 */
[C---:B------:R-:W-:Y:S08]  /*c8350*/  HMMA.1688.F32.TF32 R140, R232.reuse, R112, R172 ;  /* 0x00000070e88c723c */ /* 0x040ff000000810ac */
[C---:B------:R-:W-:Y:S08]  /*c8360*/  HMMA.1688.F32.TF32 R152, R232.reuse, R100, R184 ;  /* 0x00000064e898723c */ /* 0x040ff000000810b8 */
[C---:B------:R-:W-:Y:S01]  /*c8370*/  HMMA.1688.F32.TF32 R156, R232.reuse, R96, R188 ;  /* 0x00000060e89c723c */ /* 0x040fe200000810bc */
[----:B------:R-:W-:Y:S07]  /*c8380*/  STL.64 [R1+0x53c0], R14 ;  /* 0x0053c00e01007387 */ /* 0x000fee0000100a00 */
[C---:B------:R-:W-:Y:S01]  /*c8390*/  HMMA.1688.F32.TF32 R160, R232.reuse, R92, R192 ;  /* 0x0000005ce8a0723c */ /* 0x040fe200000810c0 */
[----:B------:R1:W-:Y:S07]  /*c83a0*/  STL.64 [R1+0x53b8], R12 ;  /* 0x0053b80c01007387 */ /* 0x0003ee0000100a00 */
        /* <DEDUP_REMOVED lines=21> */
[----:B------:R4:W-:Y:S01]  /*c8500*/  STL.64 [R1+0x5200], R156 ;  /* 0x0052009c01007387 */ /* 0x0009e20000100a00 */
[C---:B------:R-:W-:Y:S03]  /*c8510*/  HMMA.1688.F32.TF32 R196, R232.reuse, R56, R236 ;  /* 0x00000038e8c4723c */ /* 0x040fe600000810ec */
        /* <DEDUP_REMOVED lines=17> */
[----:B------:R-:W-:Y:S04]  /*c8630*/  STL [R1+0x52a0], R195 ;  /* 0x0052a0c301007387 */ /* 0x000fe80000100800 */
[----:B------:R-:W-:Y:S04]  /*c8640*/  STL.64 [R1+0x52b0], R198 ;  /* 0x0052b0c601007387 */ /* 0x000fe80000100a00 */
[----:B------:R-:W-:Y:S04]  /*c8650*/  STL.64 [R1+0x52a8], R196 ;  /* 0x0052a8c401007387 */ /* 0x000fe80000100a00 */
[----:B------:R-:W-:Y:S04]  /*c8660*/  LDS R236, [R2+0x4c380] ;  /* 0x04c3800002ec7984 */ /* 0x000fe80000000800 */
[----:B------:R-:W-:Y:S04]  /*c8670*/  LDS R238, [R2+0x4d380] ;  /* 0x04d3800002ee7984 */ /* 0x000fe80000000800 */
[----:B------:R-:W-:Y:S04]  /*c8680*/  LDS R237, [R3+0x4c380] ;  /* 0x04c3800003ed7984 */ /* 0x000fe80000000800 */
[----:B------:R-:W1:Y:S01]  /*c8690*/  LDS R239, [R3+0x4d380] ;  /* 0x04d3800003ef7984 */ /* 0x000e620000000800 */
[C---:B--2---:R-:W-:Y:S08]  /*c86a0*/  HMMA.1688.F32.TF32 R200, R232.reuse, R52, R244 ;  /* 0x00000034e8c8723c */ /* 0x044ff000000810f4 */
[C---:B---3--:R-:W-:Y:S11]  /*c86b0*/  HMMA.1688.F32.TF32 R204, R232.reuse, R48, R248 ;  /* 0x00000030e8cc723c */ /* 0x048ff600000810f8 */
[----:B------:R-:W-:Y:S04]  /*c86c0*/  @!UPT UIADD3 URZ, URZ, URZ, URZ ;  /* 0x0000003f3f3ff290 */ /* 0x000fe8000fffe03f */
        /* <DEDUP_REMOVED lines=55> */
[----:B------:R-:W-:Y:S01]  /*c8a40*/  STL.64 [R1+0x52c8], R204 ;  /* 0x0052c8cc01007387 */ /* 0x000fe20000100a00 */
[C---:B--2---:R-:W-:Y:S08]  /*c8a50*/  HMMA.1688.F32.TF32 R228, R232.reuse, R24, R228 ;  /* 0x00000018e8e4723c */ /* 0x044ff000000810e4 */
[C---:B----4-:R-:W-:Y:S08]  /*c8a60*/  HMMA.1688.F32.TF32 R212, R232.reuse, R40, R156 ;  /* 0x00000028e8d4723c */ /* 0x050ff0000008109c */
[C---:B---3--:R-:W-:Y:S08]  /*c8a70*/  HMMA.1688.F32.TF32 R208, R232.reuse, R44, R160 ;  /* 0x0000002ce8d0723c */ /* 0x048ff000000810a0 */
[C---:B------:R-:W-:Y:S08]  /*c8a80*/  HMMA.1688.F32.TF32 R216, R232.reuse, R36, R152 ;  /* 0x00000024e8d8723c */ /* 0x040ff00000081098 */
[C---:B------:R-:W-:Y:S07]  /*c8a90*/  HMMA.1688.F32.TF32 R220, R232.reuse, R32, R148 ;  /* 0x00000020e8dc723c */ /* 0x040fee0000081094 */
[----:B------:R-:W-:Y:S01]  /*c8aa0*/  STL.64 [R1+0x52e0], R210 ;  /* 0x0052e0d201007387 */ /* 0x000fe20000100a00 */
[C---:B------:R-:W-:Y:S03]  /*c8ab0*/  HMMA.1688.F32.TF32 R224, R232.reuse, R28, R144 ;  /* 0x0000001ce8e0723c */ /* 0x040fe60000081090 */
[----:B------:R-:W-:Y:S05]  /*c8ac0*/  STL.64 [R1+0x52d8], R208 ;  /* 0x0052d8d001007387 */ /* 0x000fea0000100a00 */
[----:B------:R-:W-:Y:S01]  /*c8ad0*/  HMMA.1688.F32.TF32 R232, R232, R20, R140 ;  /* 0x00000014e8e8723c */ /* 0x000fe2000008108c */
        /* <DEDUP_REMOVED lines=16> */
[----:B------:R1:W-:Y:S05]  /*c8be0*/  STL.64 [R1+0x1bf8], R114 ;  /* 0x001bf87201007387 */ /* 0x0003ea0000100a00 */
[C---:B------:R-:W-:Y:S08]  /*c8bf0*/  HMMA.1688.F32.TF32 R4, R240.reuse, R116, R248 ;  /* 0x00000074f004723c */ /* 0x040ff000000810f8 */
[C---:B-1----:R-:W-:Y:S08]  /*c8c00*/  HMMA.1688.F32.TF32 R112, R240.reuse, R128, R12 ;  /* 0x00000080f070723c */ /* 0x042ff0000008100c */
[C---:B------:R-:W-:Y:S01]  /*c8c10*/  HMMA.1688.F32.TF32 R12, R240.reuse, R120, R244 ;  /* 0x00000078f00c723c */ /* 0x040fe200000810f4 */
[----:B------:R-:W-:Y:S04]  /*c8c20*/  STL.64 [R1+0x1be0], R140 ;  /* 0x001be08c01007387 */ /* 0x000fe80000100a00 */
[----:B------:R-:W-:Y:S10]  /*c8c30*/  STL.64 [R1+0x1be8], R142 ;  /* 0x001be88e01007387 */ /* 0x000ff40000100a00 */
[----:B------:R-:W-:Y:S04]  /*c8c40*/  STL.64 [R1+0x1bd0], R112 ;  /* 0x001bd07001007387 */ /* 0x000fe80000100a00 */
[----:B------:R-:W-:Y:S04]  /*c8c50*/  STL.64 [R1+0x1bd8], R114 ;  /* 0x001bd87201007387 */ /* 0x000fe80000100a00 */
[----:B------:R1:W-:Y:S04]  /*c8c60*/  STL.64 [R1+0x1bc0], R8 ;  /* 0x001bc00801007387 */ /* 0x0003e80000100a00 */
[----:B------:R2:W-:Y:S04]  /*c8c70*/  STL.64 [R1+0x1bc8], R10 ;  /* 0x001bc80a01007387 */ /* 0x0005e80000100a00 */
[----:B-1----:R-:W3:Y:S04]  /*c8c80*/  LDL.LU R8, [R1+0xa30] ;  /* 0x000a300001087983 */ /* 0x002ee80000300800 */
[----:B------:R1:W-:Y:S04]  /*c8c90*/  STL.64 [R1+0x1bb0], R12 ;  /* 0x001bb00c01007387 */ /* 0x0003e80000100a00 */
[----:B------:R4:W-:Y:S04]  /*c8ca0*/  STL.64 [R1+0x1bb8], R14 ;  /* 0x001bb80e01007387 */ /* 0x0009e80000100a00 */
        /* <DEDUP_REMOVED lines=123> */
[----:B------:R-:W2:Y:S02]  /*c9460*/  LDL.LU.64 R12, [R1+0x53b8] ;  /* 0x0053b800010c7983 */ /* 0x000ea40000300a00 */
[C---:B--2---:R-:W-:Y:S11]  /*c9470*/  HMMA.1688.F32.TF32 R112, R240.reuse, R12, R112 ;  /* 0x0000000cf070723c */ /* 0x044ff60000081070 */
[----:B------:R-:W-:Y:S11]  /*c9480*/  @!UPT UIADD3 URZ, URZ, URZ, URZ ;  /* 0x0000003f3f3ff290 */ /* 0x000ff6000fffe03f */
[----:B------:R-:W-:Y:S01]  /*c9490*/  @!UPT UIADD3 URZ, URZ, URZ, URZ ;  /* 0x0000003f3f3ff290 */ /* 0x000fe2000fffe03f */
[----:B------:R-:W-:Y:S04]  /*c94a0*/  STL.64 [R1+0x1b80], R112 ;  /* 0x001b807001007387 */ /* 0x000fe80000100a00 */
[----:B------:R1:W-:Y:S04]  /*c94b0*/  STL.64 [R1+0x1b88], R114 ;  /* 0x001b887201007387 */ /* 0x0003e80000100a00 */
[----:B-1----:R-:W2:Y:S04]  /*c94c0*/  LDL.LU.64 R114, [R1+0x53b0] ;  /* 0x0053b00001727983 */ /* 0x002ea80000300a00 */
[----:B------:R-:W4:Y:S01]  /*c94d0*/  LDL.LU.64 R112, [R1+0x53a8] ;  /* 0x0053a80001707983 */ /* 0x000f220000300a00 */
[C---:B------:R-:W-:Y:S08]  /*c94e0*/  HMMA.1688.F32.TF32 R244, R240.reuse, R108, R244 ;  /* 0x0000006cf0f4723c */ /* 0x040ff000000810f4 */
[C---:B---3--:R-:W-:Y:S08]  /*c94f0*/  HMMA.1688.F32.TF32 R232, R240.reuse, R104, R232 ;  /* 0x00000068f0e8723c */ /* 0x048ff000000810e8 */
[C---:B----4-:R-:W-:Y:S11]  /*c9500*/  HMMA.1688.F32.TF32 R248, R240.reuse, R112, R248 ;  /* 0x00000070f0f8723c */ /* 0x050ff600000810f8 */
[----:B------:R-:W-:Y:S11]  /*c9510*/  @!UPT UIADD3 URZ, URZ, URZ, URZ ;  /* 0x0000003f3f3ff290 */ /* 0x000ff6000fffe03f */
[----:B------:R-:W-:Y:S01]  /*c9520*/  @!UPT UIADD3 URZ, URZ, URZ, URZ ;  /* 0x0000003f3f3ff290 */ /* 0x000fe2000fffe03f */
[----:B------:R-:W-:Y:S04]  /*c9530*/  STL.64 [R1+0x1b70], R248 ;  /* 0x001b70f801007387 */ /* 0x000fe80000100a00 */
[----:B------:R1:W-:Y:S04]  /*c9540*/  STL.64 [R1+0x1b78], R250 ;  /* 0x001b78fa01007387 */ /* 0x0003e80000100a00 */
[----:B-1----:R-:W3:Y:S04]  /*c9550*/  LDL.LU.64 R250, [R1+0x53a0] ;  /* 0x0053a00001fa7983 */ /* 0x002ee80000300a00 */
[----:B------:R-:W3:Y:S04]  /*c9560*/  LDL.LU.64 R248, [R1+0x5398] ;  /* 0x0053980001f87983 */ /* 0x000ee80000300a00 */
[----:B------:R-:W4:Y:S04]  /*c9570*/  LDL.LU R194, [R1+0xfbc] ;  /* 0x000fbc0001c27983 */ /* 0x000f280000300800 */
[----:B------:R-:W-:Y:S04]  /*c9580*/  STL.64 [R1+0x1b60], R244 ;  /* 0x001b60f401007387 */ /* 0x000fe80000100a00 */
[----:B------:R1:W-:Y:S04]  /*c9590*/  STL.64 [R1+0x1b68], R246 ;  /* 0x001b68f601007387 */ /* 0x0003e80000100a00 */
[----:B-1----:R-:W2:Y:S04]  /*c95a0*/  LDL.LU.64 R246, [R1+0x5390] ;  /* 0x0053900001f67983 */ /* 0x002ea80000300a00 */
[----:B------:R-:W2:Y:S04]  /*c95b0*/  LDL.LU.64 R244, [R1+0x5388] ;  /* 0x0053880001f47983 */ /* 0x000ea80000300a00 */
[----:B------:R-:W2:Y:S04]  /*c95c0*/  LDL.LU R195, [R1+0xfb0] ;  /* 0x000fb00001c37983 */ /* 0x000ea80000300800 */
        /* <DEDUP_REMOVED lines=71> */
[----:B------:R1:W-:Y:S04]  /*c9a40*/  STL.64 [R1+0x19e0], R140 ;  /* 0x0019e08c01007387 */ /* 0x0003e80000100a00 */
[----:B------:R1:W-:Y:S04]  /*c9a50*/  STL.64 [R1+0x19e8], R142 ;  /* 0x0019e88e01007387 */ /* 0x0003e80000100a00 */
[----:B------:R1:W-:Y:S04]  /*c9a60*/  STL.64 [R1+0x19d0], R8 ;  /* 0x0019d00801007387 */ /* 0x0003e80000100a00 */
[----:B------:R1:W-:Y:S04]  /*c9a70*/  STL.64 [R1+0x19d8], R10 ;  /* 0x0019d80a01007387 */ /* 0x0003e80000100a00 */
[----:B------:R-:W3:Y:S04]  /*c9a80*/  LDL.LU R5, [R1+0x964] ;  /* 0x0009640001057983 */ /* 0x000ee80000300800 */
[----:B------:R-:W3:Y:S04]  /*c9a90*/  LDL.LU R6, [R1+0x968] ;  /* 0x0009680001067983 */ /* 0x000ee80000300800 */
[----:B------:R-:W3:Y:S04]  /*c9aa0*/  LDL.LU R7, [R1+0x96c] ;  /* 0x00096c0001077983 */ /* 0x000ee80000300800 */
        /* <DEDUP_REMOVED lines=40> */
[----:B----4-:R-:W-:Y:S04]  /*c9d30*/  LDS R240, [R194+0x4e000] ;  /* 0x04e00000c2f07984 */ /* 0x010fe80000000800 */
[----:B------:R-:W-:Y:S04]  /*c9d40*/  LDS R242, [R194+0x4f000] ;  /* 0x04f00000c2f27984 */ /* 0x000fe80000000800 */
[----:B--2---:R-:W-:Y:S04]  /*c9d50*/  LDS R241, [R195+0x4e000] ;  /* 0x04e00000c3f17984 */ /* 0x004fe80000000800 */
[----:B------:R-:W1:Y:S01]  /*c9d60*/  LDS R243, [R195+0x4f000] ;  /* 0x04f00000c3f37984 */ /* 0x000e620000000800 */
[C---:B---3--:R-:W-:Y:S08]  /*c9d70*/  HMMA.1688.F32.TF32 R4, R236.reuse, R112, R4 ;  /* 0x00000070ec04723c */ /* 0x048ff00000081004 */
[C---:B------:R-:W-:Y:S08]  /*c9d80*/  HMMA.1688.F32.TF32 R160, R236.reuse, R12, R160 ;  /* 0x0000000ceca0723c */ /* 0x040ff000000810a0 */
[C---:B------:R-:W-:Y:S01]  /*c9d90*/  HMMA.1688.F32.TF32 R176, R236.reuse, R124, R140 ;  /* 0x0000007cecb0723c */ /* 0x040fe2000008108c */
[----:B------:R-:W2:Y:S07]  /*c9da0*/  LDL.LU R140, [R1+0x8f0] ;  /* 0x0008f000018c7983 */ /* 0x000eae0000300800 */
[C---:B------:R-:W-:Y:S08]  /*c9db0*/  HMMA.1688.F32.TF32 R172, R236.reuse, R120, R172 ;  /* 0x00000078ecac723c */ /* 0x040ff000000810ac */
[C---:B------:R-:W-:Y:S07]  /*c9dc0*/  HMMA.1688.F32.TF32 R168, R236.reuse, R116, R168 ;  /* 0x00000074eca8723c */ /* 0x040fee00000810a8 */
[----:B------:R-:W-:Y:S01]  /*c9dd0*/  STL.64 [R1+0x19c0], R176 ;  /* 0x0019c0b001007387 */ /* 0x000fe20000100a00 */
[----:B------:R-:W-:Y:S03]  /*c9de0*/  HMMA.1688.F32.TF32 R164, R236, R16, R164 ;  /* 0x00000010eca4723c */ /* 0x000fe600000810a4 */
[----:B------:R-:W-:Y:S04]  /*c9df0*/  STL.64 [R1+0x19c8], R178 ;  /* 0x0019c8b201007387 */ /* 0x000fe80000100a00 */
[----:B------:R-:W2:Y:S04]  /*c9e00*/  LDL.LU R141, [R1+0x8f4] ;  /* 0x0008f400018d7983 */ /* 0x000ea80000300800 */
[----:B------:R-:W2:Y:S04]  /*c9e10*/  LDL.LU R142, [R1+0x8f8] ;  /* 0x0008f800018e7983 */ /* 0x000ea80000300800 */
[----:B------:R-:W2:Y:S04]  /*c9e20*/  LDL.LU R143, [R1+0x8fc] ;  /* 0x0008fc00018f7983 */ /* 0x000ea80000300800 */
[----:B------:R-:W-:Y:S04]  /*c9e30*/  STL.64 [R1+0x19b0], R172 ;  /* 0x0019b0ac01007387 */ /* 0x000fe80000100a00 */
[----:B------:R-:W-:Y:S04]  /*c9e40*/  STL.64 [R1+0x19b8], R174 ;  /* 0x0019b8ae01007387 */ /* 0x000fe80000100a00 */
[----:B------:R-:W-:Y:S04]  /*c9e50*/  STL.64 [R1+0x19a0], R168 ;  /* 0x0019a0a801007387 */ /* 0x000fe80000100a00 */
[----:B------:R-:W-:Y:S01]  /*c9e60*/  STL.64 [R1+0x19a8], R170 ;  /* 0x0019a8aa01007387 */ /* 0x000fe20000100a00 */
[----:B------:R-:W-:-:S03]  /*c9e70*/  IMAD.MOV.U32 R129, RZ, RZ, R4 ;  /* 0x000000ffff817224 */ /* 0x000fc600078e0004 */
[----:B------:R-:W-:Y:S01]  /*c9e80*/  STL.64 [R1+0x1990], R164 ;  /* 0x001990a401007387 */ /* 0x000fe20000100a00 */
[----:B------:R-:W-:-:S03]  /*c9e90*/  MOV R128, R5 ;  /* 0x0000000500807202 */ /* 0x000fc60000000f00 */
[----:B------:R-:W-:Y:S01]  /*c9ea0*/  STL.64 [R1+0x1998], R166 ;  /* 0x001998a601007387 */ /* 0x000fe20000100a00 */
[----:B------:R-:W-:-:S03]  /*c9eb0*/  IMAD.MOV.U32 R121, RZ, RZ, R6 ;  /* 0x000000ffff797224 */ /* 0x000fc600078e0006 */
[----:B------:R-:W-:Y:S01]  /*c9ec0*/  STL.64 [R1+0x1980], R160 ;  /* 0x001980a001007387 */ /* 0x000fe20000100a00 */
[----:B------:R-:W-:-:S03]  /*c9ed0*/  IMAD.MOV.U32 R120, RZ, RZ, R7 ;  /* 0x000000ffff787224 */ /* 0x000fc600078e0007 */
[----:B------:R3:W-:Y:S04]  /*c9ee0*/  STL.64 [R1+0x1988], R162 ;  /* 0x001988a201007387 */ /* 0x0007e80000100a00 */
[----:B------:R-:W4:Y:S04]  /*c9ef0*/  LDL.LU R4, [R1+0x8e0] ;  /* 0x0008e00001047983 */ /* 0x000f280000300800 */
[----:B------:R-:W4:Y:S04]  /*c9f00*/  LDL.LU R5, [R1+0x8e4] ;  /* 0x0008e40001057983 */ /* 0x000f280000300800 */
[----:B------:R-:W4:Y:S04]  /*c9f10*/  LDL.LU R6, [R1+0x8e8] ;  /* 0x0008e80001067983 */ /* 0x000f280000300800 */
[----:B------:R-:W4:Y:S01]  /*c9f20*/  LDL.LU R7, [R1+0x8ec] ;  /* 0x0008ec0001077983 */ /* 0x000f220000300800 */
[C---:B---3--:R-:W-:Y:S08]  /*c9f30*/  HMMA.1688.F32.TF32 R160, R236.reuse, R108, R156 ;  /* 0x0000006ceca0723c */ /* 0x048ff0000008109c */
[C---:B------:R-:W-:Y:S08]  /*c9f40*/  HMMA.1688.F32.TF32 R156, R236.reuse, R104, R152 ;  /* 0x00000068ec9c723c */ /* 0x040ff00000081098 */
[C---:B------:R-:W-:Y:S08]  /*c9f50*/  HMMA.1688.F32.TF32 R152, R236.reuse, R100, R148 ;  /* 0x00000064ec98723c */ /* 0x040ff00000081094 */
[C---:B------:R-:W-:Y:S08]  /*c9f60*/  HMMA.1688.F32.TF32 R148, R236.reuse, R96, R144 ;  /* 0x00000060ec94723c */ /* 0x040ff00000081090 */
[C---:B------:R-:W-:Y:S01]  /*c9f70*/  HMMA.1688.F32.TF32 R144, R236.reuse, R92, R8 ;  /* 0x0000005cec90723c */ /* 0x040fe20000081008 */
        /* <DEDUP_REMOVED lines=12> */
[----:B------:R1:W-:Y:S04]  /*ca040*/  STL.64 [R1+0x1938], R150 ;  /* 0x0019389601007387 */ /* 0x0003e80000100a00 */
[----:B------:R1:W-:Y:S04]  /*ca050*/  STL.64 [R1+0x1920], R144 ;  /* 0x0019209001007387 */ /* 0x0003e80000100a00 */
[----:B------:R1:W-:Y:S04]  /*ca060*/  STL.64 [R1+0x1928], R146 ;  /* 0x0019289201007387 */ /* 0x0003e80000100a00 */
[----:B------:R-:W3:Y:S04]  /*ca070*/  LDL.LU R9, [R1+0x8d4] ;  /* 0x0008d40001097983 */ /* 0x000ee80000300800 */
[----:B------:R-:W3:Y:S04]  /*ca080*/  LDL.LU R10, [R1+0x8d8] ;  /* 0x0008d800010a7983 */ /* 0x000ee80000300800 */
[----:B------:R-:W3:Y:S01]  /*ca090*/  LDL.LU R11, [R1+0x8dc] ;  /* 0x0008dc00010b7983 */ /* 0x000ee20000300800 */
[----:B-1----:R-:W-:Y:S01]  /*ca0a0*/  IMAD.MOV.U32 R151, RZ, RZ, R252 ;  /* 0x000000ffff977224 */ /* 0x002fe200078e00fc */
[C---:B--2---:R-:W-:Y:S11]  /*ca0b0*/  HMMA.1688.F32.TF32 R140, R236.reuse, R88, R140 ;  /* 0x00000058ec8c723c */ /* 0x044ff6000008108c */
[----:B------:R-:W-:Y:S11]  /*ca0c0*/  @!UPT UIADD3 URZ, URZ, URZ, URZ ;  /* 0x0000003f3f3ff290 */ /* 0x000ff6000fffe03f */
[----:B------:R-:W-:Y:S01]  /*ca0d0*/  @!UPT UIADD3 URZ, URZ, URZ, URZ ;  /* 0x0000003f3f3ff290 */ /* 0x000fe2000fffe03f */
[----:B------:R1:W-:Y:S04]  /*ca0e0*/  STL.64 [R1+0x1910], R140 ;  /* 0x0019108c01007387 */ /* 0x0003e80000100a00 */
[----:B------:R-:W2:Y:S04]  /*ca0f0*/  LDL.LU R144, [R1+0x8a0] ;  /* 0x0008a00001907983 */ /* 0x000ea80000300800 */
[----:B------:R-:W2:Y:S04]  /*ca100*/  LDL.LU R145, [R1+0x8a4] ;  /* 0x0008a40001917983 */ /* 0x000ea80000300800 */
[----:B------:R-:W2:Y:S01]  /*ca110*/  LDL.LU R146, [R1+0x8a8] ;  /* 0x0008a80001927983 */ /* 0x000ea20000300800 */
[----:B----4-:R-:W-:Y:S03]  /*ca120*/  HMMA.1688.F32.TF32 R4, R236, R84, R4 ;  /* 0x00000054ec04723c */ /* 0x010fe60000081004 */
[----:B------:R-:W2:Y:S01]  /*ca130*/  LDL.LU R147, [R1+0x8ac] ;  /* 0x0008ac0001937983 */ /* 0x000ea20000300800 */
[----:B------:R-:W-:-:S03]  /*ca140*/  IMAD.MOV.U32 R0, RZ, RZ, R143 ;  /* 0x000000ffff007224 */ /* 0x000fc600078e008f */
[----:B------:R-:W4:Y:S01]  /*ca150*/  LDL.LU R152, [R1+0x8c0] ;  /* 0x0008c00001987983 */ /* 0x000f220000300800 */
[----:B------:R-:W-:-:S03]  /*ca160*/  IMAD.MOV.U32 R2, RZ, RZ, R142 ;  /* 0x000000ffff027224 */ /* 0x000fc600078e008e */
[----:B------:R-:W4:Y:S04]  /*ca170*/  LDL.LU R153, [R1+0x8c4] ;  /* 0x0008c40001997983 */ /* 0x000f280000300800 */
[----:B------:R-:W4:Y:S04]  /*ca180*/  LDL.LU R154, [R1+0x8c8] ;  /* 0x0008c800019a7983 */ /* 0x000f280000300800 */
[----:B------:R-:W4:Y:S04]  /*ca190*/  LDL.LU R155, [R1+0x8cc] ;  /* 0x0008cc00019b7983 */ /* 0x000f280000300800 */
[----:B------:R-:W2:Y:S04]  /*ca1a0*/  LDL.LU R148, [R1+0x8b0] ;  /* 0x0008b00001947983 */ /* 0x000ea80000300800 */
[----:B------:R-:W2:Y:S01]  /*ca1b0*/  LDL.LU R149, [R1+0x8b4] ;  /* 0x0008b40001957983 */ /* 0x000ea20000300800 */
[----:B------:R-:W-:-:S03]  /*ca1c0*/  IMAD.MOV.U32 R252, RZ, RZ, R4 ;  /* 0x000000fffffc7224 */ /* 0x000fc600078e0004 */
[----:B------:R-:W2:Y:S01]  /*ca1d0*/  LDL.LU R150, [R1+0x8b8] ;  /* 0x0008b80001967983 */ /* 0x000ea20000300800 */
[----:B------:R-:W-:-:S03]  /*ca1e0*/  IMAD.MOV.U32 R109, RZ, RZ, R5 ;  /* 0x000000ffff6d7224 */ /* 0x000fc600078e0005 */
[----:B------:R-:W-:Y:S01]  /*ca1f0*/  STL [R1+0x5014], R0 ;  /* 0x0050140001007387 */ /* 0x000fe20000100800 */
[----:B------:R-:W-:-:S03]  /*ca200*/  IMAD.MOV.U32 R108, RZ, RZ, R6 ;  /* 0x000000ffff6c7224 */ /* 0x000fc600078e0006 */
[----:B------:R-:W-:Y:S01]  /*ca210*/  STL [R1+0x5010], R2 ;  /* 0x0050100201007387 */ /* 0x000fe20000100800 */
[----:B------:R-:W-:-:S03]  /*ca220*/  IMAD.MOV.U32 R105, RZ, RZ, R7 ;  /* 0x000000ffff697224 */ /* 0x000fc600078e0007 */
[----:B------:R-:W2:Y:S04]  /*ca230*/  LDL.LU R4, [R1+0x890] ;  /* 0x0008900001047983 */ /* 0x000ea80000300800 */
[----:B------:R-:W2:Y:S04]  /*ca240*/  LDL.LU R5, [R1+0x894] ;  /* 0x0008940001057983 */ /* 0x000ea80000300800 */
[----:B------:R-:W2:Y:S04]  /*ca250*/  LDL.LU R6, [R1+0x898] ;  /* 0x0008980001067983 */ /* 0x000ea80000300800 */
[----:B------:R-:W2:Y:S04]  /*ca260*/  LDL.LU R7, [R1+0x89c] ;  /* 0x00089c0001077983 */ /* 0x000ea80000300800 */
[----:B-1----:R-:W4:Y:S04]  /*ca270*/  LDL.LU R140, [R1+0x880] ;  /* 0x00088000018c7983 */ /* 0x002f280000300800 */
[----:B------:R-:W4:Y:S04]  /*ca280*/  LDL.LU R141, [R1+0x884] ;  /* 0x00088400018d7983 */ /* 0x000f280000300800 */
[----:B------:R-:W4:Y:S04]  /*ca290*/  LDL.LU R142, [R1+0x888] ;  /* 0x00088800018e7983 */ /* 0x000f280000300800 */
[----:B------:R-:W4:Y:S04]  /*ca2a0*/  LDL.LU R143, [R1+0x88c] ;  /* 0x00088c00018f7983 */ /* 0x000f280000300800 */
[----:B------:R1:W-:Y:S01]  /*ca2b0*/  STL [R1+0x5018], R252 ;  /* 0x005018fc01007387 */ /* 0x0003e20000100800 */
[C---:B---3--:R-:W-:Y:S11]  /*ca2c0*/  HMMA.1688.F32.TF32 R8, R236.reuse, R80, R8 ;  /* 0x00000050ec08723c */ /* 0x048ff60000081008 */
[----:B------:R-:W-:Y:S11]  /*ca2d0*/  @!UPT UIADD3 URZ, URZ, URZ, URZ ;  /* 0x0000003f3f3ff290 */ /* 0x000ff6000fffe03f */
[----:B------:R-:W-:Y:S02]  /*ca2e0*/  @!UPT UIADD3 URZ, URZ, URZ, URZ ;  /* 0x0000003f3f3ff290 */ /* 0x000fe4000fffe03f */
        /* <DEDUP_REMOVED lines=8> */
[----:B------:R-:W-:Y:S01]  /*ca370*/  STL [R1+0x51ac], R88 ;  /* 0x0051ac5801007387 */ /* 0x000fe20000100800 */
        /* <DEDUP_REMOVED lines=12> */
[----:B------:R-:W4:Y:S04]  /*ca440*/  LDL.LU R156, [R1+0x850] ;  /* 0x00085000019c7983 */ /* 0x000f280000300800 */
[----:B------:R-:W4:Y:S01]  /*ca450*/  LDL.LU R157, [R1+0x854] ;  /* 0x00085400019d7983 */ /* 0x000f220000300800 */
[C---:B------:R-:W-:Y:S03]  /*ca460*/  HMMA.1688.F32.TF32 R148, R236.reuse, R72, R148 ;  /* 0x00000048ec94723c */ /* 0x040fe60000081094 */
[----:B------:R-:W4:Y:S04]  /*ca470*/  LDL.LU R158, [R1+0x858] ;  /* 0x00085800019e7983 */ /* 0x000f280000300800 */
[----:B------:R-:W4:Y:S01]  /*ca480*/  LDL.LU R159, [R1+0x85c] ;  /* 0x00085c00019f7983 */ /* 0x000f220000300800 */
[C---:B------:R-:W-:Y:S08]  /*ca490*/  HMMA.1688.F32.TF32 R144, R236.reuse, R68, R144 ;  /* 0x00000044ec90723c */ /* 0x040ff00000081090 */
[----:B------:R-:W-:Y:S01]  /*ca4a0*/  HMMA.1688.F32.TF32 R140, R236, R60, R140 ;  /* 0x0000003cec8c723c */ /* 0x000fe2000008108c */
        /* <DEDUP_REMOVED lines=8> */
[----:B---3--:R-:W-:Y:S03]  /*ca530*/  HMMA.1688.F32.TF32 R8, R236, R56, R8 ;  /* 0x00000038ec08723c */ /* 0x008fe60000081008 */
        /* <DEDUP_REMOVED lines=32> */
[----:B--2---:R-:W-:Y:S11]  /*ca740*/  HMMA.1688.F32.TF32 R4, R236, R52, R4 ;  /* 0x00000034ec04723c */ /* 0x004ff60000081004 */
[----:B------:R-:W-:Y:S11]  /*ca750*/  @!UPT UIADD3 URZ, URZ, URZ, URZ ;  /* 0x0000003f3f3ff290 */ /* 0x000ff6000fffe03f */
[----:B------:R-:W-:Y:S02]  /*ca760*/  @!UPT UIADD3 URZ, URZ, URZ, URZ ;  /* 0x0000003f3f3ff290 */ /* 0x000fe4000fffe03f */
[----:B------:R-:W-:Y:S01]  /*ca770*/  IMAD.MOV.U32 R12, RZ, RZ, R4 ;  /* 0x000000ffff0c7224 */ /* 0x000fe200078e0004 */
[----:B------:R-:W-:Y:S01]  /*ca780*/  MOV R53, R6 ;  /* 0x0000000600357202 */ /* 0x000fe20000000f00 */
[----:B------:R-:W-:Y:S01]  /*ca790*/  IMAD.MOV.U32 R13, RZ, RZ, R5 ;  /* 0x000000ffff0d7224 */ /* 0x000fe200078e0005 */
[----:B------:R-:W2:Y:S01]  /*ca7a0*/  LDL.LU R4, [R1+0x7f0] ;  /* 0x0007f00001047983 */ /* 0x000ea20000300800 */
[----:B------:R-:W-:-:S03]  /*ca7b0*/  IMAD.MOV.U32 R52, RZ, RZ, R7 ;  /* 0x000000ffff347224 */ /* 0x000fc600078e0007 */
[----:B------:R-:W2:Y:S04]  /*ca7c0*/  LDL.LU R5, [R1+0x7f4] ;  /* 0x0007f40001057983 */ /* 0x000ea80000300800 */
[----:B------:R-:W2:Y:S04]  /*ca7d0*/  LDL.LU R6, [R1+0x7f8] ;  /* 0x0007f80001067983 */ /* 0x000ea80000300800 */
[----:B------:R-:W2:Y:S01]  /*ca7e0*/  LDL.LU R7, [R1+0x7fc] ;  /* 0x0007fc0001077983 */ /* 0x000ea20000300800 */
[C---:B----4-:R-:W-:Y:S08]  /*ca7f0*/  HMMA.1688.F32.TF32 R156, R236.reuse, R48, R156 ;  /* 0x00000030ec9c723c */ /* 0x050ff0000008109c */
[C---:B---3--:R-:W-:Y:S08]  /*ca800*/  HMMA.1688.F32.TF32 R152, R236.reuse, R44, R152 ;  /* 0x0000002cec98723c */ /* 0x048ff00000081098 */
[C---:B------:R-:W-:Y:S08]  /*ca810*/  HMMA.1688.F32.TF32 R144, R236.reuse, R36, R144 ;  /* 0x00000024ec90723c */ /* 0x040ff00000081090 */
[C---:B------:R-:W-:Y:S08]  /*ca820*/  HMMA.1688.F32.TF32 R140, R236.reuse, R32, R140 ;  /* 0x00000020ec8c723c */ /* 0x040ff0000008108c */
[----:B------:R-:W-:Y:S08]  /*ca830*/  HMMA.1688.F32.TF32 R8, R236, R28, R8 ;  /* 0x0000001cec08723c */ /* 0x000ff00000081008 */
[----:B------:R-:W-:-:S02]  /*ca840*/  IMAD.MOV.U32 R124, RZ, RZ, R144 ;  /* 0x000000ffff7c7224 */ /* 0x000fc400078e0090 */
[----:B------:R-:W-:-:S06]  /*ca850*/  IMAD.MOV.U32 R125, RZ, RZ, R145 ;  /* 0x000000ffff7d7224 */ /* 0x000fcc00078e0091 */
[----:B------:R-:W-:Y:S01]  /*ca860*/  IMAD.MOV.U32 R37, RZ, RZ, R140 ;  /* 0x000000ffff257224 */ /* 0x000fe200078e008c */
[----:B------:R-:W-:Y:S01]  /*ca870*/  MOV R33, R142 ;  /* 0x0000008e00217202 */ /* 0x000fe20000000f00 */
[----:B------:R-:W-:Y:S02]  /*ca880*/  IMAD.MOV.U32 R36, RZ, RZ, R141 ;  /* 0x000000ffff247224 */ /* 0x000fe400078e008d */
[----:B------:R-:W-:Y:S02]  /*ca890*/  IMAD.MOV.U32 R32, RZ, RZ, R143 ;  /* 0x000000ffff207224 */ /* 0x000fe400078e008f */
[----:B------:R-:W-:Y:S02]  /*ca8a0*/  IMAD.MOV.U32 R121, RZ, RZ, R146 ;  /* 0x000000ffff797224 */ /* 0x000fe400078e0092 */
[----:B------:R-:W-:Y:S02]  /*ca8b0*/  IMAD.MOV.U32 R132, RZ, RZ, R8 ;  /* 0x000000ffff847224 */ /* 0x000fe400078e0008 */
[----:B------:R-:W-:Y:S01]  /*ca8c0*/  IMAD.MOV.U32 R133, RZ, RZ, R9 ;  /* 0x000000ffff857224 */ /* 0x000fe200078e0009 */
[----:B------:R-:W3:Y:S01]  /*ca8d0*/  LDL.LU R8, [R1+0x690] ;  /* 0x0006900001087983 */ /* 0x000ee20000300800 */
[----:B------:R-:W-:-:S02]  /*ca8e0*/  IMAD.MOV.U32 R29, RZ, RZ, R10 ;  /* 0x000000ffff1d7224 */ /* 0x000fc400078e000a */
[----:B------:R-:W-:Y:S01]  /*ca8f0*/  IMAD.MOV.U32 R28, RZ, RZ, R11 ;  /* 0x000000ffff1c7224 */ /* 0x000fe200078e000b */
[----:B------:R-:W3:Y:S04]  /*ca900*/  LDL.LU R9, [R1+0x694] ;  /* 0x0006940001097983 */ /* 0x000ee80000300800 */
[----:B------:R-:W3:Y:S04]  /*ca910*/  LDL.LU R10, [R1+0x698] ;  /* 0x00069800010a7983 */ /* 0x000ee80000300800 */
[----:B------:R-:W3:Y:S04]  /*ca920*/  LDL.LU R11, [R1+0x69c] ;  /* 0x00069c00010b7983 */ /* 0x000ee80000300800 */
[----:B------:R-:W4:Y:S04]  /*ca930*/  LDL.LU R140, [R1+0x6a0] ;  /* 0x0006a000018c7983 */ /* 0x000f280000300800 */
[----:B------:R-:W4:Y:S04]  /*ca940*/  LDL.LU R141, [R1+0x6a4] ;  /* 0x0006a400018d7983 */ /* 0x000f280000300800 */
[----:B------:R-:W4:Y:S01]  /*ca950*/  LDL.LU R142, [R1+0x6a8] ;  /* 0x0006a800018e7983 */ /* 0x000f220000300800 */
[----:B-1----:R-:W-:-:S03]  /*ca960*/  IMAD.MOV.U32 R252, RZ, RZ, R147 ;  /* 0x000000fffffc7224 */ /* 0x002fc600078e0093 */
[----:B------:R-:W4:Y:S01]  /*ca970*/  LDL.LU R143, [R1+0x6ac] ;  /* 0x0006ac00018f7983 */ /* 0x000f220000300800 */
        /* <DEDUP_REMOVED lines=72> */
[C---:B------:R-:W-:Y:S03]  /*cae00*/  HMMA.1688.F32.TF32 R148, R236.reuse, R40, R148 ;  /* 0x00000028ec94723c */ /* 0x040fe60000081094 */
        /* <DEDUP_REMOVED lines=13> */
[----:B------:R-:W-:Y:S01]  /*caee0*/  MOV R45, R148 ;  /* 0x00000094002d7202 */ /* 0x000fe20000000f00 */
[----:B------:R-:W-:-:S02]  /*caef0*/  IMAD.MOV.U32 R44, RZ, RZ, R149 ;  /* 0x000000ffff2c7224 */ /* 0x000fc400078e0095 */
[----:B------:R-:W2:Y:S01]  /*caf00*/  LDL.LU R148, [R1+0x6c0] ;  /* 0x0006c00001947983 */ /* 0x000ea20000300800 */
[----:B------:R-:W-:Y:S02]  /*caf10*/  IMAD.MOV.U32 R41, RZ, RZ, R150 ;  /* 0x000000ffff297224 */ /* 0x000fe400078e0096 */
[----:B------:R-:W-:Y:S01]  /*caf20*/  IMAD.MOV.U32 R40, RZ, RZ, R151 ;  /* 0x000000ffff287224 */ /* 0x000fe200078e0097 */
[----:B------:R-:W2:Y:S04]  /*caf30*/  LDL.LU R149, [R1+0x6c4] ;  /* 0x0006c40001957983 */ /* 0x000ea80000300800 */
[----:B------:R-:W2:Y:S04]  /*caf40*/  LDL.LU R150, [R1+0x6c8] ;  /* 0x0006c80001967983 */ /* 0x000ea80000300800 */
[----:B------:R-:W2:Y:S01]  /*caf50*/  LDL.LU R151, [R1+0x6cc] ;  /* 0x0006cc0001977983 */ /* 0x000ea20000300800 */
[----:B------:R-:W-:-:S02]  /*caf60*/  IMAD.MOV.U32 R136, RZ, RZ, R4 ;  /* 0x000000ffff887224 */ /* 0x000fc400078e0004 */
[----:B------:R-:W-:Y:S01]  /*caf70*/  IMAD.MOV.U32 R137, RZ, RZ, R5 ;  /* 0x000000ffff897224 */ /* 0x000fe200078e0005 */
[----:B------:R-:W2:Y:S01]  /*caf80*/  LDL.LU R4, [R1+0x680] ;  /* 0x0006800001047983 */ /* 0x000ea20000300800 */
[----:B------:R-:W-:Y:S02]  /*caf90*/  IMAD.MOV.U32 R128, RZ, RZ, R6 ;  /* 0x000000ffff807224 */ /* 0x000fe400078e0006 */
[----:B------:R-:W-:Y:S01]  /*cafa0*/  IMAD.MOV.U32 R129, RZ, RZ, R7 ;  /* 0x000000ffff817224 */ /* 0x000fe200078e0007 */
[----:B------:R-:W2:Y:S04]  /*cafb0*/  LDL.LU R5, [R1+0x684] ;  /* 0x0006840001057983 */ /* 0x000ea80000300800 */
[----:B------:R-:W2:Y:S04]  /*cafc0*/  LDL.LU R6, [R1+0x688] ;  /* 0x0006880001067983 */ /* 0x000ea80000300800 */
        /* <DEDUP_REMOVED lines=16> */
[----:B------:R-:W-:Y:S01]  /*cb0d0*/  STL.64 [R1+0x10c0], R220 ;  /* 0x0010c0dc01007387 */ /* 0x000fe20000100a00 */
[C---:B------:R-:W-:Y:S03]  /*cb0e0*/  HMMA.1688.F32.TF32 R200, R240.reuse, R118, R200 ;  /* 0x00000076f0c8723c */ /* 0x040fe600000810c8 */
[----:B------:R-:W-:Y:S11]  /*cb0f0*/  STL.64 [R1+0x10c8], R222 ;  /* 0x0010c8de01007387 */ /* 0x000ff60000100a00 */
[----:B------:R-:W-:Y:S01]  /*cb100*/  @!UPT UIADD3 URZ, URZ, URZ, URZ ;  /* 0x0000003f3f3ff290 */ /* 0x000fe2000fffe03f */
[----:B------:R-:W-:Y:S01]  /*cb110*/  STL.64 [R1+0x10a0], R216 ;  /* 0x0010a0d801007387 */ /* 0x000fe20000100a00 */
[C---:B--2---:R-:W-:Y:S03]  /*cb120*/  HMMA.1688.F32.TF32 R180, R240.reuse, R110, R180 ;  /* 0x0000006ef0b4723c */ /* 0x044fe600000810b4 */
        /* <DEDUP_REMOVED lines=15> */
[----:B------:R-:W-:Y:S01]  /*cb220*/  STL.64 [R1+0x1208], R190 ;  /* 0x001208be01007387 */ /* 0x000fe20000100a00 */
[C---:B------:R-:W-:Y:S03]  /*cb230*/  HMMA.1688.F32.TF32 R8, R240.reuse, R66, R8 ;  /* 0x00000042f008723c */ /* 0x040fe60000081008 */
        /* <DEDUP_REMOVED lines=98> */
[----:B-1----:R-:W3:Y:S04]  /*cb860*/  LDL.LU R4, [R1+0x670] ;  /* 0x0006700001047983 */ /* 0x002ee80000300800 */
        /* <DEDUP_REMOVED lines=35> */
[----:B------:R-:W-:Y:S04]  /*cbaa0*/  LDS R236, [R194+0x4e080] ;  /* 0x04e08000c2ec7984 */ /* 0x000fe80000000800 */
[----:B------:R-:W-:Y:S04]  /*cbab0*/  LDS R238, [R194+0x4f080] ;  /* 0x04f08000c2ee7984 */ /* 0x000fe80000000800 */
[----:B------:R-:W-:Y:S04]  /*cbac0*/  LDS R237, [R195+0x4e080] ;  /* 0x04e08000c3ed7984 */ /* 0x000fe80000000800 */
[----:B------:R-:W1:Y:S01]  /*cbad0*/  LDS R239, [R195+0x4f080] ;  /* 0x04f08000c3ef7984 */ /* 0x000e620000000800 */
[C---:B--2---:R-:W-:Y:S08]  /*cbae0*/  HMMA.1688.F32.TF32 R232, R240.reuse, R54, R232 ;  /* 0x00000036f0e8723c */ /* 0x044ff000000810e8 */
[C---:B---3--:R-:W-:Y:S08]  /*cbaf0*/  HMMA.1688.F32.TF32 R4, R240.reuse, R58, R4 ;  /* 0x0000003af004723c */ /* 0x048ff00000081004 */
[C---:B----4-:R-:W-:Y:S11]  /*cbb00*/  HMMA.1688.F32.TF32 R228, R240.reuse, R50, R228 ;  /* 0x00000032f0e4723c */ /* 0x050ff600000810e4 */
[----:B------:R-:W-:Y:S04]  /*cbb10*/  @!UPT UIADD3 URZ, URZ, URZ, URZ ;  /* 0x0000003f3f3ff290 */ /* 0x000fe8000fffe03f */
[----:B------:R-:W-:Y:S04]  /*cbb20*/  STL.64 [R1+0x1110], R4 ;  /* 0x0011100401007387 */ /* 0x000fe80000100a00 */
[----:B------:R2:W-:Y:S04]  /*cbb30*/  STL.64 [R1+0x1118], R6 ;  /* 0x0011180601007387 */ /* 0x0005e80000100a00 */
[----:B--2---:R-:W2:Y:S04]  /*cbb40*/  LDL.LU.64 R6, [R1+0x5380] ;  /* 0x0053800001067983 */ /* 0x004ea80000300a00 */
[----:B------:R-:W2:Y:S04]  /*cbb50*/  LDL.LU.64 R4, [R1+0x5378] ;  /* 0x0053780001047983 */ /* 0x000ea80000300a00 */
[----:B------:R-:W-:Y:S04]  /*cbb60*/  STL.64 [R1+0x1100], R232 ;  /* 0x001100e801007387 */ /* 0x000fe80000100a00 */
[----:B------:R3:W-:Y:S04]  /*cbb70*/  STL.64 [R1+0x1108], R234 ;  /* 0x001108ea01007387 */ /* 0x0007e80000100a00 */
[----:B------:R-:W-:Y:S04]  /*cbb80*/  STL.64 [R1+0x10f0], R228 ;  /* 0x0010f0e401007387 */ /* 0x000fe80000100a00 */
[----:B------:R4:W-:Y:S01]  /*cbb90*/  STL.64 [R1+0x10f8], R230 ;  /* 0x0010f8e601007387 */ /* 0x0009e20000100a00 */
[C---:B---3--:R-:W-:Y:S08]  /*cbba0*/  HMMA.1688.F32.TF32 R232, R240.reuse, R46, R224 ;  /* 0x0000002ef0e8723c */ /* 0x048ff000000810e0 */
[C---:B----4-:R-:W-:Y:S08]  /*cbbb0*/  HMMA.1688.F32.TF32 R228, R240.reuse, R42, R220 ;  /* 0x0000002af0e4723c */ /* 0x050ff000000810dc */
[C---:B------:R-:W-:Y:S08]  /*cbbc0*/  HMMA.1688.F32.TF32 R224, R240.reuse, R38, R216 ;  /* 0x00000026f0e0723c */ /* 0x040ff000000810d8 */
[C---:B------:R-:W-:Y:S08]  /*cbbd0*/  HMMA.1688.F32.TF32 R220, R240.reuse, R34, R212 ;  /* 0x00000022f0dc723c */ /* 0x040ff000000810d4 */
[C---:B------:R-:W-:Y:S08]  /*cbbe0*/  HMMA.1688.F32.TF32 R216, R240.reuse, R30, R208 ;  /* 0x0000001ef0d8723c */ /* 0x040ff000000810d0 */
[C---:B------:R-:W-:Y:S08]  /*cbbf0*/  HMMA.1688.F32.TF32 R212, R240.reuse, R26, R204 ;  /* 0x0000001af0d4723c */ /* 0x040ff000000810cc */
        /* <DEDUP_REMOVED lines=157> */
[----:B------:R-:W2:Y:S01]  /*cc5d0*/  LDL.LU R11, [R1+0x50c] ;  /* 0x00050c00010b7983 */ /* 0x000ea20000300800 */
[C---:B----4-:R-:W-:Y:S08]  /*cc5e0*/  HMMA.1688.F32.TF32 R156, R240.reuse, R130, R156 ;  /* 0x00000082f09c723c */ /* 0x050ff0000008109c */
[----:B---3--:R-:W-:Y:S08]  /*cc5f0*/  HMMA.1688.F32.TF32 R148, R240, R122, R148 ;  /* 0x0000007af094723c */ /* 0x008ff00000081094 */
        /* <DEDUP_REMOVED lines=58> */
[----:B------:R-:W-:Y:S04]  /*cc9a0*/  STL.64 [R1+0xd90], R148 ;  /* 0x000d909401007387 */ /* 0x000fe80000100a00 */
[----:B------:R-:W-:Y:S01]  /*cc9b0*/  STL.64 [R1+0xd98], R150 ;  /* 0x000d989601007387 */ /* 0x000fe20000100a00 */
[C---:B-1----:R-:W-:Y:S03]  /*cc9c0*/  HMMA.1688.F32.TF32 R120, R240.reuse, R118, R144 ;  /* 0x00000076f078723c */ /* 0x042fe60000081090 */
[----:B------:R-:W-:Y:S04]  /*cc9d0*/  STL.64 [R1+0x5360], R118 ;  /* 0x0053607601007387 */ /* 0x000fe80000100a00 */
[----:B------:R1:W-:Y:S01]  /*cc9e0*/  STL.64 [R1+0x5358], R116 ;  /* 0x0053587401007387 */ /* 0x0003e20000100a00 */
[C---:B------:R-:W-:Y:S03]  /*cc9f0*/  HMMA.1688.F32.TF32 R8, R240.reuse, R14, R8 ;  /* 0x0000000ef008723c */ /* 0x040fe60000081008 */
[----:B------:R-:W-:Y:S04]  /*cca00*/  LDS R4, [R194+0x4e180] ;  /* 0x04e18000c2047984 */ /* 0x000fe80000000800 */
[----:B------:R-:W-:Y:S01]  /*cca10*/  LDS R6, [R194+0x4f180] ;  /* 0x04f18000c2067984 */ /* 0x000fe20000000800 */
[C---:B-1----:R-:W-:Y:S03]  /*cca20*/  HMMA.1688.F32.TF32 R116, R240.reuse, R18, R140 ;  /* 0x00000012f074723c */ /* 0x042fe6000008108c */
[----:B------:R-:W-:Y:S04]  /*cca30*/  LDS R5, [R195+0x4e180] ;  /* 0x04e18000c3057984 */ /* 0x000fe80000000800 */
[----:B------:R-:W-:Y:S04]  /*cca40*/  STL.64 [R1+0xd80], R120 ;  /* 0x000d807801007387 */ /* 0x000fe80000100a00 */
[----:B------:R-:W-:Y:S04]  /*cca50*/  STL.64 [R1+0xd88], R122 ;  /* 0x000d887a01007387 */ /* 0x000fe80000100a00 */
[----:B------:R-:W2:Y:S04]  /*cca60*/  LDL.LU R144, [R1+0x2f0] ;  /* 0x0002f00001907983 */ /* 0x000ea80000300800 */
[----:B------:R-:W2:Y:S04]  /*cca70*/  LDS R7, [R195+0x4f180] ;  /* 0x04f18000c3077984 */ /* 0x000ea80000000800 */
        /* <DEDUP_REMOVED lines=109> */
[----:B---3--:R-:W3:Y:S04]  /*cd150*/  LDL.LU R10, [R1+0x358] ;  /* 0x00035800010a7983 */ /* 0x008ee80000300800 */
[----:B------:R-:W3:Y:S01]  /*cd160*/  LDL.LU R11, [R1+0x35c] ;  /* 0x00035c00010b7983 */ /* 0x000ee20000300800 */
[C---:B--2---:R-:W-:Y:S08]  /*cd170*/  HMMA.1688.F32.TF32 R188, R240.reuse, R62, R188 ;  /* 0x0000003ef0bc723c */ /* 0x044ff000000810bc */
[C---:B----4-:R-:W-:Y:S08]  /*cd180*/  HMMA.1688.F32.TF32 R216, R240.reuse, R86, R216 ;  /* 0x00000056f0d8723c */ /* 0x050ff000000810d8 */
[C---:B------:R-:W-:Y:S08]  /*cd190*/  HMMA.1688.F32.TF32 R228, R240.reuse, R98, R228 ;  /* 0x00000062f0e4723c */ /* 0x040ff000000810e4 */
[C---:B------:R-:W-:Y:S08]  /*cd1a0*/  HMMA.1688.F32.TF32 R116, R240.reuse, R114, R236 ;  /* 0x00000072f074723c */ /* 0x040ff000000810ec */
[C---:B------:R-:W-:Y:S08]  /*cd1b0*/  HMMA.1688.F32.TF32 R236, R240.reuse, R110, R244 ;  /* 0x0000006ef0ec723c */ /* 0x040ff000000810f4 */
[C---:B------:R-:W-:Y:S07]  /*cd1c0*/  HMMA.1688.F32.TF32 R120, R240.reuse, R106, R248 ;  /* 0x0000006af078723c */ /* 0x040fee00000810f8 */
[----:B------:R-:W-:Y:S04]  /*cd1d0*/  STL.64 [R1+0xd40], R116 ;  /* 0x000d407401007387 */ /* 0x000fe80000100a00 */
[----:B------:R1:W-:Y:S02]  /*cd1e0*/  STL.64 [R1+0xd48], R118 ;  /* 0x000d487601007387 */ /* 0x0003e40000100a00 */
[C---:B-1----:R-:W-:Y:S02]  /*cd1f0*/  HMMA.1688.F32.TF32 R116, R240.reuse, R102, R232 ;  /* 0x00000066f074723c */ /* 0x042fe400000810e8 */
        /* <DEDUP_REMOVED lines=8> */
[----:B------:R-:W-:Y:S04]  /*cd280*/  STL.64 [R1+0xd10], R116 ;  /* 0x000d107401007387 */ /* 0x000fe80000100a00 */
[----:B------:R1:W-:Y:S01]  /*cd290*/  STL.64 [R1+0xd18], R118 ;  /* 0x000d187601007387 */ /* 0x0003e20000100a00 */
[C---:B------:R-:W-:Y:S03]  /*cd2a0*/  HMMA.1688.F32.TF32 R176, R240.reuse, R50, R176 ;  /* 0x00000032f0b0723c */ /* 0x040fe600000810b0 */
[----:B------:R-:W-:Y:S04]  /*cd2b0*/  LDS R237, [R195+0x4e200] ;  /* 0x04e20000c3ed7984 */ /* 0x000fe80000000800 */
[----:B------:R-:W2:Y:S01]  /*cd2c0*/  LDS R239, [R195+0x4f200] ;  /* 0x04f20000c3ef7984 */ /* 0x000ea20000000800 */
[C---:B-1----:R-:W-:Y:S03]  /*cd2d0*/  HMMA.1688.F32.TF32 R116, R240.reuse, R90, R220 ;  /* 0x0000005af074723c */ /* 0x042fe600000810dc */
[----:B------:R-:W-:Y:S04]  /*cd2e0*/  STL.64 [R1+0xcf0], R228 ;  /* 0x000cf0e401007387 */ /* 0x000fe80000100a00 */
[----:B------:R-:W-:Y:S04]  /*cd2f0*/  STL.64 [R1+0xcf8], R230 ;  /* 0x000cf8e601007387 */ /* 0x000fe80000100a00 */
[----:B------:R-:W-:Y:S04]  /*cd300*/  STL.64 [R1+0xcd0], R120 ;  /* 0x000cd07801007387 */ /* 0x000fe80000100a00 */
[----:B------:R1:W-:Y:S08]  /*cd310*/  STL.64 [R1+0xcd8], R122 ;  /* 0x000cd87a01007387 */ /* 0x0003f00000100a00 */
[----:B------:R-:W-:Y:S01]  /*cd320*/  STL.64 [R1+0xcc0], R116 ;  /* 0x000cc07401007387 */ /* 0x000fe20000100a00 */
[C---:B-1----:R-:W-:Y:S03]  /*cd330*/  HMMA.1688.F32.TF32 R120, R240.reuse, R82, R212 ;  /* 0x00000052f078723c */ /* 0x042fe600000810d4 */
[----:B------:R1:W-:Y:S05]  /*cd340*/  STL.64 [R1+0xcc8], R118 ;  /* 0x000cc87601007387 */ /* 0x0003ea0000100a00 */
[C---:B-1----:R-:W-:Y:S01]  /*cd350*/  HMMA.1688.F32.TF32 R116, R240.reuse, R78, R208 ;  /* 0x0000004ef074723c */ /* 0x042fe200000810d0 */
[----:B------:R-:W-:Y:S04]  /*cd360*/  STL.64 [R1+0xcb0], R216 ;  /* 0x000cb0d801007387 */ /* 0x000fe80000100a00 */
[----:B------:R-:W-:Y:S10]  /*cd370*/  STL.64 [R1+0xcb8], R218 ;  /* 0x000cb8da01007387 */ /* 0x000ff40000100a00 */
[----:B------:R-:W-:Y:S04]  /*cd380*/  STL.64 [R1+0xca0], R120 ;  /* 0x000ca07801007387 */ /* 0x000fe80000100a00 */
[----:B------:R1:W-:Y:S04]  /*cd390*/  STL.64 [R1+0xca8], R122 ;  /* 0x000ca87a01007387 */ /* 0x0003e80000100a00 */
        /* <DEDUP_REMOVED lines=21> */
[----:B------:R-:W-:Y:S03]  /*cd4f0*/  STL.64 [R1+0xc08], R178 ;  /* 0x000c08b201007387 */ /* 0x000fe60000100a00 */
[C---:B------:R-:W-:Y:S07]  /*cd500*/  HMMA.1688.F32.TF32 R164, R240.reuse, R38, R164 ;  /* 0x00000026f0a4723c */ /* 0x040fee00000810a4 */
        /* <DEDUP_REMOVED lines=12> */
[----:B-1----:R-:W-:Y:S03]  /*cd5d0*/  HMMA.1688.F32.TF32 R120, R240, R22, R148 ;  /* 0x00000016f078723c */ /* 0x002fe60000081094 */
        /* <DEDUP_REMOVED lines=9> */
[C---:B---3--:R-:W-:Y:S01]  /*cd670*/  HMMA.1688.F32.TF32 R116, R4.reuse, R130, R8 ;  /* 0x000000820474723c */ /* 0x048fe20000081008 */
[----:B------:R-:W2:Y:S11]  /*cd680*/  LDL.LU R8, [R1+0x1480] ;  /* 0x0014800001087983 */ /* 0x000eb60000300800 */
[----:B------:R-:W-:Y:S03]  /*cd690*/  @!UPT UIADD3 URZ, URZ, URZ, URZ ;  /* 0x0000003f3f3ff290 */ /* 0x000fe6000fffe03f */
        /* <DEDUP_REMOVED lines=130> */
[----:B-1----:R-:W2:Y:S04]  /*cdec0*/  LDL.LU.64 R122, [R1+0x5370] ;  /* 0x00537000017a7983 */ /* 0x002ea80000300a00 */
[----:B------:R-:W3:Y:S01]  /*cded0*/  LDL.LU R121, [R1+0x5368] ;  /* 0x0053680001797983 */ /* 0x000ee20000300800 */
        /* <DEDUP_REMOVED lines=70> */
[----:B------:R-:W-:Y:S01]  /*ce340*/  STL.64 [R1+0x8c0], R168 ;  /* 0x0008c0a801007387 */ /* 0x000fe20000100a00 */
[C---:B------:R-:W-:Y:S03]  /*ce350*/  HMMA.1688.F32.TF32 R156, R4.reuse, R38, R156 ;  /* 0x00000026049c723c */ /* 0x040fe6000008109c */
        /* <DEDUP_REMOVED lines=8> */
[----:B------:R-:W-:Y:S02]  /*ce3e0*/  STL.64 [R1+0x898], R158 ;  /* 0x0008989e01007387 */ /* 0x000fe40000100a00 */
[C---:B----4-:R-:W-:Y:S07]  /*ce3f0*/  HMMA.1688.F32.TF32 R144, R4.reuse, R26, R144 ;  /* 0x0000001a0490723c */ /* 0x050fee0000081090 */
[----:B------:R-:W-:Y:S04]  /*ce400*/  STL.64 [R1+0x880], R128 ;  /* 0x0008808001007387 */ /* 0x000fe80000100a00 */
[----:B------:R1:W-:Y:S02]  /*ce410*/  STL.64 [R1+0x888], R130 ;  /* 0x0008888201007387 */ /* 0x0003e40000100a00 */
[----:B-1----:R-:W-:Y:S08]  /*ce420*/  HMMA.1688.F32.TF32 R128, R4, R22, R140 ;  /* 0x000000160480723c */ /* 0x002ff0000008108c */
[C---:B------:R-:W-:Y:S01]  /*ce430*/  HMMA.1688.F32.TF32 R4, R236.reuse, R138, R8 ;  /* 0x0000008aec04723c */ /* 0x040fe20000081008 */
[----:B------:R-:W-:Y:S04]  /*ce440*/  STL.64 [R1+0x870], R148 ;  /* 0x0008709401007387 */ /* 0x000fe80000100a00 */
[----:B------:R-:W-:Y:S04]  /*ce450*/  STL.64 [R1+0x878], R150 ;  /* 0x0008789601007387 */ /* 0x000fe80000100a00 */
[----:B------:R1:W-:Y:S04]  /*ce460*/  STL.64 [R1+0x860], R144 ;  /* 0x0008609001007387 */ /* 0x0003e80000100a00 */
[----:B------:R2:W-:Y:S04]  /*ce470*/  STL.64 [R1+0x868], R146 ;  /* 0x0008689201007387 */ /* 0x0005e80000100a00 */
[----:B------:R-:W4:Y:S04]  /*ce480*/  LDL.LU R8, [R1+0x1790] ;  /* 0x0017900001087983 */ /* 0x000f280000300800 */
[----:B------:R1:W-:Y:S04]  /*ce490*/  STL.64 [R1+0x840], R128 ;  /* 0x0008408001007387 */ /* 0x0003e80000100a00 */
[----:B------:R1:W-:Y:S04]  /*ce4a0*/  STL.64 [R1+0x848], R130 ;  /* 0x0008488201007387 */ /* 0x0003e80000100a00 */
[----:B------:R-:W-:Y:S04]  /*ce4b0*/  STL.64 [R1+0x850], R4 ;  /* 0x0008500401007387 */ /* 0x000fe80000100a00 */
[----:B------:R-:W-:Y:S04]  /*ce4c0*/  STL.64 [R1+0x858], R6 ;  /* 0x0008580601007387 */ /* 0x000fe80000100a00 */
[----:B------:R-:W4:Y:S04]  /*ce4d0*/  LDL.LU R9, [R1+0x1794] ;  /* 0x0017940001097983 */ /* 0x000f280000300800 */
[----:B------:R-:W4:Y:S04]  /*ce4e0*/  LDL.LU R10, [R1+0x1798] ;  /* 0x00179800010a7983 */ /* 0x000f280000300800 */
[----:B------:R-:W4:Y:S04]  /*ce4f0*/  LDL.LU R11, [R1+0x179c] ;  /* 0x00179c00010b7983 */ /* 0x000f280000300800 */
[----:B-1----:R-:W3:Y:S04]  /*ce500*/  LDL.LU R144, [R1+0x1760] ;  /* 0x0017600001907983 */ /* 0x002ee80000300800 */
        /* <DEDUP_REMOVED lines=111> */
[C---:B--2---:R-:W-:Y:S11]  /*cec00*/  HMMA.1688.F32.TF32 R128, R236.reuse, R134, R128 ;  /* 0x00000086ec80723c */ /* 0x044ff60000081080 */
[----:B------:R-:W-:Y:S11]  /*cec10*/  @!UPT UIADD3 URZ, URZ, URZ, URZ ;  /* 0x0000003f3f3ff290 */ /* 0x000ff6000fffe03f */
[----:B------:R-:W-:Y:S01]  /*cec20*/  @!UPT UIADD3 URZ, URZ, URZ, URZ ;  /* 0x0000003f3f3ff290 */ /* 0x000fe2000fffe03f */
[----:B------:R-:W-:Y:S04]  /*cec30*/  STL.64 [R1+0xab0], R128 ;  /* 0x000ab08001007387 */ /* 0x000fe80000100a00 */
[----:B------:R2:W-:Y:S04]  /*cec40*/  STL.64 [R1+0xab8], R130 ;  /* 0x000ab88201007387 */ /* 0x0005e80000100a00 */
[----:B--2---:R-:W2:Y:S04]  /*cec50*/  LDL.LU.64 R130, [R1+0x5350] ;  /* 0x0053500001827983 */ /* 0x004ea80000300a00 */
[----:B------:R-:W3:Y:S01]  /*cec60*/  LDL.LU.64 R128, [R1+0x5348] ;  /* 0x0053480001807983 */ /* 0x000ee20000300a00 */
[C---:B----4-:R-:W-:Y:S08]  /*cec70*/  HMMA.1688.F32.TF32 R8, R236.reuse, R34, R8 ;  /* 0x00000022ec08723c */ /* 0x050ff00000081008 */
[C---:B--2---:R-:W-:Y:S11]  /*cec80*/  HMMA.1688.F32.TF32 R240, R236.reuse, R130, R240 ;  /* 0x00000082ecf0723c */ /* 0x044ff600000810f0 */
[----:B------:R-:W-:Y:S11]  /*cec90*/  @!UPT UIADD3 URZ, URZ, URZ, URZ ;  /* 0x0000003f3f3ff290 */ /* 0x000ff6000fffe03f */
[----:B------:R-:W-:Y:S01]  /*ceca0*/  @!UPT UIADD3 URZ, URZ, URZ, URZ ;  /* 0x0000003f3f3ff290 */ /* 0x000fe2000fffe03f */
[----:B------:R-:W-:Y:S04]  /*cecb0*/  STL.64 [R1+0xaa0], R240 ;  /* 0x000aa0f001007387 */ /* 0x000fe80000100a00 */
[----:B------:R3:W-:Y:S02]  /*cecc0*/  STL.64 [R1+0xaa8], R242 ;  /* 0x000aa8f201007387 */ /* 0x0007e40000100a00 */
[C---:B---3--:R-:W-:Y:S08]  /*cecd0*/  HMMA.1688.F32.TF32 R240, R236.reuse, R126, R244 ;  /* 0x0000007eecf0723c */ /* 0x048ff000000810f4 */
[C---:B------:R-:W-:Y:S11]  /*cece0*/  HMMA.1688.F32.TF32 R244, R236.reuse, R122, R248 ;  /* 0x0000007aecf4723c */ /* 0x040ff600000810f8 */
[----:B------:R-:W-:Y:S04]  /*cecf0*/  @!UPT UIADD3 URZ, URZ, URZ, URZ ;  /* 0x0000003f3f3ff290 */ /* 0x000fe8000fffe03f */
        /* <DEDUP_REMOVED lines=193> */
[----:B------:R-:W-:Y:S11]  /*cf910*/  HMMA.1688.F32.TF32 R236, R236, R22, R240 ;  /* 0x00000016ecec723c */ /* 0x000ff600000810f0 */
        /* <DEDUP_REMOVED lines=12> */
[----:B------:R1:W-:Y:S02]  /*cf9e0*/  STL.64 [R1+0x1828], R238 ;  /* 0x001828ee01007387 */ /* 0x0003e40000100a00 */
[C---:B-1----:R-:W-:Y:S08]  /*cf9f0*/  HMMA.1688.F32.TF32 R236, R4.reuse, R134, R248 ;  /* 0x0000008604ec723c */ /* 0x042ff000000810f8 */
[C---:B------:R-:W-:Y:S01]  /*cfa00*/  HMMA.1688.F32.TF32 R204, R4.reuse, R14, R204 ;  /* 0x0000000e04cc723c */ /* 0x040fe200000810cc */
[----:B------:R-:W-:Y:S04]  /*cfa10*/  STL.64 [R1+0x24a0], R240 ;  /* 0x0024a0f001007387 */ /* 0x000fe80000100a00 */
[----:B------:R-:W-:Y:S03]  /*cfa20*/  STL.64 [R1+0x24a8], R242 ;  /* 0x0024a8f201007387 */ /* 0x000fe60000100a00 */
[C---:B------:R-:W-:Y:S07]  /*cfa30*/  HMMA.1688.F32.TF32 R184, R4.reuse, R102, R184 ;  /* 0x0000006604b8723c */ /* 0x040fee00000810b8 */
[----:B------:R-:W-:Y:S01]  /*cfa40*/  STL.64 [R1+0x2670], R236 ;  /* 0x002670ec01007387 */ /* 0x000fe20000100a00 */
[C---:B------:R-:W-:Y:S03]  /*cfa50*/  HMMA.1688.F32.TF32 R180, R4.reuse, R98, R180 ;  /* 0x0000006204b4723c */ /* 0x040fe600000810b4 */
        /* <DEDUP_REMOVED lines=51> */
[----:B------:R-:W-:Y:S04]  /*cfd90*/  LDS R236, [R194+0x4e300] ;  /* 0x04e30000c2ec7984 */ /* 0x000fe80000000800 */
        /* <DEDUP_REMOVED lines=90> */
[----:B------:R-:W2:Y:S04]  /*d0340*/  LDS R239, [R195+0x4f300] ;  /* 0x04f30000c3ef7984 */ /* 0x000ea80000000800 */
        /* <DEDUP_REMOVED lines=28> */
[----:B------:R-:W2:Y:S01]  /*d0510*/  LDL.LU.64 R224, [R1+0x5318] ;  /* 0x0053180001e07983 */ /* 0x000ea20000300a00 */
[----:B------:R-:W-:Y:S03]  /*d0520*/  HMMA.1688.F32.TF32 R4, R4, R22, R196 ;  /* 0x000000160404723c */ /* 0x000fe600000810c4 */
        /* <DEDUP_REMOVED lines=25> */
[----:B------:R-:W2:Y:S04]  /*d06c0*/  LDL.LU.64 R198, [R1+0x52b0] ;  /* 0x0052b00001c67983 */ /* 0x000ea80000300a00 */
[----:B------:R-:W2:Y:S04]  /*d06d0*/  LDL.LU.64 R196, [R1+0x52a8] ;  /* 0x0052a80001c47983 */ /* 0x000ea80000300a00 */
[----:B------:R-:W-:Y:S04]  /*d06e0*/  STL.64 [R1+0x2490], R4 ;  /* 0x0024900401007387 */ /* 0x000fe80000100a00 */
[----:B------:R-:W-:Y:S04]  /*d06f0*/  STL.64 [R1+0x2498], R6 ;  /* 0x0024980601007387 */ /* 0x000fe80000100a00 */
[----:B------:R-:W-:Y:S04]  /*d0700*/  LDS R4, [R194+0x4e380] ;  /* 0x04e38000c2047984 */ /* 0x000fe80000000800 */
[----:B------:R1:W-:Y:S04]  /*d0710*/  LDS R6, [R194+0x4f380] ;  /* 0x04f38000c2067984 */ /* 0x0003e80000000800 */
[----:B------:R-:W-:Y:S04]  /*d0720*/  LDS R5, [R195+0x4e380] ;  /* 0x04e38000c3057984 */ /* 0x000fe80000000800 */
[----:B-1----:R-:W2:Y:S04]  /*d0730*/  LDL.LU R194, [R1+0x52a4] ;  /* 0x0052a40001c27983 */ /* 0x002ea80000300800 */
[----:B------:R1:W2:Y:S04]  /*d0740*/  LDS R7, [R195+0x4f380] ;  /* 0x04f38000c3077984 */ /* 0x0002a80000000800 */
[----:B-1----:R-:W2:Y:S04]  /*d0750*/  LDL.LU R195, [R1+0x52a0] ;  /* 0x0052a00001c37983 */ /* 0x002ea80000300800 */
[----:B------:R-:W-:Y:S04]  /*d0760*/  STL.64 [R1+0x2790], R188 ;  /* 0x002790bc01007387 */ /* 0x000fe80000100a00 */
[----:B------:R1:W-:Y:S04]  /*d0770*/  STL.64 [R1+0x2798], R190 ;  /* 0x002798be01007387 */ /* 0x0003e80000100a00 */
[----:B-1----:R-:W2:Y:S04]  /*d0780*/  LDL.LU.64 R190, [R1+0x5298] ;  /* 0x0052980001be7983 */ /* 0x002ea80000300a00 */
[----:B------:R-:W2:Y:S04]  /*d0790*/  LDL.LU.64 R188, [R1+0x5290] ;  /* 0x0052900001bc7983 */ /* 0x000ea80000300a00 */
[----:B------:R-:W-:Y:S04]  /*d07a0*/  STL.64 [R1+0x2920], R8 ;  /* 0x0029200801007387 */ /* 0x000fe80000100a00 */
[----:B------:R1:W-:Y:S04]  /*d07b0*/  STL.64 [R1+0x2928], R10 ;  /* 0x0029280a01007387 */ /* 0x0003e80000100a00 */
[----:B-1----:R-:W2:Y:S04]  /*d07c0*/  LDL.LU.64 R10, [R1+0x5288] ;  /* 0x00528800010a7983 */ /* 0x002ea80000300a00 */
[----:B------:R-:W3:Y:S01]  /*d07d0*/  LDL.LU.64 R8, [R1+0x5280] ;  /* 0x0052800001087983 */ /* 0x000ee20000300a00 */
[C---:B------:R-:W-:Y:S03]  /*d07e0*/  HMMA.1688.F32.TF32 R240, R236.reuse, R130, R240 ;  /* 0x00000082ecf0723c */ /* 0x040fe600000810f0 */
[----:B------:R-:W4:Y:S05]  /*d07f0*/  LDL.LU R88, [R1+0xfb4] ;  /* 0x000fb40001587983 */ /* 0x000f2a0000300800 */
        /* <DEDUP_REMOVED lines=13> */
[----:B------:R-:W4:Y:S03]  /*d08d0*/  LDL.LU R120, [R1+0xfb8] ;  /* 0x000fb80001787983 */ /* 0x000f260000300800 */
[C---:B------:R-:W-:Y:S01]  /*d08e0*/  HMMA.1688.F32.TF32 R156, R236.reuse, R98, R156 ;  /* 0x00000062ec9c723c */ /* 0x040fe2000008109c */
[----:B------:R2:W-:Y:S07]  /*d08f0*/  STL.64 [R1+0x28f0], R240 ;  /* 0x0028f0f001007387 */ /* 0x0005ee0000100a00 */
[C---:B------:R-:W-:Y:S01]  /*d0900*/  HMMA.1688.F32.TF32 R152, R236.reuse, R94, R152 ;  /* 0x0000005eec98723c */ /* 0x040fe20000081098 */
[----:B------:R3:W-:Y:S07]  /*d0910*/  STL.64 [R1+0x28f8], R242 ;  /* 0x0028f8f201007387 */ /* 0x0007ee0000100a00 */
        /* <DEDUP_REMOVED lines=25> */
[----:B------:R1:W-:Y:S04]  /*d0ab0*/  STL.64 [R1+0x2830], R140 ;  /* 0x0028308c01007387 */ /* 0x0003e80000100a00 */
[----:B------:R1:W-:Y:S01]  /*d0ac0*/  STL.64 [R1+0x2838], R142 ;  /* 0x0028388e01007387 */ /* 0x0003e20000100a00 */
[----:B--2---:R-:W-:-:S02]  /*d0ad0*/  IMAD.MOV.U32 R241, RZ, RZ, R10 ;  /* 0x000000fffff17224 */ /* 0x004fc400078e000a */
[----:B---3--:R-:W-:Y:S02]  /*d0ae0*/  IMAD.MOV.U32 R243, RZ, RZ, R8 ;  /* 0x000000fffff37224 */ /* 0x008fe400078e0008 */
[----:B------:R-:W-:Y:S01]  /*d0af0*/  IMAD.MOV.U32 R242, RZ, RZ, R9 ;  /* 0x000000fffff27224 */ /* 0x000fe200078e0009 */
[----:B------:R-:W2:Y:S01]  /*d0b00*/  LDL.LU R8, [R1+0x1e0] ;  /* 0x0001e00001087983 */ /* 0x000ea20000300800 */
[----:B------:R-:W-:-:S03]  /*d0b10*/  IMAD.MOV.U32 R240, RZ, RZ, R11 ;  /* 0x000000fffff07224 */ /* 0x000fc600078e000b */
[----:B------:R-:W2:Y:S04]  /*d0b20*/  LDL.LU R9, [R1+0x1e4] ;  /* 0x0001e40001097983 */ /* 0x000ea80000300800 */
[----:B------:R-:W2:Y:S04]  /*d0b30*/  LDL.LU R10, [R1+0x1e8] ;  /* 0x0001e800010a7983 */ /* 0x000ea80000300800 */
[----:B------:R-:W2:Y:S04]  /*d0b40*/  LDL.LU R11, [R1+0x1ec] ;  /* 0x0001ec00010b7983 */ /* 0x000ea80000300800 */
[----:B-1----:R-:W3:Y:S04]  /*d0b50*/  LDL.LU R152, [R1+0x1f0] ;  /* 0x0001f00001987983 */ /* 0x002ee80000300800 */
        /* <DEDUP_REMOVED lines=58> */
[----:B------:R-:W-:Y:S11]  /*d0f00*/  @!UPT UIADD3 URZ, URZ, URZ, URZ ;  /* 0x0000003f3f3ff290 */ /* 0x000ff6000fffe03f */
[----:B------:R-:W-:Y:S01]  /*d0f10*/  @!UPT UIADD3 URZ, URZ, URZ, URZ ;  /* 0x0000003f3f3ff290 */ /* 0x000fe2000fffe03f */
[----:B------:R-:W-:Y:S04]  /*d0f20*/  STL.64 [R1+0x2820], R184 ;  /* 0x002820b801007387 */ /* 0x000fe80000100a00 */
[----:B------:R1:W-:Y:S04]  /*d0f30*/  STL.64 [R1+0x2828], R186 ;  /* 0x002828ba01007387 */ /* 0x0003e80000100a00 */
[----:B-1----:R-:W2:Y:S04]  /*d0f40*/  LDL.LU.64 R186, [R1+0x5278] ;  /* 0x0052780001ba7983 */ /* 0x002ea80000300a00 */
[----:B------:R-:W2:Y:S04]  /*d0f50*/  LDL.LU.64 R184, [R1+0x5270] ;  /* 0x0052700001b87983 */ /* 0x000ea80000300a00 */
[----:B------:R-:W-:Y:S04]  /*d0f60*/  STL.64 [R1+0x2810], R244 ;  /* 0x002810f401007387 */ /* 0x000fe80000100a00 */
[----:B------:R1:W-:Y:S02]  /*d0f70*/  STL.64 [R1+0x2818], R246 ;  /* 0x002818f601007387 */ /* 0x0003e40000100a00 */
[C---:B-1----:R-:W-:Y:S08]  /*d0f80*/  HMMA.1688.F32.TF32 R244, R236.reuse, R70, R148 ;  /* 0x00000046ecf4723c */ /* 0x042ff00000081094 */
[C---:B------:R-:W-:Y:S08]  /*d0f90*/  HMMA.1688.F32.TF32 R148, R236.reuse, R66, R144 ;  /* 0x00000042ec94723c */ /* 0x040ff00000081090 */
[C---:B------:R-:W-:Y:S07]  /*d0fa0*/  HMMA.1688.F32.TF32 R180, R236.reuse, R58, R180 ;  /* 0x0000003aecb4723c */ /* 0x040fee00000810b4 */
[----:B------:R1:W-:Y:S04]  /*d0fb0*/  STL.64 [R1+0x2800], R244 ;  /* 0x002800f401007387 */ /* 0x0003e80000100a00 */
[----:B------:R3:W-:Y:S04]  /*d0fc0*/  STL.64 [R1+0x2808], R246 ;  /* 0x002808f601007387 */ /* 0x0007e80000100a00 */
[----:B------:R-:W4:Y:S01]  /*d0fd0*/  LDL.LU R144, [R1+0x1a0] ;  /* 0x0001a00001907983 */ /* 0x000f220000300800 */
[C---:B------:R-:W-:Y:S03]  /*d0fe0*/  HMMA.1688.F32.TF32 R176, R236.reuse, R54, R176 ;  /* 0x00000036ecb0723c */ /* 0x040fe600000810b0 */
[----:B------:R1:W-:Y:S04]  /*d0ff0*/  STL.64 [R1+0x27f0], R148 ;  /* 0x0027f09401007387 */ /* 0x0003e80000100a00 */
[----:B------:R1:W-:Y:S01]  /*d1000*/  STL.64 [R1+0x27f8], R150 ;  /* 0x0027f89601007387 */ /* 0x0003e20000100a00 */
[C---:B------:R-:W-:Y:S03]  /*d1010*/  HMMA.1688.F32.TF32 R172, R236.reuse, R50, R172 ;  /* 0x00000032ecac723c */ /* 0x040fe600000810ac */
[----:B------:R1:W-:Y:S04]  /*d1020*/  STL.64 [R1+0x27e0], R140 ;  /* 0x0027e08c01007387 */ /* 0x0003e80000100a00 */
[----:B------:R1:W-:Y:S04]  /*d1030*/  STL.64 [R1+0x27e8], R142 ;  /* 0x0027e88e01007387 */ /* 0x0003e80000100a00 */
[----:B------:R-:W4:Y:S01]  /*d1040*/  LDL.LU R145, [R1+0x1a4] ;  /* 0x0001a40001917983 */ /* 0x000f220000300800 */
[C---:B------:R-:W-:Y:S03]  /*d1050*/  HMMA.1688.F32.TF32 R168, R236.reuse, R46, R168 ;  /* 0x0000002eeca8723c */ /* 0x040fe600000810a8 */
[----:B------:R-:W4:Y:S04]  /*d1060*/  LDL.LU R146, [R1+0x1a8] ;  /* 0x0001a80001927983 */ /* 0x000f280000300800 */
[----:B------:R-:W4:Y:S04]  /*d1070*/  LDL.LU R147, [R1+0x1ac] ;  /* 0x0001ac0001937983 */ /* 0x000f280000300800 */
[----:B-1----:R-:W2:Y:S04]  /*d1080*/  LDL.LU R244, [R1+0x1c0] ;  /* 0x0001c00001f47983 */ /* 0x002ea80000300800 */
[----:B------:R-:W2:Y:S01]  /*d1090*/  LDL.LU R245, [R1+0x1c4] ;  /* 0x0001c40001f57983 */ /* 0x000ea20000300800 */
[C---:B------:R-:W-:Y:S03]  /*d10a0*/  HMMA.1688.F32.TF32 R164, R236.reuse, R42, R164 ;  /* 0x0000002aeca4723c */ /* 0x040fe600000810a4 */
[----:B---3--:R-:W2:Y:S04]  /*d10b0*/  LDL.LU R246, [R1+0x1c8] ;  /* 0x0001c80001f67983 */ /* 0x008ea80000300800 */
[----:B------:R-:W2:Y:S04]  /*d10c0*/  LDL.LU R247, [R1+0x1cc] ;  /* 0x0001cc0001f77983 */ /* 0x000ea80000300800 */
[----:B------:R-:W3:Y:S04]  /*d10d0*/  LDL.LU R148, [R1+0x1b0] ;  /* 0x0001b00001947983 */ /* 0x000ee80000300800 */
[----:B------:R-:W3:Y:S01]  /*d10e0*/  LDL.LU R149, [R1+0x1b4] ;  /* 0x0001b40001957983 */ /* 0x000ee20000300800 */
[C---:B------:R-:W-:Y:S03]  /*d10f0*/  HMMA.1688.F32.TF32 R160, R236.reuse, R38, R160 ;  /* 0x00000026eca0723c */ /* 0x040fe600000810a0 */
[----:B------:R-:W3:Y:S04]  /*d1100*/  LDL.LU R150, [R1+0x1b8] ;  /* 0x0001b80001967983 */ /* 0x000ee80000300800 */
[----:B------:R-:W3:Y:S04]  /*d1110*/  LDL.LU R151, [R1+0x1bc] ;  /* 0x0001bc0001977983 */ /* 0x000ee80000300800 */
[----:B------:R-:W3:Y:S04]  /*d1120*/  LDL.LU R140, [R1+0x190] ;  /* 0x00019000018c7983 */ /* 0x000ee80000300800 */
[----:B------:R-:W3:Y:S01]  /*d1130*/  LDL.LU R141, [R1+0x194] ;  /* 0x00019400018d7983 */ /* 0x000ee20000300800 */
[C---:B------:R-:W-:Y:S03]  /*d1140*/  HMMA.1688.F32.TF32 R156, R236.reuse, R34, R156 ;  /* 0x00000022ec9c723c */ /* 0x040fe6000008109c */
[----:B------:R-:W3:Y:S04]  /*d1150*/  LDL.LU R142, [R1+0x198] ;  /* 0x00019800018e7983 */ /* 0x000ee80000300800 */
[----:B------:R-:W3:Y:S04]  /*d1160*/  LDL.LU R143, [R1+0x19c] ;  /* 0x00019c00018f7983 */ /* 0x000ee80000300800 */
        /* <DEDUP_REMOVED lines=37> */
[----:B------:R-:W3:Y:S01]  /*d13c0*/  LDL.LU.64 R8, [R1+0x51e0] ;  /* 0x0051e00001087983 */ /* 0x000ee20000300a00 */
[----:B------:R-:W-:Y:S03]  /*d13d0*/  HMMA.1688.F32.TF32 R248, R236, R22, R248 ;  /* 0x00000016ecf8723c */ /* 0x000fe600000810f8 */
[----:B------:R-:W3:Y:S11]  /*d13e0*/  LDL.LU R236, [R1+0x170] ;  /* 0x0001700001ec7983 */ /* 0x000ef60000300800 */
[----:B------:R-:W-:Y:S09]  /*d13f0*/  @!UPT UIADD3 URZ, URZ, URZ, URZ ;  /* 0x0000003f3f3ff290 */ /* 0x000ff2000fffe03f */
[----:B------:R-:W-:Y:S04]  /*d1400*/  STL.64 [R1+0x2950], R248 ;  /* 0x002950f801007387 */ /* 0x000fe80000100a00 */
[----:B------:R1:W-:Y:S04]  /*d1410*/  STL.64 [R1+0x2958], R250 ;  /* 0x002958fa01007387 */ /* 0x0003e80000100a00 */
[----:B------:R-:W3:Y:S04]  /*d1420*/  LDL.LU R237, [R1+0x174] ;  /* 0x0001740001ed7983 */ /* 0x000ee80000300800 */
[----:B------:R-:W3:Y:S04]  /*d1430*/  LDL.LU R238, [R1+0x178] ;  /* 0x0001780001ee7983 */ /* 0x000ee80000300800 */
[----:B------:R-:W3:Y:S01]  /*d1440*/  LDL.LU R239, [R1+0x17c] ;  /* 0x00017c0001ef7983 */ /* 0x000ee20000300800 */
[C---:B----4-:R-:W-:Y:S08]  /*d1450*/  HMMA.1688.F32.TF32 R144, R4.reuse, R126, R144 ;  /* 0x0000007e0490723c */ /* 0x050ff00000081090 */
[C---:B--2---:R-:W-:Y:S08]  /*d1460*/  HMMA.1688.F32.TF32 R244, R4.reuse, R134, R244 ;  /* 0x0000008604f4723c */ /* 0x044ff000000810f4 */
[C---:B---3--:R-:W-:Y:S08]  /*d1470*/  HMMA.1688.F32.TF32 R148, R4.reuse, R130, R148 ;  /* 0x000000820494723c */ /* 0x048ff00000081094 */
[C---:B------:R-:W-:Y:S08]  /*d1480*/  HMMA.1688.F32.TF32 R140, R4.reuse, R122, R140 ;  /* 0x0000007a048c723c */ /* 0x040ff0000008108c */
[C---:B-1----:R-:W-:Y:S01]  /*d1490*/  HMMA.1688.F32.TF32 R248, R4.reuse, R138, R8 ;  /* 0x0000008a04f8723c */ /* 0x042fe20000081008 */
[----:B------:R-:W2:Y:S11]  /*d14a0*/  LDL.LU R8, [R1+0x180] ;  /* 0x0001800001087983 */ /* 0x000eb60000300800 */
[----:B------:R-:W-:Y:S11]  /*d14b0*/  @!UPT UIADD3 URZ, URZ, URZ, URZ ;  /* 0x0000003f3f3ff290 */ /* 0x000ff6000fffe03f */
[----:B------:R-:W-:Y:S04]  /*d14c0*/  STL.64 [R1+0x2990], R248 ;  /* 0x002990f801007387 */ /* 0x000fe80000100a00 */
[----:B------:R-:W-:Y:S04]  /*d14d0*/  STL.64 [R1+0x2998], R250 ;  /* 0x002998fa01007387 */ /* 0x000fe80000100a00 */
[----:B------:R-:W2:Y:S04]  /*d14e0*/  LDL.LU R9, [R1+0x184] ;  /* 0x0001840001097983 */ /* 0x000ea80000300800 */
[----:B------:R-:W2:Y:S04]  /*d14f0*/  LDL.LU R10, [R1+0x188] ;  /* 0x00018800010a7983 */ /* 0x000ea80000300800 */
[----:B------:R-:W2:Y:S04]  /*d1500*/  LDL.LU R11, [R1+0x18c] ;  /* 0x00018c00010b7983 */ /* 0x000ea80000300800 */
[----:B------:R1:W-:Y:S04]  /*d1510*/  STL.64 [R1+0x2b20], R244 ;  /* 0x002b20f401007387 */ /* 0x0003e80000100a00 */
[----:B------:R3:W-:Y:S04]  /*d1520*/  STL.64 [R1+0x2b28], R246 ;  /* 0x002b28f601007387 */ /* 0x0007e80000100a00 */
[----:B------:R-:W-:Y:S04]  /*d1530*/  LDS R248, [R88+0x4e000] ;  /* 0x04e0000058f87984 */ /* 0x000fe80000000800 */
[----:B-1----:R-:W4:Y:S04]  /*d1540*/  LDL.LU R244, [R1+0x2d40] ;  /* 0x002d400001f47983 */ /* 0x002f280000300800 */
[----:B------:R-:W4:Y:S04]  /*d1550*/  LDL.LU R245, [R1+0x2d44] ;  /* 0x002d440001f57983 */ /* 0x000f280000300800 */
[----:B---3--:R-:W4:Y:S04]  /*d1560*/  LDL.LU R246, [R1+0x2d48] ;  /* 0x002d480001f67983 */ /* 0x008f280000300800 */
[----:B------:R-:W4:Y:S04]  /*d1570*/  LDL.LU R247, [R1+0x2d4c] ;  /* 0x002d4c0001f77983 */ /* 0x000f280000300800 */
[----:B------:R-:W-:Y:S04]  /*d1580*/  STL.64 [R1+0x2b10], R148 ;  /* 0x002b109401007387 */ /* 0x000fe80000100a00 */
[----:B------:R1:W-:Y:S04]  /*d1590*/  STL.64 [R1+0x2b18], R150 ;  /* 0x002b189601007387 */ /* 0x0003e80000100a00 */
[----:B------:R-:W-:Y:S04]  /*d15a0*/  LDS R250, [R88+0x4f000] ;  /* 0x04f0000058fa7984 */ /* 0x000fe80000000800 */
[----:B------:R-:W-:Y:S04]  /*d15b0*/  LDS R249, [R120+0x4e000] ;  /* 0x04e0000078f97984 */ /* 0x000fe80000000800 */
[----:B-1----:R-:W3:Y:S04]  /*d15c0*/  LDL.LU.64 R150, [R1+0x51d8] ;  /* 0x0051d80001967983 */ /* 0x002ee80000300a00 */
[----:B------:R-:W3:Y:S04]  /*d15d0*/  LDL.LU.64 R148, [R1+0x51d0] ;  /* 0x0051d00001947983 */ /* 0x000ee80000300a00 */
[----:B------:R-:W-:Y:S04]  /*d15e0*/  STL.64 [R1+0x2b00], R144 ;  /* 0x002b009001007387 */ /* 0x000fe80000100a00 */
[----:B------:R1:W-:Y:S04]  /*d15f0*/  STL.64 [R1+0x2b08], R146 ;  /* 0x002b089201007387 */ /* 0x0003e80000100a00 */
[----:B------:R-:W4:Y:S04]  /*d1600*/  LDS R251, [R120+0x4f000] ;  /* 0x04f0000078fb7984 */ /* 0x000f280000000800 */
[----:B-1----:R-:W3:Y:S04]  /*d1610*/  LDL.LU.64 R146, [R1+0x51c8] ;  /* 0x0051c80001927983 */ /* 0x002ee80000300a00 */
[----:B------:R-:W3:Y:S04]  /*d1620*/  LDL.LU.64 R144, [R1+0x51c0] ;  /* 0x0051c00001907983 */ /* 0x000ee80000300a00 */
        /* <DEDUP_REMOVED lines=13> */
[----:B------:R3:W-:Y:S02]  /*d1700*/  STL.64 [R1+0x2ad8], R10 ;  /* 0x002ad80a01007387 */ /* 0x0007e40000100a00 */
[C---:B---3--:R-:W-:Y:S02]  /*d1710*/  HMMA.1688.F32.TF32 R8, R4.reuse, R110, R144 ;  /* 0x0000006e0408723c */ /* 0x048fe40000081090 */
[----:B------:R-:W-:Y:S06]  /*d1720*/  STL.64 [R1+0x2ac0], R236 ;  /* 0x002ac0ec01007387 */ /* 0x000fec0000100a00 */
[C---:B----4-:R-:W-:Y:S01]  /*d1730*/  HMMA.1688.F32.TF32 R140, R4.reuse, R114, R140 ;  /* 0x00000072048c723c */ /* 0x050fe2000008108c */
[----:B------:R-:W-:Y:S07]  /*d1740*/  STL.64 [R1+0x2ac8], R238 ;  /* 0x002ac8ee01007387 */ /* 0x000fee0000100a00 */
[C---:B------:R-:W-:Y:S11]  /*d1750*/  HMMA.1688.F32.TF32 R144, R4.reuse, R106, R148 ;  /* 0x0000006a0490723c */ /* 0x040ff60000081094 */
[----:B------:R-:W-:Y:S04]  /*d1760*/  @!UPT UIADD3 URZ, URZ, URZ, URZ ;  /* 0x0000003f3f3ff290 */ /* 0x000fe8000fffe03f */
        /* <DEDUP_REMOVED lines=59> */
[C---:B--2---:R-:W-:Y:S08]  /*d1b20*/  HMMA.1688.F32.TF32 R8, R4.reuse, R26, R228 ;  /* 0x0000001a0408723c */ /* 0x044ff000000810e4 */
[----:B------:R-:W-:Y:S01]  /*d1b30*/  HMMA.1688.F32.TF32 R4, R4, R22, R232 ;  /* 0x000000160404723c */ /* 0x000fe200000810e8 */
[----:B------:R-:W-:Y:S04]  /*d1b40*/  STL.64 [R1+0x2b80], R144 ;  /* 0x002b809001007387 */ /* 0x000fe80000100a00 */
[----:B------:R-:W-:Y:S04]  /*d1b50*/  STL.64 [R1+0x2b88], R146 ;  /* 0x002b889201007387 */ /* 0x000fe80000100a00 */
[----:B------:R1:W-:Y:S04]  /*d1b60*/  STL.64 [R1+0x2b70], R140 ;  /* 0x002b708c01007387 */ /* 0x0003e80000100a00 */
[----:B------:R2:W-:Y:S04]  /*d1b70*/  STL.64 [R1+0x2b78], R142 ;  /* 0x002b788e01007387 */ /* 0x0005e80000100a00 */
[----:B------:R-:W-:Y:S04]  /*d1b80*/  STL.64 [R1+0x2b60], R8 ;  /* 0x002b600801007387 */ /* 0x000fe80000100a00 */
[----:B------:R-:W-:Y:S04]  /*d1b90*/  STL.64 [R1+0x2b68], R10 ;  /* 0x002b680a01007387 */ /* 0x000fe80000100a00 */
[----:B------:R-:W3:Y:S04]  /*d1ba0*/  LDL.LU R240, [R1+0x2d70] ;  /* 0x002d700001f07983 */ /* 0x000ee80000300800 */
        /* <DEDUP_REMOVED lines=82> */
[----:B------:R-:W4:Y:S01]  /*d20d0*/  LDL.LU R5, [R1+0x2f14] ;  /* 0x002f140001057983 */ /* 0x000f220000300800 */
[C---:B------:R-:W-:Y:S03]  /*d20e0*/  HMMA.1688.F32.TF32 R244, R248.reuse, R138, R244 ;  /* 0x0000008af8f4723c */ /* 0x040fe600000810f4 */
        /* <DEDUP_REMOVED lines=28> */
[----:B------:R-:W-:Y:S04]  /*d22b0*/  LDS R8, [R88+0x4e080] ;  /* 0x04e0800058087984 */ /* 0x000fe80000000800 */
[----:B------:R-:W-:Y:S04]  /*d22c0*/  LDS R10, [R88+0x4f080] ;  /* 0x04f08000580a7984 */ /* 0x000fe80000000800 */
[----:B-1----:R-:W4:Y:S04]  /*d22d0*/  LDL.LU R244, [R1+0x2f20] ;  /* 0x002f200001f47983 */ /* 0x002f280000300800 */
[----:B------:R-:W4:Y:S04]  /*d22e0*/  LDL.LU R245, [R1+0x2f24] ;  /* 0x002f240001f57983 */ /* 0x000f280000300800 */
[----:B------:R-:W4:Y:S04]  /*d22f0*/  LDL.LU R246, [R1+0x2f28] ;  /* 0x002f280001f67983 */ /* 0x000f280000300800 */
[----:B------:R-:W4:Y:S04]  /*d2300*/  LDL.LU R247, [R1+0x2f2c] ;  /* 0x002f2c0001f77983 */ /* 0x000f280000300800 */
[----:B------:R-:W-:Y:S04]  /*d2310*/  LDS R9, [R120+0x4e080] ;  /* 0x04e0800078097984 */ /* 0x000fe80000000800 */
[----:B------:R-:W1:Y:S01]  /*d2320*/  LDS R11, [R120+0x4f080] ;  /* 0x04f08000780b7984 */ /* 0x000e620000000800 */
[C---:B--2---:R-:W-:Y:S08]  /*d2330*/  HMMA.1688.F32.TF32 R184, R248.reuse, R86, R184 ;  /* 0x00000056f8b8723c */ /* 0x044ff000000810b8 */
[C---:B---3--:R-:W-:Y:S08]  /*d2340*/  HMMA.1688.F32.TF32 R196, R248.reuse, R98, R196 ;  /* 0x00000062f8c4723c */ /* 0x048ff000000810c4 */
[C---:B------:R-:W-:Y:S08]  /*d2350*/  HMMA.1688.F32.TF32 R200, R248.reuse, R102, R200 ;  /* 0x00000066f8c8723c */ /* 0x040ff000000810c8 */
[C---:B------:R-:W-:Y:S08]  /*d2360*/  HMMA.1688.F32.TF32 R212, R248.reuse, R114, R212 ;  /* 0x00000072f8d4723c */ /* 0x040ff000000810d4 */
[C---:B------:R-:W-:Y:S08]  /*d2370*/  HMMA.1688.F32.TF32 R220, R248.reuse, R18, R220 ;  /* 0x00000012f8dc723c */ /* 0x040ff000000810dc */
[C---:B------:R-:W-:Y:S08]  /*d2380*/  HMMA.1688.F32.TF32 R232, R248.reuse, R126, R232 ;  /* 0x0000007ef8e8723c */ /* 0x040ff000000810e8 */
[C---:B----4-:R-:W-:Y:S08]  /*d2390*/  HMMA.1688.F32.TF32 R224, R248.reuse, R118, R224 ;  /* 0x00000076f8e0723c */ /* 0x050ff000000810e0 */
[C---:B------:R-:W-:Y:S08]  /*d23a0*/  HMMA.1688.F32.TF32 R208, R248.reuse, R110, R208 ;  /* 0x0000006ef8d0723c */ /* 0x040ff000000810d0 */
[C---:B------:R-:W-:Y:S11]  /*d23b0*/  HMMA.1688.F32.TF32 R244, R248.reuse, R134, R244 ;  /* 0x00000086f8f4723c */ /* 0x040ff600000810f4 */
[----:B------:R-:W-:Y:S11]  /*d23c0*/  @!UPT UIADD3 URZ, URZ, URZ, URZ ;  /* 0x0000003f3f3ff290 */ /* 0x000ff6000fffe03f */
[----:B------:R-:W-:Y:S01]  /*d23d0*/  @!UPT UIADD3 URZ, URZ, URZ, URZ ;  /* 0x0000003f3f3ff290 */ /* 0x000fe2000fffe03f */
[----:B------:R-:W-:Y:S04]  /*d23e0*/  STL.64 [R1+0x1f0], R244 ;  /* 0x0001f0f401007387 */ /* 0x000fe80000100a00 */
[----:B------:R2:W-:Y:S02]  /*d23f0*/  STL.64 [R1+0x1f8], R246 ;  /* 0x0001f8f601007387 */ /* 0x0005e40000100a00 */
[C---:B--2---:R-:W-:Y:S08]  /*d2400*/  HMMA.1688.F32.TF32 R244, R248.reuse, R130, R4 ;  /* 0x00000082f8f4723c */ /* 0x044ff00000081004 */
[C---:B------:R-:W-:Y:S11]  /*d2410*/  HMMA.1688.F32.TF32 R4, R248.reuse, R122, R228 ;  /* 0x0000007af804723c */ /* 0x040ff600000810e4 */
[----:B------:R-:W-:Y:S04]  /*d2420*/  @!UPT UIADD3 URZ, URZ, URZ, URZ ;  /* 0x0000003f3f3ff290 */ /* 0x000fe8000fffe03f */
[----:B------:R-:W-:Y:S04]  /*d2430*/  STL.64 [R1+0x1e0], R244 ;  /* 0x0001e0f401007387 */ /* 0x000fe80000100a00 */
        /* <DEDUP_REMOVED lines=69> */
[----:B------:R-:W-:Y:S04]  /*d2890*/  STL.64 [R1+0x30], R4 ;  /* 0x0000300401007387 */ /* 0x000fe80000100a00 */
        /* <DEDUP_REMOVED lines=100> */
[----:B-1----:R-:W-:Y:S08]  /*d2ee0*/  HMMA.1688.F32.TF32 R216, R8, R138, R216 ;  /* 0x0000008a08d8723c */ /* 0x002ff000000810d8 */
[C---:B--2---:R-:W-:Y:S08]  /*d2ef0*/  HMMA.1688.F32.TF32 R4, R248.reuse, R26, R224 ;  /* 0x0000001af804723c */ /* 0x044ff000000810e0 */
[C---:B---3--:R-:W-:Y:S08]  /*d2f00*/  HMMA.1688.F32.TF32 R228, R248.reuse, R30, R228 ;  /* 0x0000001ef8e4723c */ /* 0x048ff000000810e4 */
[----:B----4-:R-:W-:Y:S11]  /*d2f10*/  HMMA.1688.F32.TF32 R248, R248, R22, R220 ;  /* 0x00000016f8f8723c */ /* 0x010ff600000810dc */
[----:B------:R-:W-:Y:S04]  /*d2f20*/  @!UPT UIADD3 URZ, URZ, URZ, URZ ;  /* 0x0000003f3f3ff290 */ /* 0x000fe8000fffe03f */
[----:B------:R-:W-:Y:S04]  /*d2f30*/  STL.64 [R1+0x10], R228 ;  /* 0x000010e401007387 */ /* 0x000fe80000100a00 */
[----:B------:R-:W-:Y:S04]  /*d2f40*/  STL.64 [R1+0x18], R230 ;  /* 0x000018e601007387 */ /* 0x000fe80000100a00 */
[----:B------:R-:W-:Y:S04]  /*d2f50*/  STL.64 [R1+0x4fb0], R250 ;  /* 0x004fb0fa01007387 */ /* 0x000fe80000100a00 */
[----:B------:R-:W-:Y:S04]  /*d2f60*/  STL.64 [R1], R4 ;  /* 0x0000000401007387 */ /* 0x000fe80000100a00 */
[----:B------:R-:W-:Y:S01]  /*d2f70*/  STL.64 [R1+0x8], R6 ;  /* 0x0000080601007387 */ /* 0x000fe20000100a00 */
[C---:B------:R-:W-:Y:S03]  /*d2f80*/  HMMA.1688.F32.TF32 R220, R8.reuse, R134, R212 ;  /* 0x0000008608dc723c */ /* 0x040fe600000810d4 */
[----:B------:R-:W-:Y:S04]  /*d2f90*/  STL.64 [R1+0x4fa8], R248 ;  /* 0x004fa8f801007387 */ /* 0x000fe80000100a00 */
[----:B------:R-:W-:Y:S01]  /*d2fa0*/  STL.64 [R1+0x20], R216 ;  /* 0x000020d801007387 */ /* 0x000fe20000100a00 */
[C---:B------:R-:W-:Y:S03]  /*d2fb0*/  HMMA.1688.F32.TF32 R212, R8.reuse, R126, R204 ;  /* 0x0000007e08d4723c */ /* 0x040fe600000810cc */
[----:B------:R1:W-:Y:S04]  /*d2fc0*/  STL.64 [R1+0x28], R218 ;  /* 0x000028da01007387 */ /* 0x0003e80000100a00 */
[----:B------:R-:W-:Y:S01]  /*d2fd0*/  LDS R4, [R88+0x4e100] ;  /* 0x04e1000058047984 */ /* 0x000fe20000000800 */
[C---:B------:R-:W-:Y:S03]  /*d2fe0*/  HMMA.1688.F32.TF32 R204, R8.reuse, R118, R196 ;  /* 0x0000007608cc723c */ /* 0x040fe600000810c4 */
[----:B------:R-:W-:Y:S04]  /*d2ff0*/  LDS R6, [R88+0x4f100] ;  /* 0x04f1000058067984 */ /* 0x000fe80000000800 */
[----:B------:R-:W-:Y:S01]  /*d3000*/  LDS R5, [R120+0x4e100] ;  /* 0x04e1000078057984 */ /* 0x000fe20000000800 */
[C---:B-1----:R-:W-:Y:S03]  /*d3010*/  HMMA.1688.F32.TF32 R216, R8.reuse, R130, R208 ;  /* 0x0000008208d8723c */ /* 0x042fe600000810d0 */
[----:B------:R-:W1:Y:S05]  /*d3020*/  LDS R7, [R120+0x4f100] ;  /* 0x04f1000078077984 */ /* 0x000e6a0000000800 */
        /* <DEDUP_REMOVED lines=176> */
[----:B------:R-:W-:Y:S07]  /*d3b30*/  HMMA.1688.F32.TF32 R212, R8, R34, R212 ;  /* 0x0000002208d4723c */ /* 0x000fee00000810d4 */
[----:B------:R-:W-:Y:S04]  /*d3b40*/  STL.64 [R1+0x2a0], R244 ;  /* 0x0002a0f401007387 */ /* 0x000fe80000100a00 */
        /* <DEDUP_REMOVED lines=28> */
[C---:B------:R-:W-:Y:S11]  /*d3d10*/  HMMA.1688.F32.TF32 R184, R4.reuse, R126, R184 ;  /* 0x0000007e04b8723c */ /* 0x040ff600000810b8 */
[----:B------:R-:W-:Y:S04]  /*d3d20*/  @!UPT UIADD3 URZ, URZ, URZ, URZ ;  /* 0x0000003f3f3ff290 */ /* 0x000fe8000fffe03f */
        /* <DEDUP_REMOVED lines=39> */
[----:B------:R2:W-:Y:S04]  /*d3fa0*/  STL.64 [R1+0x510], R140 ;  /* 0x0005108c01007387 */ /* 0x0005e80000100a00 */
[----:B------:R3:W-:Y:S04]  /*d3fb0*/  STL.64 [R1+0x518], R142 ;  /* 0x0005188e01007387 */ /* 0x0007e80000100a00 */
[----:B--2---:R-:W2:Y:S04]  /*d3fc0*/  LDL.LU R140, [R1+0x2140] ;  /* 0x00214000018c7983 */ /* 0x004ea80000300800 */
[----:B------:R4:W-:Y:S04]  /*d3fd0*/  STL.64 [R1+0x500], R144 ;  /* 0x0005009001007387 */ /* 0x0009e80000100a00 */
[----:B------:R1:W-:Y:S05]  /*d3fe0*/  STL.64 [R1+0x508], R146 ;  /* 0x0005089201007387 */ /* 0x0003ea0000100a00 */
[----:B------:R-:W-:Y:S04]  /*d3ff0*/  STL.64 [R1+0x4f0], R8 ;  /* 0x0004f00801007387 */ /* 0x000fe80000100a00 */
        /* <DEDUP_REMOVED lines=115> */
[C---:B------:R-:W-:Y:S11]  /*d4730*/  HMMA.1688.F32.TF32 R8, R4.reuse, R70, R228 ;  /* 0x000000460408723c */ /* 0x040ff600000810e4 */
[----:B------:R-:W-:Y:S04]  /*d4740*/  @!UPT UIADD3 URZ, URZ, URZ, URZ ;  /* 0x0000003f3f3ff290 */ /* 0x000fe8000fffe03f */
        /* <DEDUP_REMOVED lines=30> */
[----:B-1----:R-:W-:Y:S08]  /*d4930*/  HMMA.1688.F32.TF32 R8, R4, R22, R180 ;  /* 0x000000160408723c */ /* 0x002ff000000810b4 */
[C---:B------:R-:W-:Y:S01]  /*d4940*/  HMMA.1688.F32.TF32 R4, R232.reuse, R138, R240 ;  /* 0x0000008ae804723c */ /* 0x040fe200000810f0 */
        /* <DEDUP_REMOVED lines=39> */
[----:B------:R2:W-:Y:S04]  /*d4bc0*/  STL.64 [R1+0x740], R144 ;  /* 0x0007409001007387 */ /* 0x0005e80000100a00 */
[----:B------:R3:W-:Y:S04]  /*d4bd0*/  STL.64 [R1+0x748], R146 ;  /* 0x0007489201007387 */ /* 0x0007e80000100a00 */
[----:B------:R-:W4:Y:S06]  /*d4be0*/  LDL.LU R148, [R1+0x1fe0] ;  /* 0x001fe00001947983 */ /* 0x000f2c0000300800 */
[----:B------:R-:W-:Y:S04]  /*d4bf0*/  STL.64 [R1+0x730], R8 ;  /* 0x0007300801007387 */ /* 0x000fe80000100a00 */
[----:B------:R-:W-:Y:S04]  /*d4c00*/  STL.64 [R1+0x738], R10 ;  /* 0x0007380a01007387 */ /* 0x000fe80000100a00 */
[----:B------:R-:W-:Y:S04]  /*d4c10*/  STL.64 [R1+0x720], R4 ;  /* 0x0007200401007387 */ /* 0x000fe80000100a00 */
[----:B------:R1:W-:Y:S04]  /*d4c20*/  STL.64 [R1+0x728], R6 ;  /* 0x0007280601007387 */ /* 0x0003e80000100a00 */
        /* <DEDUP_REMOVED lines=90> */
[----:B------:R-:W3:Y:S01]  /*d51d0*/  LDL.LU R143, [R1+0x1fcc] ;  /* 0x001fcc00018f7983 */ /* 0x000ee20000300800 */
[C---:B----4-:R-:W-:Y:S08]  /*d51e0*/  HMMA.1688.F32.TF32 R172, R232.reuse, R46, R172 ;  /* 0x0000002ee8ac723c */ /* 0x050ff000000810ac */
[C---:B------:R-:W-:Y:S08]  /*d51f0*/  HMMA.1688.F32.TF32 R196, R232.reuse, R70, R196 ;  /* 0x00000046e8c4723c */ /* 0x040ff000000810c4 */
[C---:B------:R-:W-:Y:S08]  /*d5200*/  HMMA.1688.F32.TF32 R208, R232.reuse, R82, R208 ;  /* 0x00000052e8d0723c */ /* 0x040ff000000810d0 */
[C---:B-1----:R-:W-:Y:S08]  /*d5210*/  HMMA.1688.F32.TF32 R4, R232.reuse, R98, R224 ;  /* 0x00000062e804723c */ /* 0x042ff000000810e0 */
        /* <DEDUP_REMOVED lines=8> */
[----:B------:R1:W-:Y:S09]  /*d52a0*/  STL.64 [R1+0x6f8], R10 ;  /* 0x0006f80a01007387 */ /* 0x0003f20000100a00 */
        /* <DEDUP_REMOVED lines=37> */
[C---:B-1----:R-:W-:Y:S08]  /*d5500*/  HMMA.1688.F32.TF32 R4, R232.reuse, R26, R152 ;  /* 0x0000001ae804723c */ /* 0x042ff00000081098 */
[----:B------:R-:W-:Y:S01]  /*d5510*/  HMMA.1688.F32.TF32 R232, R232, R22, R148 ;  /* 0x00000016e8e8723c */ /* 0x000fe20000081094 */
[----:B------:R-:W-:Y:S04]  /*d5520*/  STL.64 [R1+0x610], R160 ;  /* 0x000610a001007387 */ /* 0x000fe80000100a00 */
[----:B------:R-:W-:Y:S03]  /*d5530*/  STL.64 [R1+0x618], R162 ;  /* 0x000618a201007387 */ /* 0x000fe60000100a00 */
[C---:B------:R-:W-:Y:S01]  /*d5540*/  HMMA.1688.F32.TF32 R228, R240.reuse, R138, R236 ;  /* 0x0000008af0e4723c */ /* 0x040fe200000810ec */
[----:B------:R-:W-:Y:S04]  /*d5550*/  STL.64 [R1+0x600], R8 ;  /* 0x0006000801007387 */ /* 0x000fe80000100a00 */
[----:B------:R2:W-:Y:S04]  /*d5560*/  STL.64 [R1+0x608], R10 ;  /* 0x0006080a01007387 */ /* 0x0005e80000100a00 */
[----:B------:R-:W-:Y:S04]  /*d5570*/  LDS R236, [R88+0x4e280] ;  /* 0x04e2800058ec7984 */ /* 0x000fe80000000800 */
[----:B------:R-:W-:Y:S04]  /*d5580*/  LDS R238, [R88+0x4f280] ;  /* 0x04f2800058ee7984 */ /* 0x000fe80000000800 */
[----:B------:R-:W-:Y:S01]  /*d5590*/  STL.64 [R1+0x4fc0], R234 ;  /* 0x004fc0ea01007387 */ /* 0x000fe20000100a00 */
[C---:B--2---:R-:W-:Y:S03]  /*d55a0*/  HMMA.1688.F32.TF32 R8, R240.reuse, R134, R144 ;  /* 0x00000086f008723c */ /* 0x044fe60000081090 */
[----:B------:R-:W-:Y:S04]  /*d55b0*/  STL.64 [R1+0x5f0], R4 ;  /* 0x0005f00401007387 */ /* 0x000fe80000100a00 */
[----:B------:R3:W-:Y:S04]  /*d55c0*/  STL.64 [R1+0x5f8], R6 ;  /* 0x0005f80601007387 */ /* 0x0007e80000100a00 */
[----:B------:R-:W-:Y:S04]  /*d55d0*/  LDS R237, [R120+0x4e280] ;  /* 0x04e2800078ed7984 */ /* 0x000fe80000000800 */
[----:B------:R-:W1:Y:S01]  /*d55e0*/  LDS R239, [R120+0x4f280] ;  /* 0x04f2800078ef7984 */ /* 0x000e620000000800 */
[C---:B---3--:R-:W-:Y:S03]  /*d55f0*/  HMMA.1688.F32.TF32 R4, R240.reuse, R130, R140 ;  /* 0x00000082f004723c */ /* 0x048fe6000008108c */
[----:B------:R-:W-:Y:S04]  /*d5600*/  STL.64 [R1+0x4fb8], R232 ;  /* 0x004fb8e801007387 */ /* 0x000fe80000100a00 */
[----:B------:R-:W-:Y:S04]  /*d5610*/  STL.64 [R1+0x4fd0], R230 ;  /* 0x004fd0e601007387 */ /* 0x000fe80000100a00 */
[----:B------:R-:W-:Y:S04]  /*d5620*/  STL.64 [R1+0x4fc8], R228 ;  /* 0x004fc8e401007387 */ /* 0x000fe80000100a00 */
[----:B------:R-:W2:Y:S04]  /*d5630*/  LDL.LU R152, [R1+0x1f20] ;  /* 0x001f200001987983 */ /* 0x000ea80000300800 */
[----:B------:R-:W-:Y:S04]  /*d5640*/  STL.64 [R1+0x810], R8 ;  /* 0x0008100801007387 */ /* 0x000fe80000100a00 */
[----:B------:R3:W-:Y:S04]  /*d5650*/  STL.64 [R1+0x818], R10 ;  /* 0x0008180a01007387 */ /* 0x0007e80000100a00 */
[----:B------:R-:W-:Y:S04]  /*d5660*/  STL.64 [R1+0x800], R4 ;  /* 0x0008000401007387 */ /* 0x000fe80000100a00 */
[----:B------:R4:W-:Y:S04]  /*d5670*/  STL.64 [R1+0x808], R6 ;  /* 0x0008080601007387 */ /* 0x0009e80000100a00 */
        /* <DEDUP_REMOVED lines=57> */
[C---:B------:R-:W-:Y:S07]  /*d5a10*/  HMMA.1688.F32.TF32 R220, R240.reuse, R14, R172 ;  /* 0x0000000ef0dc723c */ /* 0x040fee00000810ac */
[----:B------:R-:W-:Y:S01]  /*d5a20*/  STL.64 [R1+0x7f0], R188 ;  /* 0x0007f0bc01007387 */ /* 0x000fe20000100a00 */
[C---:B------:R-:W-:Y:S03]  /*d5a30*/  HMMA.1688.F32.TF32 R212, R240.reuse, R110, R164 ;  /* 0x0000006ef0d4723c */ /* 0x040fe600000810a4 */
[----:B------:R2:W-:Y:S04]  /*d5a40*/  STL.64 [R1+0x7f8], R190 ;  /* 0x0007f8be01007387 */ /* 0x0005e80000100a00 */
[----:B------:R-:W-:Y:S01]  /*d5a50*/  STL.64 [R1+0x7e0], R8 ;  /* 0x0007e00801007387 */ /* 0x000fe20000100a00 */
[C---:B------:R-:W-:Y:S03]  /*d5a60*/  HMMA.1688.F32.TF32 R208, R240.reuse, R106, R160 ;  /* 0x0000006af0d0723c */ /* 0x040fe600000810a0 */
[----:B------:R-:W-:Y:S04]  /*d5a70*/  STL.64 [R1+0x7e8], R10 ;  /* 0x0007e80a01007387 */ /* 0x000fe80000100a00 */
[----:B------:R-:W-:Y:S01]  /*d5a80*/  STL.64 [R1+0x4fe0], R226 ;  /* 0x004fe0e201007387 */ /* 0x000fe20000100a00 */
[C---:B------:R-:W-:Y:S03]  /*d5a90*/  HMMA.1688.F32.TF32 R204, R240.reuse, R102, R156 ;  /* 0x00000066f0cc723c */ /* 0x040fe6000008109c */
[----:B------:R-:W-:Y:S04]  /*d5aa0*/  STL.64 [R1+0x7d0], R4 ;  /* 0x0007d00401007387 */ /* 0x000fe80000100a00 */
[----:B------:R3:W-:Y:S01]  /*d5ab0*/  STL.64 [R1+0x7d8], R6 ;  /* 0x0007d80601007387 */ /* 0x0007e20000100a00 */
[C---:B------:R-:W-:Y:S03]  /*d5ac0*/  HMMA.1688.F32.TF32 R196, R240.reuse, R94, R148 ;  /* 0x0000005ef0c4723c */ /* 0x040fe60000081094 */
[----:B------:R4:W-:Y:S04]  /*d5ad0*/  STL.64 [R1+0x4fd8], R224 ;  /* 0x004fd8e001007387 */ /* 0x0009e80000100a00 */
[----:B------:R-:W-:Y:S01]  /*d5ae0*/  STL.64 [R1+0x4ff0], R222 ;  /* 0x004ff0de01007387 */ /* 0x000fe20000100a00 */
[C---:B------:R-:W-:Y:S03]  /*d5af0*/  HMMA.1688.F32.TF32 R192, R240.reuse, R90, R144 ;  /* 0x0000005af0c0723c */ /* 0x040fe60000081090 */
[----:B------:R1:W-:Y:S04]  /*d5b00*/  STL.64 [R1+0x4fe8], R220 ;  /* 0x004fe8dc01007387 */ /* 0x0003e80000100a00 */
[----:B------:R-:W-:Y:S04]  /*d5b10*/  STL.64 [R1+0x5000], R218 ;  /* 0x005000da01007387 */ /* 0x000fe80000100a00 */
[----:B------:R-:W-:Y:S04]  /*d5b20*/  STL.64 [R1+0x4ff8], R216 ;  /* 0x004ff8d801007387 */ /* 0x000fe80000100a00 */
[----:B------:R-:W-:Y:S04]  /*d5b30*/  STL.64 [R1+0x5030], R214 ;  /* 0x005030d601007387 */ /* 0x000fe80000100a00 */
[----:B------:R1:W-:Y:S04]  /*d5b40*/  STL.64 [R1+0x5028], R212 ;  /* 0x005028d401007387 */ /* 0x0003e80000100a00 */
[----:B------:R-:W-:Y:S04]  /*d5b50*/  STL.64 [R1+0x5040], R210 ;  /* 0x005040d201007387 */ /* 0x000fe80000100a00 */
[----:B------:R1:W-:Y:S04]  /*d5b60*/  STL.64 [R1+0x5038], R208 ;  /* 0x005038d001007387 */ /* 0x0003e80000100a00 */
[----:B------:R-:W-:Y:S04]  /*d5b70*/  STL.64 [R1+0x5050], R206 ;  /* 0x005050ce01007387 */ /* 0x000fe80000100a00 */
[----:B------:R1:W-:Y:S04]  /*d5b80*/  STL.64 [R1+0x5048], R204 ;  /* 0x005048cc01007387 */ /* 0x0003e80000100a00 */
[----:B------:R-:W-:Y:S04]  /*d5b90*/  STL.64 [R1+0x5060], R202 ;  /* 0x005060ca01007387 */ /* 0x000fe80000100a00 */
[----:B------:R-:W-:Y:S04]  /*d5ba0*/  STL.64 [R1+0x5058], R200 ;  /* 0x005058c801007387 */ /* 0x000fe80000100a00 */
[----:B------:R-:W-:Y:S04]  /*d5bb0*/  STL.64 [R1+0x5070], R198 ;  /* 0x005070c601007387 */ /* 0x000fe80000100a00 */
[----:B------:R1:W-:Y:S04]  /*d5bc0*/  STL.64 [R1+0x5068], R196 ;  /* 0x005068c401007387 */ /* 0x0003e80000100a00 */
        /* <DEDUP_REMOVED lines=48> */
[----:B------:R1:W-:Y:S01]  /*d5ed0*/  STL.64 [R1+0x5088], R188 ;  /* 0x005088bc01007387 */ /* 0x0003e20000100a00 */
[C---:B---3--:R-:W-:Y:S08]  /*d5ee0*/  HMMA.1688.F32.TF32 R164, R240.reuse, R46, R164 ;  /* 0x0000002ef0a4723c */ /* 0x048ff000000810a4 */
[C---:B----4-:R-:W-:Y:S08]  /*d5ef0*/  HMMA.1688.F32.TF32 R148, R240.reuse, R62, R148 ;  /* 0x0000003ef094723c */ /* 0x050ff00000081094 */
[C---:B------:R-:W-:Y:S08]  /*d5f00*/  HMMA.1688.F32.TF32 R4, R240.reuse, R78, R176 ;  /* 0x0000004ef004723c */ /* 0x040ff000000810b0 */
[C---:B------:R-:W-:Y:S08]  /*d5f10*/  HMMA.1688.F32.TF32 R184, R240.reuse, R82, R180 ;  /* 0x00000052f0b8723c */ /* 0x040ff000000810b4 */
[C---:B--2---:R-:W-:Y:S08]  /*d5f20*/  HMMA.1688.F32.TF32 R8, R240.reuse, R74, R172 ;  /* 0x0000004af008723c */ /* 0x044ff000000810ac */
[C---:B------:R-:W-:Y:S07]  /*d5f30*/  HMMA.1688.F32.TF32 R140, R240.reuse, R70, R140 ;  /* 0x00000046f08c723c */ /* 0x040fee000008108c */
[----:B------:R-:W-:Y:S01]  /*d5f40*/  STL.64 [R1+0x50a0], R186 ;  /* 0x0050a0ba01007387 */ /* 0x000fe20000100a00 */
[C---:B------:R-:W-:Y:S03]  /*d5f50*/  HMMA.1688.F32.TF32 R144, R240.reuse, R66, R144 ;  /* 0x00000042f090723c */ /* 0x040fe60000081090 */
[----:B------:R-:W-:Y:S05]  /*d5f60*/  STL.64 [R1+0x5098], R184 ;  /* 0x005098b801007387 */ /* 0x000fea0000100a00 */
[C---:B------:R-:W-:Y:S01]  /*d5f70*/  HMMA.1688.F32.TF32 R152, R240.reuse, R58, R152 ;  /* 0x0000003af098723c */ /* 0x040fe20000081098 */
[----:B------:R-:W-:Y:S07]  /*d5f80*/  STL.64 [R1+0x50b0], R6 ;  /* 0x0050b00601007387 */ /* 0x000fee0000100a00 */
[C---:B------:R-:W-:Y:S01]  /*d5f90*/  HMMA.1688.F32.TF32 R156, R240.reuse, R54, R156 ;  /* 0x00000036f09c723c */ /* 0x040fe2000008109c */
[----:B------:R2:W-:Y:S04]  /*d5fa0*/  STL.64 [R1+0x50a8], R4 ;  /* 0x0050a80401007387 */ /* 0x0005e80000100a00 */
[----:B------:R-:W-:Y:S03]  /*d5fb0*/  STL.64 [R1+0x50c0], R10 ;  /* 0x0050c00a01007387 */ /* 0x000fe60000100a00 */
[C---:B------:R-:W-:Y:S01]  /*d5fc0*/  HMMA.1688.F32.TF32 R160, R240.reuse, R50, R160 ;  /* 0x00000032f0a0723c */ /* 0x040fe200000810a0 */
[----:B------:R3:W-:Y:S04]  /*d5fd0*/  STL.64 [R1+0x50b8], R8 ;  /* 0x0050b80801007387 */ /* 0x0007e80000100a00 */
        /* <DEDUP_REMOVED lines=85> */
[----:B------:R-:W-:Y:S04]  /*d6530*/  STL.64 [R1+0x5140], R170 ;  /* 0x005140aa01007387 */ /* 0x000fe80000100a00 */
[----:B------:R-:W-:Y:S01]  /*d6540*/  STL.64 [R1+0x5138], R168 ;  /* 0x005138a801007387 */ /* 0x000fe20000100a00 */
[C---:B--2---:R-:W-:Y:S08]  /*d6550*/  HMMA.1688.F32.TF32 R4, R240.reuse, R22, R192 ;  /* 0x00000016f004723c */ /* 0x044ff000000810c0 */
[C---:B---3--:R-:W-:Y:S08]  /*d6560*/  HMMA.1688.F32.TF32 R176, R240.reuse, R34, R176 ;  /* 0x00000022f0b0723c */ /* 0x048ff000000810b0 */
[C---:B----4-:R-:W-:Y:S08]  /*d6570*/  HMMA.1688.F32.TF32 R172, R240.reuse, R38, R172 ;  /* 0x00000026f0ac723c */ /* 0x050ff000000810ac */
[C---:B------:R-:W-:Y:S08]  /*d6580*/  HMMA.1688.F32.TF32 R180, R240.reuse, R30, R180 ;  /* 0x0000001ef0b4723c */ /* 0x040ff000000810b4 */
[----:B------:R-:W-:Y:S07]  /*d6590*/  HMMA.1688.F32.TF32 R8, R240, R26, R188 ;  /* 0x0000001af008723c */ /* 0x000fee00000810bc */
        /* <DEDUP_REMOVED lines=15> */
[----:B------:R-:W-:Y:S04]  /*d6690*/  STL.64 [R1+0xb50], R140 ;  /* 0x000b508c01007387 */ /* 0x000fe80000100a00 */
[----:B------:R1:W-:Y:S04]  /*d66a0*/  STL.64 [R1+0xb58], R142 ;  /* 0x000b588e01007387 */ /* 0x0003e80000100a00 */
[----:B------:R-:W-:Y:S04]  /*d66b0*/  LDS R241, [R120+0x4e300] ;  /* 0x04e3000078f17984 */ /* 0x000fe80000000800 */
[----:B------:R-:W2:Y:S01]  /*d66c0*/  LDS R243, [R120+0x4f300] ;  /* 0x04f3000078f37984 */ /* 0x000ea20000000800 */
[C---:B-1----:R-:W-:Y:S03]  /*d66d0*/  HMMA.1688.F32.TF32 R140, R236.reuse, R126, R208 ;  /* 0x0000007eec8c723c */ /* 0x042fe600000810d0 */
[----:B------:R-:W-:Y:S04]  /*d66e0*/  STL.64 [R1+0xb70], R8 ;  /* 0x000b700801007387 */ /* 0x000fe80000100a00 */
[----:B------:R1:W-:Y:S04]  /*d66f0*/  STL.64 [R1+0xb78], R10 ;  /* 0x000b780a01007387 */ /* 0x0003e80000100a00 */
[----:B------:R-:W-:Y:S04]  /*d6700*/  STL.64 [R1+0xbd0], R4 ;  /* 0x000bd00401007387 */ /* 0x000fe80000100a00 */
[----:B------:R3:W-:Y:S01]  /*d6710*/  STL.64 [R1+0xbd8], R6 ;  /* 0x000bd80601007387 */ /* 0x0007e20000100a00 */
[C---:B-1----:R-:W-:Y:S08]  /*d6720*/  HMMA.1688.F32.TF32 R8, R236.reuse, R122, R212 ;  /* 0x0000007aec08723c */ /* 0x042ff000000810d4 */
[C---:B---3--:R-:W-:Y:S01]  /*d6730*/  HMMA.1688.F32.TF32 R4, R236.reuse, R118, R216 ;  /* 0x00000076ec04723c */ /* 0x048fe200000810d8 */
        /* <DEDUP_REMOVED lines=8> */
[C---:B---3--:R-:W-:Y:S03]  /*d67c0*/  HMMA.1688.F32.TF32 R4, R236.reuse, R114, R228 ;  /* 0x00000072ec04723c */ /* 0x048fe600000810e4 */
        /* <DEDUP_REMOVED lines=8> */
[C---:B-1----:R-:W-:Y:S02]  /*d6850*/  HMMA.1688.F32.TF32 R4, R236.reuse, R110, R232 ;  /* 0x0000006eec04723c */ /* 0x042fe400000810e8 */
[----:B------:R-:W-:Y:S04]  /*d6860*/  STL.64 [R1+0x5190], R110 ;  /* 0x0051906e01007387 */ /* 0x000fe80000100a00 */
[----:B------:R-:W-:Y:S11]  /*d6870*/  STL.64 [R1+0x5188], R108 ;  /* 0x0051886c01007387 */ /* 0x000ff60000100a00 */
[----:B------:R-:W-:Y:S06]  /*d6880*/  @!UPT UIADD3 URZ, URZ, URZ, URZ ;  /* 0x0000003f3f3ff290 */ /* 0x000fec000fffe03f */
        /* <DEDUP_REMOVED lines=9> */
[----:B------:R-:W3:Y:S11]  /*d6920*/  LDL.LU R244, [R1+0x1b90] ;  /* 0x001b900001f47983 */ /* 0x000ef60000300800 */
[----:B------:R-:W-:Y:S10]  /*d6930*/  @!UPT UIADD3 URZ, URZ, URZ, URZ ;  /* 0x0000003f3f3ff290 */ /* 0x000ff4000fffe03f */
        /* <DEDUP_REMOVED lines=167> */
[----:B------:R1:W-:Y:S04]  /*d73b0*/  STL.64 [R1+0x17f8], R106 ;  /* 0x0017f86a01007387 */ /* 0x0003e80000100a00 */
[----:B------:R-:W-:Y:S04]  /*d73c0*/  STL.64 [R1+0x16b0], R8 ;  /* 0x0016b00801007387 */ /* 0x000fe80000100a00 */
[----:B------:R-:W-:Y:S04]  /*d73d0*/  STL.64 [R1+0x16b8], R10 ;  /* 0x0016b80a01007387 */ /* 0x000fe80000100a00 */
[----:B------:R-:W-:Y:S04]  /*d73e0*/  STL.64 [R1+0x17e0], R4 ;  /* 0x0017e00401007387 */ /* 0x000fe80000100a00 */
[----:B------:R2:W-:Y:S01]  /*d73f0*/  STL.64 [R1+0x17e8], R6 ;  /* 0x0017e80601007387 */ /* 0x0005e20000100a00 */
[C---:B-1----:R-:W-:Y:S03]  /*d7400*/  HMMA.1688.F32.TF32 R104, R240.reuse, R134, R220 ;  /* 0x00000086f068723c */ /* 0x042fe600000810dc */
[----:B------:R-:W3:Y:S04]  /*d7410*/  LDL.LU R88, [R1+0x51ac] ;  /* 0x0051ac0001587983 */ /* 0x000ee80000300800 */
[----:B------:R-:W-:Y:S01]  /*d7420*/  LDS R239, [R120+0x4f380] ;  /* 0x04f3800078ef7984 */ /* 0x000fe20000000800 */
[C---:B--2---:R-:W-:Y:S03]  /*d7430*/  HMMA.1688.F32.TF32 R4, R240.reuse, R138, R216 ;  /* 0x0000008af004723c */ /* 0x044fe600000810d8 */
[----:B------:R1:W2:Y:S05]  /*d7440*/  LDS R237, [R120+0x4e380] ;  /* 0x04e3800078ed7984 */ /* 0x0002aa0000000800 */
[C---:B------:R-:W-:Y:S01]  /*d7450*/  HMMA.1688.F32.TF32 R8, R240.reuse, R130, R224 ;  /* 0x00000082f008723c */ /* 0x040fe200000810e0 */
[----:B-1----:R-:W4:Y:S11]  /*d7460*/  LDL.LU R120, [R1+0x51a8] ;  /* 0x0051a80001787983 */ /* 0x002f360000300800 */
[----:B------:R-:W-:Y:S03]  /*d7470*/  @!UPT UIADD3 URZ, URZ, URZ, URZ ;  /* 0x0000003f3f3ff290 */ /* 0x000fe6000fffe03f */
        /* <DEDUP_REMOVED lines=148> */
[----:B------:R-:W3:Y:S04]  /*d7dc0*/  LDL.LU.64 R112, [R1+0x5198] ;  /* 0x0051980001707983 */ /* 0x000ee80000300a00 */
[----:B------:R-:W-:Y:S01]  /*d7dd0*/  BAR.SYNC.DEFER_BLOCKING 0x0 ;  /* 0x0000000000007b1d */ /* 0x000fe20000010000 */
[C---:B--2---:R-:W-:Y:S11]  /*d7de0*/  HMMA.1688.F32.TF32 R108, R240.reuse, R114, R108 ;  /* 0x00000072f06c723c */ /* 0x044ff6000008106c */
[----:B------:R-:W-:Y:S11]  /*d7df0*/  @!UPT UIADD3 URZ, URZ, URZ, URZ ;  /* 0x0000003f3f3ff290 */ /* 0x000ff6000fffe03f */
[----:B------:R-:W-:Y:S01]  /*d7e00*/  @!UPT UIADD3 URZ, URZ, URZ, URZ ;  /* 0x0000003f3f3ff290 */ /* 0x000fe2000fffe03f */
[----:B------:R-:W-:Y:S04]  /*d7e10*/  STL.64 [R1+0x1ea0], R108 ;  /* 0x001ea06c01007387 */ /* 0x000fe80000100a00 */
[----:B------:R1:W-:Y:S04]  /*d7e20*/  STL.64 [R1+0x1ea8], R110 ;  /* 0x001ea86e01007387 */ /* 0x0003e80000100a00 */
[----:B-1----:R-:W3:Y:S04]  /*d7e30*/  LDL.LU.64 R110, [R1+0x5190] ;  /* 0x00519000016e7983 */ /* 0x002ee80000300a00 */
[----:B------:R-:W2:Y:S01]  /*d7e40*/  LDL.LU.64 R108, [R1+0x5188] ;  /* 0x00518800016c7983 */ /* 0x000ea20000300a00 */
[C---:B---3--:R-:W-:Y:S11]  /*d7e50*/  HMMA.1688.F32.TF32 R104, R240.reuse, R110, R104 ;  /* 0x0000006ef068723c */ /* 0x048ff60000081068 */
[----:B------:R-:W-:Y:S11]  /*d7e60*/  @!UPT UIADD3 URZ, URZ, URZ, URZ ;  /* 0x0000003f3f3ff290 */ /* 0x000ff6000fffe03f */
[----:B------:R-:W-:Y:S01]  /*d7e70*/  @!UPT UIADD3 URZ, URZ, URZ, URZ ;  /* 0x0000003f3f3ff290 */ /* 0x000fe2000fffe03f */
[----:B------:R-:W-:Y:S04]  /*d7e80*/  STL.64 [R1+0x1e90], R104 ;  /* 0x001e906801007387 */ /* 0x000fe80000100a00 */
[----:B------:R1:W-:Y:S04]  /*d7e90*/  STL.64 [R1+0x1e98], R106 ;  /* 0x001e986a01007387 */ /* 0x0003e80000100a00 */
[----:B-1----:R-:W3:Y:S01]  /*d7ea0*/  LDL.LU.64 R106, [R1+0x5180] ;  /* 0x00518000016a7983 */ /* 0x002ee20000300a00 */
[C---:B------:R-:W-:Y:S03]  /*d7eb0*/  HMMA.1688.F32.TF32 R176, R240.reuse, R102, R176 ;  /* 0x00000066f0b0723c */ /* 0x040fe600000810b0 */
[----:B------:R-:W2:Y:S05]  /*d7ec0*/  LDL.LU.64 R104, [R1+0x5178] ;  /* 0x0051780001687983 */ /* 0x000eaa0000300a00 */
        /* <DEDUP_REMOVED lines=23> */
[----:B------:R-:W-:Y:S04]  /*d8040*/  STL.64 [R1+0x1e80], R180 ;  /* 0x001e80b401007387 */ /* 0x000fe80000100a00 */
[----:B------:R1:W-:Y:S04]  /*d8050*/  STL.64 [R1+0x1e88], R182 ;  /* 0x001e88b601007387 */ /* 0x0003e80000100a00 */
[----:B-1----:R1:W5:Y:S04]  /*d8060*/  LDL.LU.64 R182, [R1+0x5170] ;  /* 0x0051700001b67983 */ /* 0x0023680000300a00 */
[----:B------:R1:W5:Y:S04]  /*d8070*/  LDL.LU.64 R180, [R1+0x5168] ;  /* 0x0051680001b47983 */ /* 0x0003680000300a00 */
[----:B------:R-:W-:Y:S04]  /*d8080*/  STL.64 [R1+0x1e70], R176 ;  /* 0x001e70b001007387 */ /* 0x000fe80000100a00 */
[----:B------:R3:W-:Y:S04]  /*d8090*/  STL.64 [R1+0x1e78], R178 ;  /* 0x001e78b201007387 */ /* 0x0007e80000100a00 */
[----:B---3--:R1:W5:Y:S04]  /*d80a0*/  LDL.LU.64 R178, [R1+0x5160] ;  /* 0x0051600001b27983 */ /* 0x0083680000300a00 */
        /* <DEDUP_REMOVED lines=66> */
[----:B------:R3:W-:Y:S01]  /*d84d0*/  STL.64 [R1+0x1d68], R206 ;  /* 0x001d68ce01007387 */ /* 0x0007e20000100a00 */
[C---:B------:R-:W-:Y:S03]  /*d84e0*/  HMMA.1688.F32.TF32 R240, R236.reuse, R138, R220 ;  /* 0x0000008aecf0723c */ /* 0x040fe600000810dc */
        /* <DEDUP_REMOVED lines=8> */
[----:B------:R3:W-:Y:S04]  /*d8570*/  STL.64 [R1+0x1d48], R214 ;  /* 0x001d48d601007387 */ /* 0x0007e80000100a00 */
[----:B---3--:R1:W5:Y:S04]  /*d8580*/  LDL.LU.64 R214, [R1+0x5030] ;  /* 0x0050300001d67983 */ /* 0x0083680000300a00 */
[----:B------:R1:W5:Y:S04]  /*d8590*/  LDL.LU.64 R212, [R1+0x5028] ;  /* 0x0050280001d47983 */ /* 0x0003680000300a00 */
        /* <DEDUP_REMOVED lines=11> */
[----:B---3--:R-:W-:Y:S01]  /*d8650*/  HMMA.1688.F32.TF32 R216, R236, R118, R244 ;  /* 0x00000076ecd8723c */ /* 0x008fe200000810f4 */
[----:B------:R-:W-:Y:S04]  /*d8660*/  STL.64 [R1+0x2230], R224 ;  /* 0x002230e001007387 */ /* 0x000fe80000100a00 */
[----:B------:R-:W-:Y:S01]  /*d8670*/  STL.64 [R1+0x2238], R226 ;  /* 0x002238e201007387 */ /* 0x000fe20000100a00 */
[----:B------:R-:W-:-:S09]  /*d8680*/  IMAD.MOV.U32 R138, RZ, RZ, R128 ;  /* 0x000000ffff8a7224 */ /* 0x000fd200078e0080 */
[----:B------:R-:W-:Y:S01]  /*d8690*/  STL.64 [R1+0x2220], R220 ;  /* 0x002220dc01007387 */ /* 0x000fe20000100a00 */
[----:B------:R-:W-:-:S03]  /*d86a0*/  IMAD.MOV.U32 R139, RZ, RZ, R129 ;  /* 0x000000ffff8b7224 */ /* 0x000fc600078e0081 */
[----:B------:R-:W-:Y:S04]  /*d86b0*/  STL.64 [R1+0x2228], R222 ;  /* 0x002228de01007387 */ /* 0x000fe80000100a00 */
[----:B------:R-:W-:Y:S04]  /*d86c0*/  STL.64 [R1+0x21f0], R216 ;  /* 0x0021f0d801007387 */ /* 0x000fe80000100a00 */
[----:B------:R3:W-:Y:S04]  /*d86d0*/  STL.64 [R1+0x21f8], R218 ;  /* 0x0021f8da01007387 */ /* 0x0007e80000100a00 */
        /* <DEDUP_REMOVED lines=9> */
[----:B------:R-:W2:Y:S01]  /*d8770*/  LDL.LU R251, [R1+0x198c] ;  /* 0x00198c0001fb7983 */ /* 0x000ea20000300800 */
[----:B------:R-:W-:-:S03]  /*d8780*/  IMAD.MOV.U32 R126, RZ, RZ, R121 ;  /* 0x000000ffff7e7224 */ /* 0x000fc600078e0079 */
[----:B------:R-:W2:Y:S01]  /*d8790*/  LDL.LU R121, [R1+0x501c] ;  /* 0x00501c0001797983 */ /* 0x000ea20000300800 */
[----:B------:R-:W-:Y:S02]  /*d87a0*/  IMAD.MOV.U32 R127, RZ, RZ, R252 ;  /* 0x000000ffff7f7224 */ /* 0x000fe400078e00fc */
[----:B------:R-:W-:Y:S01]  /*d87b0*/  IMAD.MOV.U32 R118, RZ, RZ, R0 ;  /* 0x000000ffff767224 */ /* 0x000fe200078e0000 */
[----:B------:R-:W2:Y:S01]  /*d87c0*/  LDL.LU R252, [R1+0x5018] ;  /* 0x0050180001fc7983 */ /* 0x000ea20000300800 */
[----:B------:R-:W-:-:S03]  /*d87d0*/  IMAD.MOV.U32 R119, RZ, RZ, R2 ;  /* 0x000000ffff777224 */ /* 0x000fc600078e0002 */
[----:B------:R-:W2:Y:S04]  /*d87e0*/  LDL.LU R0, [R1+0x5014] ;  /* 0x0050140001007983 */ /* 0x000ea80000300800 */
[----:B------:R-:W2:Y:S01]  /*d87f0*/  LDL.LU R2, [R1+0x5010] ;  /* 0x0050100001027983 */ /* 0x000ea20000300800 */
[----:B----4-:R-:W-:Y:S01]  /*d8800*/  IMAD.MOV.U32 R247, RZ, RZ, R120 ;  /* 0x000000fffff77224 */ /* 0x010fe200078e0078 */
[C---:B---3--:R-:W-:Y:S08]  /*d8810*/  HMMA.1688.F32.TF32 R216, R236.reuse, R18, R232 ;  /* 0x00000012ecd8723c */ /* 0x048ff000000810e8 */
[----:B--2---:R-:W-:Y:S11]  /*d8820*/  HMMA.1688.F32.TF32 R220, R236, R14, R248 ;  /* 0x0000000eecdc723c */ /* 0x004ff600000810f8 */
[----:B------:R-:W-:Y:S04]  /*d8830*/  @!UPT UIADD3 URZ, URZ, URZ, URZ ;  /* 0x0000003f3f3ff290 */ /* 0x000fe8000fffe03f */
[----:B------:R2:W-:Y:S04]  /*d8840*/  STL.64 [R1+0x21e0], R216 ;  /* 0x0021e0d801007387 */ /* 0x0005e80000100a00 */
[----:B------:R3:W-:Y:S04]  /*d8850*/  STL.64 [R1+0x21e8], R218 ;  /* 0x0021e8da01007387 */ /* 0x0007e80000100a00 */
[----:B--2---:R-:W2:Y:S04]  /*d8860*/  LDL.LU R216, [R1+0x1960] ;  /* 0x0019600001d87983 */ /* 0x004ea80000300800 */
[----:B------:R4:W-:Y:S04]  /*d8870*/  STL.64 [R1+0x21c0], R220 ;  /* 0x0021c0dc01007387 */ /* 0x0009e80000100a00 */
[----:B------:R1:W-:Y:S04]  /*d8880*/  STL.64 [R1+0x21c8], R222 ;  /* 0x0021c8de01007387 */ /* 0x0003e80000100a00 */
[----:B------:R-:W2:Y:S04]  /*d8890*/  LDL.LU R217, [R1+0x1964] ;  /* 0x0019640001d97983 */ /* 0x000ea80000300800 */
[----:B---3--:R-:W2:Y:S04]  /*d88a0*/  LDL.LU R218, [R1+0x1968] ;  /* 0x0019680001da7983 */ /* 0x008ea80000300800 */
[----:B------:R-:W2:Y:S01]  /*d88b0*/  LDL.LU R219, [R1+0x196c] ;  /* 0x00196c0001db7983 */ /* 0x000ea20000300800 */
[----:B------:R-:W-:-:S02]  /*d88c0*/  IMAD.MOV.U32 R244, RZ, RZ, R129 ;  /* 0x000000fffff47224 */ /* 0x000fc400078e0081 */
[----:B------:R-:W-:Y:S01]  /*d88d0*/  IMAD.MOV.U32 R245, RZ, RZ, R128 ;  /* 0x000000fffff57224 */ /* 0x000fe200078e0080 */
[----:B----4-:R-:W3:Y:S01]  /*d88e0*/  LDL.LU R220, [R1+0x1950] ;  /* 0x0019500001dc7983 */ /* 0x010ee20000300800 */
[----:B------:R-:W-:-:S03]  /*d88f0*/  IMAD.MOV.U32 R246, RZ, RZ, R121 ;  /* 0x000000fffff67224 */ /* 0x000fc600078e0079 */
[----:B------:R-:W3:Y:S04]  /*d8900*/  LDL.LU R221, [R1+0x1954] ;  /* 0x0019540001dd7983 */ /* 0x000ee80000300800 */
[----:B------:R-:W-:Y:S01]  /*d8910*/  HMMA.1688.F32.TF32 R228, R236, R114, R244 ;  /* 0x00000072ece4723c */ /* 0x000fe200000810f4 */
[----:B-1----:R-:W3:Y:S04]  /*d8920*/  LDL.LU R222, [R1+0x1958] ;  /* 0x0019580001de7983 */ /* 0x002ee80000300800 */
[----:B------:R-:W3:Y:S04]  /*d8930*/  LDL.LU R223, [R1+0x195c] ;  /* 0x00195c0001df7983 */ /* 0x000ee80000300800 */
[----:B------:R-:W4:Y:S11]  /*d8940*/  LDL.LU R224, [R1+0x1940] ;  /* 0x0019400001e07983 */ /* 0x000f360000300800 */
[----:B------:R-:W-:Y:S03]  /*d8950*/  @!UPT UIADD3 URZ, URZ, URZ, URZ ;  /* 0x0000003f3f3ff290 */ /* 0x000fe6000fffe03f */
[----:B------:R1:W-:Y:S04]  /*d8960*/  STL.64 [R1+0x21b0], R228 ;  /* 0x0021b0e401007387 */ /* 0x0003e80000100a00 */
[----:B------:R1:W-:Y:S04]  /*d8970*/  STL.64 [R1+0x21b8], R230 ;  /* 0x0021b8e601007387 */ /* 0x0003e80000100a00 */
        /* <DEDUP_REMOVED lines=16> */
[----:B------:R-:W4:Y:S01]  /*d8a80*/  LDL.LU R2, [R1+0x500c] ;  /* 0x00500c0001027983 */ /* 0x000f220000300800 */
[----:B------:R-:W-:-:S03]  /*d8a90*/  IMAD.MOV.U32 R251, RZ, RZ, R0 ;  /* 0x000000fffffb7224 */ /* 0x000fc600078e0000 */
[----:B------:R-:W4:Y:S01]  /*d8aa0*/  LDL.LU R0, [R1+0x5008] ;  /* 0x0050080001007983 */ /* 0x000f220000300800 */
[----:B------:R-:W-:Y:S01]  /*d8ab0*/  IMAD.MOV.U32 R247, RZ, RZ, R105 ;  /* 0x000000fffff77224 */ /* 0x000fe200078e0069 */
[----:B------:R-:W-:Y:S01]  /*d8ac0*/  MOV R244, R252 ;  /* 0x000000fc00f47202 */ /* 0x000fe20000000f00 */
[----:B------:R-:W-:Y:S02]  /*d8ad0*/  IMAD.MOV.U32 R114, RZ, RZ, R57 ;  /* 0x000000ffff727224 */ /* 0x000fe400078e0039 */
[----:B------:R-:W-:Y:S02]  /*d8ae0*/  IMAD.MOV.U32 R115, RZ, RZ, R56 ;  /* 0x000000ffff737224 */ /* 0x000fe400078e0038 */
[----:B------:R-:W-:Y:S02]  /*d8af0*/  IMAD.MOV.U32 R14, RZ, RZ, R53 ;  /* 0x000000ffff0e7224 */ /* 0x000fe400078e0035 */
[----:B------:R-:W-:Y:S02]  /*d8b00*/  IMAD.MOV.U32 R15, RZ, RZ, R52 ;  /* 0x000000ffff0f7224 */ /* 0x000fe400078e0034 */
[----:B------:R-:W-:-:S02]  /*d8b10*/  IMAD.MOV.U32 R18, RZ, RZ, R49 ;  /* 0x000000ffff127224 */ /* 0x000fc400078e0031 */
[----:B------:R-:W-:Y:S01]  /*d8b20*/  IMAD.MOV.U32 R19, RZ, RZ, R48 ;  /* 0x000000ffff137224 */ /* 0x000fe200078e0030 */
[C---:B------:R-:W-:Y:S08]  /*d8b30*/  HMMA.1688.F32.TF32 R56, R236.reuse, R58, R112 ;  /* 0x0000003aec38723c */ /* 0x040ff00000081070 */
[C---:B------:R-:W-:Y:S08]  /*d8b40*/  HMMA.1688.F32.TF32 R12, R236.reuse, R54, R12 ;  /* 0x00000036ec0c723c */ /* 0x040ff0000008100c */
[C---:B--2---:R-:W-:Y:S01]  /*d8b50*/  HMMA.1688.F32.TF32 R108, R236.reuse, R110, R216 ;  /* 0x0000006eec6c723c */ /* 0x044fe200000810d8 */
[----:B------:R1:W5:Y:S04]  /*d8b60*/  LDL.LU.64 R218, [R1+0x5000] ;  /* 0x0050000001da7983 */ /* 0x0003680000300a00 */
[----:B------:R1:W5:Y:S11]  /*d8b70*/  LDL.LU.64 R216, [R1+0x4ff8] ;  /* 0x004ff80001d87983 */ /* 0x0003760000300a00 */
[----:B------:R-:W-:Y:S07]  /*d8b80*/  @!UPT UIADD3 URZ, URZ, URZ, URZ ;  /* 0x0000003f3f3ff290 */ /* 0x000fee000fffe03f */
[----:B------:R2:W-:Y:S02]  /*d8b90*/  STL.64 [R1+0x2190], R108 ;  /* 0x0021906c01007387 */ /* 0x0005e40000100a00 */
[----:B--2---:R-:W-:Y:S02]  /*d8ba0*/  IMAD.MOV.U32 R108, RZ, RZ, R104 ;  /* 0x000000ffff6c7224 */ /* 0x004fe400078e0068 */
[----:B---3--:R-:W-:Y:S01]  /*d8bb0*/  HMMA.1688.F32.TF32 R104, R236, R106, R220 ;  /* 0x0000006aec68723c */ /* 0x008fe200000810dc */
[----:B------:R-:W-:Y:S01]  /*d8bc0*/  STL.64 [R1+0x2198], R110 ;  /* 0x0021986e01007387 */ /* 0x000fe20000100a00 */
[----:B------:R-:W-:-:S03]  /*d8bd0*/  IMAD.MOV.U32 R109, RZ, RZ, R101 ;  /* 0x000000ffff6d7224 */ /* 0x000fc600078e0065 */
[----:B------:R1:W5:Y:S04]  /*d8be0*/  LDL.LU.64 R222, [R1+0x4ff0] ;  /* 0x004ff00001de7983 */ /* 0x0003680000300a00 */
[----:B------:R1:W5:Y:S11]  /*d8bf0*/  LDL.LU.64 R220, [R1+0x4fe8] ;  /* 0x004fe80001dc7983 */ /* 0x0003760000300a00 */
[----:B------:R-:W-:Y:S03]  /*d8c00*/  @!UPT UIADD3 URZ, URZ, URZ, URZ ;  /* 0x0000003f3f3ff290 */ /* 0x000fe6000fffe03f */
[----:B------:R2:W-:Y:S02]  /*d8c10*/  STL.64 [R1+0x2180], R104 ;  /* 0x0021806801007387 */ /* 0x0005e40000100a00 */
[----:B--2---:R-:W-:Y:S02]  /*d8c20*/  IMAD.MOV.U32 R104, RZ, RZ, R100 ;  /* 0x000000ffff687224 */ /* 0x004fe400078e0064 */
[----:B----4-:R-:W-:Y:S01]  /*d8c30*/  HMMA.1688.F32.TF32 R100, R236, R102, R224 ;  /* 0x00000066ec64723c */ /* 0x010fe200000810e0 */
[----:B------:R-:W-:Y:S01]  /*d8c40*/  STL.64 [R1+0x2188], R106 ;  /* 0x0021886a01007387 */ /* 0x000fe20000100a00 */
[----:B------:R-:W-:-:S03]  /*d8c50*/  IMAD.MOV.U32 R105, RZ, RZ, R97 ;  /* 0x000000ffff697224 */ /* 0x000fc600078e0061 */
[----:B------:R1:W5:Y:S04]  /*d8c60*/  LDL.LU.64 R226, [R1+0x4fe0] ;  /* 0x004fe00001e27983 */ /* 0x0003680000300a00 */
[----:B------:R1:W5:Y:S11]  /*d8c70*/  LDL.LU.64 R224, [R1+0x4fd8] ;  /* 0x004fd80001e07983 */ /* 0x0003760000300a00 */
[----:B------:R-:W-:Y:S03]  /*d8c80*/  @!UPT UIADD3 URZ, URZ, URZ, URZ ;  /* 0x0000003f3f3ff290 */ /* 0x000fe6000fffe03f */
[----:B------:R2:W-:Y:S02]  /*d8c90*/  STL.64 [R1+0x2160], R100 ;  /* 0x0021606401007387 */ /* 0x0005e40000100a00 */
[----:B--2---:R-:W-:Y:S02]  /*d8ca0*/  IMAD.MOV.U32 R100, RZ, RZ, R96 ;  /* 0x000000ffff647224 */ /* 0x004fe400078e0060 */
[----:B------:R-:W-:Y:S01]  /*d8cb0*/  HMMA.1688.F32.TF32 R96, R236, R98, R228 ;  /* 0x00000062ec60723c */ /* 0x000fe200000810e4 */
        /* <DEDUP_REMOVED lines=14> */
[----:B--2---:R-:W-:Y:S02]  /*d8da0*/  MOV R92, R88 ;  /* 0x00000058005c7202 */ /* 0x004fe40000000f00 */
[----:B------:R-:W-:Y:S01]  /*d8db0*/  HMMA.1688.F32.TF32 R88, R236, R90, R248 ;  /* 0x0000005aec58723c */ /* 0x000fe200000810f8 */
[----:B------:R2:W-:Y:S01]  /*d8dc0*/  STL.64 [R1+0x2128], R94 ;  /* 0x0021285e01007387 */ /* 0x0005e20000100a00 */
[----:B------:R-:W-:-:S03]  /*d8dd0*/  IMAD.MOV.U32 R93, RZ, RZ, R85 ;  /* 0x000000ffff5d7224 */ /* 0x000fc600078e0055 */
[----:B------:R1:W5:Y:S04]  /*d8de0*/  LDL.LU.64 R250, [R1+0x4fb0] ;  /* 0x004fb00001fa7983 */ /* 0x0003680000300a00 */
[----:B------:R1:W5:Y:S01]  /*d8df0*/  LDL.LU.64 R248, [R1+0x4fa8] ;  /* 0x004fa80001f87983 */ /* 0x0003620000300a00 */
[----:B--2---:R-:W-:Y:S02]  /*d8e00*/  IMAD.MOV.U32 R94, RZ, RZ, R84 ;  /* 0x000000ffff5e7224 */ /* 0x004fe400078e0054 */
[----:B------:R-:W-:Y:S01]  /*d8e10*/  IMAD.MOV.U32 R95, RZ, RZ, R81 ;  /* 0x000000ffff5f7224 */ /* 0x000fe200078e0051 */
[----:B------:R-:W-:Y:S01]  /*d8e20*/  HMMA.1688.F32.TF32 R84, R236, R86, R244 ;  /* 0x00000056ec54723c */ /* 0x000fe200000810f4 */
[----:B------:R-:W-:Y:S02]  /*d8e30*/  IMAD.MOV.U32 R98, RZ, RZ, R73 ;  /* 0x000000ffff627224 */ /* 0x000fe400078e0049 */
[----:B------:R-:W-:-:S07]  /*d8e40*/  IMAD.MOV.U32 R99, RZ, RZ, R72 ;  /* 0x000000ffff637224 */ /* 0x000fce00078e0048 */
[----:B------:R2:W-:Y:S04]  /*d8e50*/  STL.64 [R1+0x2110], R88 ;  /* 0x0021105801007387 */ /* 0x0005e80000100a00 */
[----:B------:R3:W-:Y:S01]  /*d8e60*/  STL.64 [R1+0x2118], R90 ;  /* 0x0021185a01007387 */ /* 0x0007e20000100a00 */
[----:B------:R-:W-:Y:S02]  /*d8e70*/  IMAD.MOV.U32 R102, RZ, RZ, R69 ;  /* 0x000000ffff667224 */ /* 0x000fe400078e0045 */
[----:B------:R-:W-:Y:S01]  /*d8e80*/  IMAD.MOV.U32 R103, RZ, RZ, R68 ;  /* 0x000000ffff677224 */ /* 0x000fe200078e0044 */
[----:B------:R-:W-:Y:S01]  /*d8e90*/  MOV R106, R65 ;  /* 0x00000041006a7202 */ /* 0x000fe20000000f00 */
[----:B------:R-:W-:Y:S01]  /*d8ea0*/  IMAD.MOV.U32 R107, RZ, RZ, R64 ;  /* 0x000000ffff6b7224 */ /* 0x000fe200078e0040 */
[----:B------:R-:W-:Y:S01]  /*d8eb0*/  HMMA.1688.F32.TF32 R72, R236, R74, R96 ;  /* 0x0000004aec48723c */ /* 0x000fe20000081060 */
[----:B------:R-:W-:Y:S01]  /*d8ec0*/  IMAD.MOV.U32 R110, RZ, RZ, R61 ;  /* 0x000000ffff6e7224 */ /* 0x000fe200078e003d */
[----:B------:R1:W5:Y:S01]  /*d8ed0*/  LDL.LU.64 R246, [R1+0x4fa0] ;  /* 0x004fa00001f67983 */ /* 0x0003620000300a00 */
[----:B--2---:R-:W-:-:S02]  /*d8ee0*/  IMAD.MOV.U32 R88, RZ, RZ, R80 ;  /* 0x000000ffff587224 */ /* 0x004fc400078e0050 */
[----:B------:R-:W-:Y:S01]  /*d8ef0*/  IMAD.MOV.U32 R89, RZ, RZ, R77 ;  /* 0x000000ffff597224 */ /* 0x000fe200078e004d */
[----:B------:R1:W5:Y:S01]  /*d8f00*/  LDL.LU.64 R244, [R1+0x4f98] ;  /* 0x004f980001f47983 */ /* 0x0003620000300a00 */
[----:B---3--:R-:W-:Y:S02]  /*d8f10*/  IMAD.MOV.U32 R90, RZ, RZ, R76 ;  /* 0x000000ffff5a7224 */ /* 0x008fe400078e004c */
[----:B------:R-:W-:Y:S01]  /*d8f20*/  IMAD.MOV.U32 R91, RZ, RZ, R3 ;  /* 0x000000ffff5b7224 */ /* 0x000fe200078e0003 */
[C---:B------:R-:W-:Y:S01]  /*d8f30*/  HMMA.1688.F32.TF32 R80, R236.reuse, R82, R92 ;  /* 0x00000052ec50723c */ /* 0x040fe2000008105c */
[----:B------:R-:W-:Y:S01]  /*d8f40*/  IMAD.MOV.U32 R111, RZ, RZ, R60 ;  /* 0x000000ffff6f7224 */ /* 0x000fe200078e003c */
[----:B------:R-:W2:Y:S06]  /*d8f50*/  LDL.LU R92, [R1+0x3958] ;  /* 0x00395800015c7983 */ /* 0x000eac0000300800 */
        /* <DEDUP_REMOVED lines=24> */
[----:B---3--:R-:W3:Y:S04]  /*d90e0*/  LDL.LU R12, [R1+0x2f34] ;  /* 0x002f3400010c7983 */ /* 0x008ee80000300800 */
[----:B------:R-:W-:Y:S04]  /*d90f0*/  STL.64 [R1+0x1ff0], R48 ;  /* 0x001ff03001007387 */ /* 0x000fe80000100a00 */
[----:B------:R-:W-:Y:S04]  /*d9100*/  STL.64 [R1+0x1ff8], R50 ;  /* 0x001ff83201007387 */ /* 0x000fe80000100a00 */
[----:B----4-:R-:W4:Y:S04]  /*d9110*/  LDL.LU R15, [R1+0x46fc] ;  /* 0x0046fc00010f7983 */ /* 0x010f280000300800 */
[----:B------:R-:W-:Y:S04]  /*d9120*/  STL.64 [R1+0x1fd0], R16 ;  /* 0x001fd01001007387 */ /* 0x000fe80000100a00 */
[----:B------:R1:W-:Y:S04]  /*d9130*/  STL.64 [R1+0x1fd8], R18 ;  /* 0x001fd81201007387 */ /* 0x0003e80000100a00 */
[----:B------:R-:W2:Y:S01]  /*d9140*/  LDL.LU R14, [R1+0x4700] ;  /* 0x00470000010e7983 */ /* 0x000ea20000300800 */
[----:B------:R-:W-:Y:S01]  /*d9150*/  MOV R120, R45 ;  /* 0x0000002d00787202 */ /* 0x000fe20000000f00 */
[----:B------:R-:W-:-:S02]  /*d9160*/  IMAD.MOV.U32 R121, RZ, RZ, R44 ;  /* 0x000000ffff797224 */ /* 0x000fc400078e002c */
[----:B------:R-:W-:Y:S02]  /*d9170*/  IMAD.MOV.U32 R122, RZ, RZ, R41 ;  /* 0x000000ffff7a7224 */ /* 0x000fe400078e0029 */
[----:B------:R-:W-:Y:S02]  /*d9180*/  IMAD.MOV.U32 R123, RZ, RZ, R40 ;  /* 0x000000ffff7b7224 */ /* 0x000fe400078e0028 */
[----:B------:R-:W-:Y:S02]  /*d9190*/  IMAD.MOV.U32 R128, RZ, RZ, R37 ;  /* 0x000000ffff807224 */ /* 0x000fe400078e0025 */
[----:B------:R-:W-:Y:S02]  /*d91a0*/  IMAD.MOV.U32 R129, RZ, RZ, R36 ;  /* 0x000000ffff817224 */ /* 0x000fe400078e0024 */
[----:B------:R-:W-:Y:S02]  /*d91b0*/  IMAD.MOV.U32 R130, RZ, RZ, R33 ;  /* 0x000000ffff827224 */ /* 0x000fe400078e0021 */
[----:B------:R-:W-:Y:S01]  /*d91c0*/  IMAD.MOV.U32 R131, RZ, RZ, R32 ;  /* 0x000000ffff837224 */ /* 0x000fe200078e0020 */
[C---:B------:R-:W-:Y:S08]  /*d91d0*/  HMMA.1688.F32.TF32 R40, R236.reuse, R42, R120 ;  /* 0x0000002aec28723c */ /* 0x040ff00000081078 */
[C---:B------:R-:W-:Y:S08]  /*d91e0*/  HMMA.1688.F32.TF32 R36, R236.reuse, R38, R124 ;  /* 0x00000026ec24723c */ /* 0x040ff0000008107c */
[----:B-1----:R-:W-:Y:S01]  /*d91f0*/  HMMA.1688.F32.TF32 R16, R236, R34, R128 ;  /* 0x00000022ec10723c */ /* 0x002fe20000081080 */
[----:B------:R-:W-:Y:S01]  /*d9200*/  MOV R134, R29 ;  /* 0x0000001d00867202 */ /* 0x000fe20000000f00 */
[----:B------:R-:W-:Y:S01]  /*d9210*/  IMAD.MOV.U32 R135, RZ, RZ, R28 ;  /* 0x000000ffff877224 */ /* 0x000fe200078e001c */
[----:B------:R-:W-:Y:S01]  /*d9220*/  MOV R242, R21 ;  /* 0x0000001500f27202 */ /* 0x000fe20000000f00 */
[----:B------:R-:W-:-:S02]  /*d9230*/  IMAD.MOV.U32 R240, RZ, RZ, R25 ;  /* 0x000000fffff07224 */ /* 0x000fc400078e0019 */
[----:B------:R-:W-:Y:S01]  /*d9240*/  IMAD.MOV.U32 R241, RZ, RZ, R24 ;  /* 0x000000fffff17224 */ /* 0x000fe200078e0018 */
[----:B------:R-:W-:Y:S01]  /*d9250*/  STL.64 [R1+0x1fb0], R40 ;  /* 0x001fb02801007387 */ /* 0x000fe20000100a00 */
[----:B------:R-:W-:Y:S01]  /*d9260*/  IMAD.MOV.U32 R243, RZ, RZ, R20 ;  /* 0x000000fffff37224 */ /* 0x000fe200078e0014 */
[C---:B------:R-:W-:Y:S02]  /*d9270*/  HMMA.1688.F32.TF32 R28, R236.reuse, R30, R132 ;  /* 0x0000001eec1c723c */ /* 0x040fe40000081084 */
[----:B------:R-:W-:Y:S04]  /*d9280*/  STL.64 [R1+0x1fb8], R42 ;  /* 0x001fb82a01007387 */ /* 0x000fe80000100a00 */
[----:B------:R-:W-:Y:S02]  /*d9290*/  STL.64 [R1+0x1fa0], R36 ;  /* 0x001fa02401007387 */ /* 0x000fe40000100a00 */
[C---:B------:R-:W-:Y:S02]  /*d92a0*/  HMMA.1688.F32.TF32 R24, R236.reuse, R26, R136 ;  /* 0x0000001aec18723c */ /* 0x040fe40000081088 */
[----:B------:R-:W-:Y:S04]  /*d92b0*/  STL.64 [R1+0x1fa8], R38 ;  /* 0x001fa82601007387 */ /* 0x000fe80000100a00 */
[----:B------:R-:W-:Y:S04]  /*d92c0*/  STL.64 [R1+0x1f90], R16 ;  /* 0x001f901001007387 */ /* 0x000fe80000100a00 */
[----:B------:R1:W-:Y:S02]  /*d92d0*/  STL.64 [R1+0x1f98], R18 ;  /* 0x001f981201007387 */ /* 0x0003e40000100a00 */
[----:B-1----:R-:W-:Y:S03]  /*d92e0*/  HMMA.1688.F32.TF32 R16, R236, R22, R240 ;  /* 0x00000016ec10723c */ /* 0x002fe600000810f0 */
[----:B------:R-:W-:Y:S04]  /*d92f0*/  STL.64 [R1+0x1f60], R28 ;  /* 0x001f601c01007387 */ /* 0x000fe80000100a00 */
[----:B------:R-:W-:Y:S04]  /*d9300*/  STL.64 [R1+0x1f68], R30 ;  /* 0x001f681e01007387 */ /* 0x000fe80000100a00 */
[----:B------:R1:W-:Y:S04]  /*d9310*/  STL.64 [R1+0x1f50], R24 ;  /* 0x001f501801007387 */ /* 0x0003e80000100a00 */
[----:B------:R1:W-:Y:S01]  /*d9320*/  STL.64 [R1+0x1f58], R26 ;  /* 0x001f581a01007387 */ /* 0x0003e20000100a00 */
[----:B------:R-:W-:-:S07]  /*d9330*/  IMAD.MOV.U32 R137, RZ, RZ, c[0x0][0x188] ;  /* 0x00006200ff897624 */ /* 0x000fce00078e00ff */
[----:B------:R-:W-:Y:S04]  /*d9340*/  STL.64 [R1+0x1d30], R16 ;  /* 0x001d301001007387 */ /* 0x000fe80000100a00 */
[----:B------:R2:W-:Y:S04]  /*d9350*/  STL.64 [R1+0x1d38], R18 ;  /* 0x001d381201007387 */ /* 0x0005e80000100a00 */
[----:B-1----:R-:W4:Y:S04]  /*d9360*/  LDL.LU R25, [R1+0x4708] ;  /* 0x0047080001197983 */ /* 0x002f280000300800 */
[----:B------:R-:W4:Y:S04]  /*d9370*/  LDL.LU R24, [R1+0x4710] ;  /* 0x0047100001187983 */ /* 0x000f280000300800 */
[----:B------:R-:W4:Y:S01]  /*d9380*/  LDL.LU R23, [R1+0x4704] ;  /* 0x0047040001177983 */ /* 0x000f220000300800 */
[----:B------:R-:W-:-:S03]  /*d9390*/  SHF.L.U32 R21, R137, 0x6, RZ ;  /* 0x0000000689157819 */ /* 0x000fc600000006ff */
[----:B------:R-:W4:Y:S02]  /*d93a0*/  LDL.LU R22, [R1+0x470c] ;  /* 0x00470c0001167983 */ /* 0x000f240000300800 */
[----:B------:R-:W-:Y:S02]  /*d93b0*/  IMAD.SHL.U32 R21, R21, 0x4, RZ ;  /* 0x0000000415157824 */ /* 0x000fe400078e00ff */
[----:B------:R-:W4:Y:S04]  /*d93c0*/  LDL.LU R28, [R1+0x4714] ;  /* 0x00471400011c7983 */ /* 0x000f280000300800 */
[----:B------:R-:W4:Y:S04]  /*d93d0*/  LDL.LU R27, [R1+0x4718] ;  /* 0x00471800011b7983 */ /* 0x000f280000300800 */
[----:B------:R-:W4:Y:S04]  /*d93e0*/  LDL.LU R26, [R1+0x4680] ;  /* 0x00468000011a7983 */ /* 0x000f280000300800 */
[----:B------:R-:W4:Y:S01]  /*d93f0*/  LDL.LU R20, [R1+0x4684] ;  /* 0x0046840001147983 */ /* 0x000f220000300800 */
[----:B---3--:R-:W-:-:S04]  /*d9400*/  IADD3 R12, R12, 0x1, RZ ;  /* 0x000000010c0c7810 */ /* 0x008fc80007ffe0ff */
[----:B------:R-:W-:-:S04]  /*d9410*/  ISETP.GT.AND P2, PT, R12, 0x1, PT ;  /* 0x000000010c00780c */ /* 0x000fc80003f44270 */
[----:B------:R-:W-:Y:S02]  /*d9420*/  SEL R94, R12, RZ, !P2 ;  /* 0x000000ff0c5e7207 */ /* 0x000fe40005000000 */
[----:B--2---:R-:W-:-:S05]  /*d9430*/  IADD3 R14, P3, R14, R21, RZ ;  /* 0x000000150e0e7210 */ /* 0x004fca0007f7e0ff */
[----:B----4-:R-:W-:Y:S01]  /*d9440*/  IMAD.X R15, R15, 0x1, R2, P3 ;  /* 0x000000010f0f7824 */ /* 0x010fe200018e0602 */
[----:B------:R1:W-:Y:S04]  /*d9450*/  STL [R1+0x4700], R14 ;  /* 0x0047000e01007387 */ /* 0x0003e80000100800 */
[----:B------:R-:W-:Y:S04]  /*d9460*/  STL [R1+0x2f34], R94 ;  /* 0x002f345e01007387 */ /* 0x000fe80000100800 */
[----:B------:R2:W-:Y:S04]  /*d9470*/  STL [R1+0x46fc], R15 ;  /* 0x0046fc0f01007387 */ /* 0x0005e80000100800 */
[----:B------:R-:W4:Y:S04]  /*d9480*/  LDL.LU R19, [R1+0x4688] ;  /* 0x0046880001137983 */ /* 0x000f280000300800 */
[----:B------:R-:W4:Y:S04]  /*d9490*/  LDL.LU R18, [R1+0x468c] ;  /* 0x00468c0001127983 */ /* 0x000f280000300800 */
[----:B------:R-:W4:Y:S04]  /*d94a0*/  LDL.LU R17, [R1+0x4690] ;  /* 0x0046900001117983 */ /* 0x000f280000300800 */
[----:B------:R-:W4:Y:S01]  /*d94b0*/  LDL.LU R16, [R1+0x4694] ;  /* 0x0046940001107983 */ /* 0x000f220000300800 */
[----:B------:R-:W-:-:S05]  /*d94c0*/  IMAD.MOV.U32 R252, RZ, RZ, c[0x0][0x180] ;  /* 0x00006000fffc7624 */ /* 0x000fca00078e00ff */
[C---:B------:R-:W-:Y:S02]  /*d94d0*/  IADD3 R3, R252.reuse, -0x80, RZ ;  /* 0xffffff80fc037810 */ /* 0x040fe40007ffe0ff */
[----:B------:R-:W-:-:S04]  /*d94e0*/  IADD3 R252, R252, 0x3f, RZ ;  /* 0x0000003ffcfc7810 */ /* 0x000fc80007ffe0ff */
[----:B------:R-:W-:-:S04]  /*d94f0*/  SHF.R.S32.HI R13, RZ, 0x1f, R252 ;  /* 0x0000001fff0d7819 */ /* 0x000fc800000114fc */
[----:B------:R-:W-:Y:S02]  /*d9500*/  LEA.HI R13, R13, R252, RZ, 0x6 ;  /* 0x000000fc0d0d7211 */ /* 0x000fe400078f30ff */
[----:B------:R-:W1:Y:S01]  /*d9510*/  S2R R252, SR_TID.X ;  /* 0x0000000000fc7919 */ /* 0x000e620000002100 */
[----:B------:R-:W-:Y:S01]  /*d9520*/  IMAD R3, R92, -0x40, R3 ;  /* 0xffffffc05c037824 */ /* 0x000fe200078e0203 */
[----:B------:R-:W-:-:S04]  /*d9530*/  SHF.R.S32.HI R13, RZ, 0x6, R13 ;  /* 0x00000006ff0d7819 */ /* 0x000fc8000001140d */
[----:B------:R-:W-:Y:S02]  /*d9540*/  IADD3 R13, R13, -0x2, RZ ;  /* 0xfffffffe0d0d7810 */ /* 0x000fe40007ffe0ff */
[----:B------:R-:W-:Y:S02]  /*d9550*/  ISETP.GT.AND P1, PT, R3, RZ, PT ;  /* 0x000000ff0300720c */ /* 0x000fe40003f24270 */
[----:B------:R-:W-:Y:S02]  /*d9560*/  ISETP.GE.AND P0, PT, R92, R13, PT ;  /* 0x0000000d5c00720c */ /* 0x000fe40003f06270 */
[----:B------:R-:W-:-:S04]  /*d9570*/  SEL R13, RZ, 0x4, !P1 ;  /* 0x00000004ff0d7807 */ /* 0x000fc80004800000 */
[----:B------:R-:W-:-:S04]  /*d9580*/  SEL R13, R13, RZ, !P0 ;  /* 0x000000ff0d0d7207 */ /* 0x000fc80004000000 */
[----:B------:R-:W-:Y:S02]  /*d9590*/  ISETP.NE.U32.AND P1, PT, R13, RZ, PT ;  /* 0x000000ff0d00720c */ /* 0x000fe40003f25070 */
[----:B-1----:R-:W-:-:S05]  /*d95a0*/  LOP3.LUT R252, R252, 0x3f, RZ, 0xc0, !PT ;  /* 0x0000003ffcfc7812 */ /* 0x002fca00078ec0ff */
[----:B------:R-:W-:-:S04]  /*d95b0*/  IMAD.SHL.U32 R95, R252, 0x4, RZ ;  /* 0x00000004fc5f7824 */ /* 0x000fc800078e00ff */
[----:B------:R-:W-:-:S05]  /*d95c0*/  IMAD R12, R94, 0x10000, R95 ;  /* 0x000100005e0c7824 */ /* 0x000fca00078e025f */
[----:B------:R-:W-:Y:S01]  /*d95d0*/  @!PT LDS RZ, [RZ] ;  /* 0x00000000fffff984 */ /* 0x000fe20000000800 */
[----:B------:R-:W-:Y:S01]  /*d95e0*/  @!PT LDS RZ, [RZ] ;  /* 0x00000000fffff984 */ /* 0x000fe20000000800 */
[----:B------:R-:W-:Y:S01]  /*d95f0*/  @!PT LDS RZ, [RZ] ;  /* 0x00000000fffff984 */ /* 0x000fe20000000800 */
[----:B------:R1:W-:Y:S01]  /*d9600*/  LDGSTS.E [R12+0x40000], [R14.64], P1 ;  /* 0x400000000e0c7fae */ /* 0x0003e20008921844 */
[-C--:B------:R-:W-:Y:S02]  /*d9610*/  IADD3 R25, P2, R25, R21.reuse, RZ ;  /* 0x0000001519197210 */ /* 0x080fe40007f5e0ff */
[----:B------:R-:W-:-:S03]  /*d9620*/  IADD3 R24, P3, R24, R21, RZ ;  /* 0x0000001518187210 */ /* 0x000fc60007f7e0ff */
[--C-:B------:R-:W-:Y:S02]  /*d9630*/  IMAD.X R23, R23, 0x1, R2.reuse, P2 ;  /* 0x0000000117177824 */ /* 0x100fe400010e0602 */
[----:B-1----:R-:W-:Y:S02]  /*d9640*/  IMAD.MOV.U32 R14, RZ, RZ, R25 ;  /* 0x000000ffff0e7224 */ /* 0x002fe400078e0019 */
[----:B------:R-:W-:Y:S02]  /*d9650*/  IMAD.X R22, R22, 0x1, R2, P3 ;  /* 0x0000000116167824 */ /* 0x000fe400018e0602 */
[----:B--2---:R-:W-:Y:S01]  /*d9660*/  IMAD.MOV.U32 R15, RZ, RZ, R23 ;  /* 0x000000ffff0f7224 */ /* 0x004fe200078e0017 */
[----:B------:R1:W-:Y:S01]  /*d9670*/  STL [R1+0x4708], R25 ;  /* 0x0047081901007387 */ /* 0x0003e20000100800 */
[----:B------:R-:W-:-:S03]  /*d9680*/  ISETP.GT.AND P2, PT, R3, 0x4, PT ;  /* 0x000000040300780c */ /* 0x000fc60003f44270 */
[----:B------:R-:W-:Y:S01]  /*d9690*/  STL [R1+0x4704], R23 ;  /* 0x0047041701007387 */ /* 0x000fe20000100800 */
[----:B------:R-:W-:-:S03]  /*d96a0*/  IADD3 R27, P3, R27, R21, RZ ;  /* 0x000000151b1b7210 */ /* 0x000fc60007f7e0ff */
[----:B------:R2:W-:Y:S04]  /*d96b0*/  STL [R1+0x4710], R24 ;  /* 0x0047101801007387 */ /* 0x0005e80000100800 */
[----:B------:R2:W-:Y:S04]  /*d96c0*/  LDGSTS.E [R12+0x40100], [R14.64], P1 ;  /* 0x401000000e0c7fae */ /* 0x0005e80008921844 */
[----:B------:R2:W-:Y:S04]  /*d96d0*/  STL [R1+0x470c], R22 ;  /* 0x00470c1601007387 */ /* 0x0005e80000100800 */
[----:B-1----:R-:W2:Y:S02]  /*d96e0*/  LDL.LU R25, [R1+0x4698] ;  /* 0x0046980001197983 */ /* 0x002ea40000300800 */
[----:B--2---:R-:W-:-:S02]  /*d96f0*/  IMAD.MOV.U32 R14, RZ, RZ, R24 ;  /* 0x000000ffff0e7224 */ /* 0x004fc400078e0018 */
[----:B------:R-:W2:Y:S01]  /*d9700*/  LDL.LU R24, [R1+0x469c] ;  /* 0x00469c0001187983 */ /* 0x000ea20000300800 */
[----:B------:R-:W-:Y:S02]  /*d9710*/  MOV R15, R22 ;  /* 0x00000016000f7202 */ /* 0x000fe40000000f00 */
[----:B------:R-:W-:Y:S01]  /*d9720*/  SEL R13, RZ, 0x4, !P2 ;  /* 0x00000004ff0d7807 */ /* 0x000fe20005000000 */
[----:B------:R-:W2:Y:S01]  /*d9730*/  LDL.LU R23, [R1+0x4600] ;  /* 0x0046000001177983 */ /* 0x000ea20000300800 */
[----:B------:R-:W-:Y:S01]  /*d9740*/  IADD3 R20, P4, R20, R21, RZ ;  /* 0x0000001514147210 */ /* 0x000fe20007f9e0ff */
[--C-:B------:R-:W-:Y:S02]  /*d9750*/  IMAD.X R28, R28, 0x1, R2.reuse, P3 ;  /* 0x000000011c1c7824 */ /* 0x100fe400018e0602 */
[----:B------:R-:W2:Y:S01]  /*d9760*/  LDL.LU R22, [R1+0x4604] ;  /* 0x0046040001167983 */ /* 0x000ea20000300800 */
[----:B------:R-:W-:Y:S01]  /*d9770*/  SEL R13, R13, RZ, !P0 ;  /* 0x000000ff0d0d7207 */ /* 0x000fe20004000000 */
[----:B------:R-:W-:-:S02]  /*d9780*/  IMAD.X R26, R26, 0x1, R2, P4 ;  /* 0x000000011a1a7824 */ /* 0x000fc400020e0602 */
[----:B------:R1:W-:Y:S01]  /*d9790*/  LDGSTS.E [R12+0x40200], [R14.64], P1 ;  /* 0x402000000e0c7fae */ /* 0x0003e20008921844 */
[----:B------:R-:W-:-:S03]  /*d97a0*/  ISETP.NE.U32.AND P2, PT, R13, RZ, PT ;  /* 0x000000ff0d00720c */ /* 0x000fc60003f45070 */
[----:B------:R-:W-:Y:S04]  /*d97b0*/  STL [R1+0x4718], R27 ;  /* 0x0047181b01007387 */ /* 0x000fe80000100800 */
[----:B------:R1:W-:Y:S02]  /*d97c0*/  STL [R1+0x4714], R28 ;  /* 0x0047141c01007387 */ /* 0x0003e40000100800 */
[----:B-1----:R-:W-:Y:S02]  /*d97d0*/  IMAD.MOV.U32 R14, RZ, RZ, R27 ;  /* 0x000000ffff0e7224 */ /* 0x002fe400078e001b */
[----:B------:R-:W-:Y:S01]  /*d97e0*/  IMAD.MOV.U32 R15, RZ, RZ, R28 ;  /* 0x000000ffff0f7224 */ /* 0x000fe200078e001c */
[----:B------:R-:W-:Y:S04]  /*d97f0*/  STL [R1+0x4684], R20 ;  /* 0x0046841401007387 */ /* 0x000fe80000100800 */
[----:B------:R1:W-:Y:S04]  /*d9800*/  STL [R1+0x4680], R26 ;  /* 0x0046801a01007387 */ /* 0x0003e80000100800 */
[----:B------:R1:W-:Y:S04]  /*d9810*/  LDGSTS.E [R12+0x40300], [R14.64], P1 ;  /* 0x403000000e0c7fae */ /* 0x0003e80008921844 */
[----:B------:R-:W2:Y:S04]  /*d9820*/  LDL.LU R28, [R1+0x4608] ;  /* 0x00460800011c7983 */ /* 0x000ea80000300800 */
[----:B------:R-:W2:Y:S01]  /*d9830*/  LDL.LU R27, [R1+0x460c] ;  /* 0x00460c00011b7983 */ /* 0x000ea20000300800 */
[----:B-1----:R-:W-:-:S02]  /*d9840*/  IMAD.MOV.U32 R15, RZ, RZ, R26 ;  /* 0x000000ffff0f7224 */ /* 0x002fc400078e001a */
[----:B------:R-:W-:Y:S01]  /*d9850*/  IMAD.MOV.U32 R14, RZ, RZ, R20 ;  /* 0x000000ffff0e7224 */ /* 0x000fe200078e0014 */
[----:B------:R-:W2:Y:S04]  /*d9860*/  LDL.LU R26, [R1+0x4610] ;  /* 0x00461000011a7983 */ /* 0x000ea80000300800 */
[----:B------:R-:W2:Y:S04]  /*d9870*/  LDL.LU R20, [R1+0x4614] ;  /* 0x0046140001147983 */ /* 0x000ea80000300800 */
[----:B------:R1:W-:Y:S01]  /*d9880*/  LDGSTS.E [R12+0x41000], [R14.64], P2 ;  /* 0x410000000e0c7fae */ /* 0x0003e20009121844 */
[----:B----4-:R-:W-:-:S05]  /*d9890*/  IADD3 R18, P1, R18, R21, RZ ;  /* 0x0000001512127210 */ /* 0x010fca0007f3e0ff */
[----:B------:R-:W-:Y:S01]  /*d98a0*/  IMAD.X R19, R19, 0x1, R2, P1 ;  /* 0x0000000113137824 */ /* 0x000fe200008e0602 */
[----:B------:R-:W-:Y:S01]  /*d98b0*/  IADD3 R16, P3, R16, R21, RZ ;  /* 0x0000001510107210 */ /* 0x000fe20007f7e0ff */
[----:B-1----:R-:W-:-:S03]  /*d98c0*/  IMAD.MOV.U32 R14, RZ, RZ, R18 ;  /* 0x000000ffff0e7224 */ /* 0x002fc600078e0012 */
[----:B------:R-:W-:Y:S01]  /*d98d0*/  MOV R15, R19 ;  /* 0x00000013000f7202 */ /* 0x000fe20000000f00 */
[----:B------:R-:W-:Y:S01]  /*d98e0*/  STL [R1+0x468c], R18 ;  /* 0x00468c1201007387 */ /* 0x000fe20000100800 */
[----:B------:R-:W-:-:S03]  /*d98f0*/  IMAD.X R17, R17, 0x1, R2, P3 ;  /* 0x0000000111117824 */ /* 0x000fc600018e0602 */
[----:B------:R1:W-:Y:S04]  /*d9900*/  STL [R1+0x4688], R19 ;  /* 0x0046881301007387 */ /* 0x0003e80000100800 */
[----:B------:R-:W-:Y:S04]  /*d9910*/  STL [R1+0x4694], R16 ;  /* 0x0046941001007387 */ /* 0x000fe80000100800 */
[----:B------:R4:W-:Y:S04]  /*d9920*/  STL [R1+0x4690], R17 ;  /* 0x0046901101007387 */ /* 0x0009e80000100800 */
[----:B------:R4:W-:Y:S04]  /*d9930*/  LDGSTS.E [R12+0x41100], [R14.64], P2 ;  /* 0x411000000e0c7fae */ /* 0x0009e80009121844 */
[----:B-1----:R-:W3:Y:S04]  /*d9940*/  LDL.LU R19, [R1+0x4618] ;  /* 0x0046180001137983 */ /* 0x002ee80000300800 */
[----:B------:R-:W3:Y:S01]  /*d9950*/  LDL.LU R18, [R1+0x461c] ;  /* 0x00461c0001127983 */ /* 0x000ee20000300800 */
[----:B----4-:R-:W-:-:S02]  /*d9960*/  IMAD.MOV.U32 R15, RZ, RZ, R17 ;  /* 0x000000ffff0f7224 */ /* 0x010fc400078e0011 */
[----:B------:R-:W-:Y:S01]  /*d9970*/  IMAD.MOV.U32 R14, RZ, RZ, R16 ;  /* 0x000000ffff0e7224 */ /* 0x000fe200078e0010 */
[----:B------:R-:W3:Y:S04]  /*d9980*/  LDL.LU R17, [R1+0x4198] ;  /* 0x0041980001117983 */ /* 0x000ee80000300800 */
[----:B------:R-:W3:Y:S01]  /*d9990*/  LDL.LU R16, [R1+0x419c] ;  /* 0x00419c0001107983 */ /* 0x000ee20000300800 */
[----:B------:R-:W-:-:S03]  /*d99a0*/  ISETP.GT.AND P1, PT, R3, 0x8, PT ;  /* 0x000000080300780c */ /* 0x000fc60003f24270 */
[----:B------:R1:W-:Y:S01]  /*d99b0*/  LDGSTS.E [R12+0x41200], [R14.64], P2 ;  /* 0x412000000e0c7fae */ /* 0x0003e20009121844 */
[----:B------:R-:W-:-:S04]  /*d99c0*/  SEL R13, RZ, 0x4, !P1 ;  /* 0x00000004ff0d7807 */ /* 0x000fc80004800000 */
[----:B------:R-:W-:-:S04]  /*d99d0*/  SEL R13, R13, RZ, !P0 ;  /* 0x000000ff0d0d7207 */ /* 0x000fc80004000000 */
[----:B------:R-:W-:Y:S02]  /*d99e0*/  ISETP.NE.U32.AND P1, PT, R13, RZ, PT ;  /* 0x000000ff0d00720c */ /* 0x000fe40003f25070 */
[----:B--2---:R-:W-:-:S05]  /*d99f0*/  IADD3 R24, P3, R24, R21, RZ ;  /* 0x0000001518187210 */ /* 0x004fca0007f7e0ff */
[----:B------:R-:W-:Y:S01]  /*d9a00*/  IMAD.X R25, R25, 0x1, R2, P3 ;  /* 0x0000000119197824 */ /* 0x000fe200018e0602 */
[----:B------:R-:W-:Y:S01]  /*d9a10*/  IADD3 R22, P4, R22, R21, RZ ;  /* 0x0000001516167210 */ /* 0x000fe20007f9e0ff */
[----:B-1----:R-:W-:Y:S02]  /*d9a20*/  IMAD.MOV.U32 R14, RZ, RZ, R24 ;  /* 0x000000ffff0e7224 */ /* 0x002fe400078e0018 */
[----:B------:R-:W-:Y:S02]  /*d9a30*/  IMAD.MOV.U32 R15, RZ, RZ, R25 ;  /* 0x000000ffff0f7224 */ /* 0x000fe400078e0019 */
[----:B------:R-:W-:Y:S01]  /*d9a40*/  IMAD.X R23, R23, 0x1, R2, P4 ;  /* 0x0000000117177824 */ /* 0x000fe200020e0602 */
[----:B------:R-:W-:Y:S04]  /*d9a50*/  STL [R1+0x469c], R24 ;  /* 0x00469c1801007387 */ /* 0x000fe80000100800 */
[----:B------:R1:W-:Y:S04]  /*d9a60*/  STL [R1+0x4698], R25 ;  /* 0x0046981901007387 */ /* 0x0003e80000100800 */
[----:B------:R-:W-:Y:S04]  /*d9a70*/  STL [R1+0x4604], R22 ;  /* 0x0046041601007387 */ /* 0x000fe80000100800 */
[----:B------:R2:W-:Y:S04]  /*d9a80*/  LDGSTS.E [R12+0x41300], [R14.64], P2 ;  /* 0x413000000e0c7fae */ /* 0x0005e80009121844 */
[----:B------:R2:W-:Y:S04]  /*d9a90*/  STL [R1+0x4600], R23 ;  /* 0x0046001701007387 */ /* 0x0005e80000100800 */
[----:B-1----:R-:W2:Y:S02]  /*d9aa0*/  LDL.LU R25, [R1+0x41a0] ;  /* 0x0041a00001197983 */ /* 0x002ea40000300800 */
[----:B--2---:R-:W-:-:S02]  /*d9ab0*/  IMAD.MOV.U32 R15, RZ, RZ, R23 ;  /* 0x000000ffff0f7224 */ /* 0x004fc400078e0017 */
[----:B------:R-:W2:Y:S01]  /*d9ac0*/  LDL.LU R24, [R1+0x41a4] ;  /* 0x0041a40001187983 */ /* 0x000ea20000300800 */
[----:B------:R-:W-:Y:S01]  /*d9ad0*/  IMAD.MOV.U32 R14, RZ, RZ, R22 ;  /* 0x000000ffff0e7224 */ /* 0x000fe200078e0016 */
[----:B------:R-:W-:Y:S02]  /*d9ae0*/  IADD3 R27, P2, R27, R21, RZ ;  /* 0x000000151b1b7210 */ /* 0x000fe40007f5e0ff */
[----:B------:R-:W2:Y:S04]  /*d9af0*/  LDL.LU R23, [R1+0x41a8] ;  /* 0x0041a80001177983 */ /* 0x000ea80000300800 */
[----:B------:R-:W2:Y:S01]  /*d9b00*/  LDL.LU R22, [R1+0x41ac] ;  /* 0x0041ac0001167983 */ /* 0x000ea20000300800 */
[----:B------:R-:W-:-:S03]  /*d9b10*/  IMAD.X R28, R28, 0x1, R2, P2 ;  /* 0x000000011c1c7824 */ /* 0x000fc600010e0602 */
[----:B------:R1:W-:Y:S01]  /*d9b20*/  LDGSTS.E [R12+0x42000], [R14.64], P1 ;  /* 0x420000000e0c7fae */ /* 0x0003e20008921844 */
[----:B------:R-:W-:-:S03]  /*d9b30*/  IADD3 R20, P3, R20, R21, RZ ;  /* 0x0000001514147210 */ /* 0x000fc60007f7e0ff */
[----:B------:R-:W-:Y:S01]  /*d9b40*/  STL [R1+0x460c], R27 ;  /* 0x00460c1b01007387 */ /* 0x000fe20000100800 */
[----:B------:R-:W-:-:S03]  /*d9b50*/  IADD3.X R26, R26, R2, RZ, P3, !PT ;  /* 0x000000021a1a7210 */ /* 0x000fc60001ffe4ff */
[----:B------:R1:W-:Y:S02]  /*d9b60*/  STL [R1+0x4608], R28 ;  /* 0x0046081c01007387 */ /* 0x0003e40000100800 */
[----:B-1----:R-:W-:Y:S02]  /*d9b70*/  IMAD.MOV.U32 R14, RZ, RZ, R27 ;  /* 0x000000ffff0e7224 */ /* 0x002fe400078e001b */
[----:B------:R-:W-:Y:S01]  /*d9b80*/  STL [R1+0x4614], R20 ;  /* 0x0046141401007387 */ /* 0x000fe20000100800 */
[----:B------:R-:W-:-:S03]  /*d9b90*/  IMAD.MOV.U32 R15, RZ, RZ, R28 ;  /* 0x000000ffff0f7224 */ /* 0x000fc600078e001c */
[----:B------:R1:W-:Y:S04]  /*d9ba0*/  STL [R1+0x4610], R26 ;  /* 0x0046101a01007387 */ /* 0x0003e80000100800 */
[----:B------:R-:W2:Y:S04]  /*d9bb0*/  LDL.LU R28, [R1+0x41b0] ;  /* 0x0041b000011c7983 */ /* 0x000ea80000300800 */
[----:B------:R-:W2:Y:S04]  /*d9bc0*/  LDL.LU R27, [R1+0x41b4] ;  /* 0x0041b400011b7983 */ /* 0x000ea80000300800 */
[----:B------:R1:W-:Y:S02]  /*d9bd0*/  LDGSTS.E [R12+0x42100], [R14.64], P1 ;  /* 0x421000000e0c7fae */ /* 0x0003e40008921844 */
[----:B-1----:R-:W-:-:S02]  /*d9be0*/  IMAD.MOV.U32 R15, RZ, RZ, R26 ;  /* 0x000000ffff0f7224 */ /* 0x002fc400078e001a */
[----:B------:R-:W-:Y:S01]  /*d9bf0*/  IMAD.MOV.U32 R14, RZ, RZ, R20 ;  /* 0x000000ffff0e7224 */ /* 0x000fe200078e0014 */
[----:B------:R-:W2:Y:S04]  /*d9c00*/  LDL.LU R26, [R1+0x4218] ;  /* 0x00421800011a7983 */ /* 0x000ea80000300800 */
[----:B------:R-:W2:Y:S04]  /*d9c10*/  LDL.LU R20, [R1+0x421c] ;  /* 0x00421c0001147983 */ /* 0x000ea80000300800 */
[----:B------:R1:W-:Y:S01]  /*d9c20*/  LDGSTS.E [R12+0x42200], [R14.64], P1 ;  /* 0x422000000e0c7fae */ /* 0x0003e20008921844 */
[----:B---3--:R-:W-:-:S05]  /*d9c30*/  IADD3 R18, P3, R18, R21, RZ ;  /* 0x0000001512127210 */ /* 0x008fca0007f7e0ff */
[----:B------:R-:W-:Y:S01]  /*d9c40*/  IMAD.X R19, R19, 0x1, R2, P3 ;  /* 0x0000000113137824 */ /* 0x000fe200018e0602 */
[----:B------:R-:W-:Y:S01]  /*d9c50*/  IADD3 R16, P4, R16, R21, RZ ;  /* 0x0000001510107210 */ /* 0x000fe20007f9e0ff */
[----:B------:R-:W-:Y:S01]  /*d9c60*/  STL [R1+0x461c], R18 ;  /* 0x00461c1201007387 */ /* 0x000fe20000100800 */
[----:B-1----:R-:W-:-:S03]  /*d9c70*/  IMAD.MOV.U32 R14, RZ, RZ, R18 ;  /* 0x000000ffff0e7224 */ /* 0x002fc600078e0012 */
[----:B------:R-:W-:Y:S01]  /*d9c80*/  IMAD.X R17, R17, 0x1, R2, P4 ;  /* 0x0000000111117824 */ /* 0x000fe200020e0602 */
[----:B------:R1:W-:Y:S01]  /*d9c90*/  STL [R1+0x4618], R19 ;  /* 0x0046181301007387 */ /* 0x0003e20000100800 */
[----:B------:R-:W-:-:S03]  /*d9ca0*/  IMAD.MOV.U32 R15, RZ, RZ, R19 ;  /* 0x000000ffff0f7224 */ /* 0x000fc600078e0013 */
[----:B------:R-:W-:Y:S04]  /*d9cb0*/  STL [R1+0x419c], R16 ;  /* 0x00419c1001007387 */ /* 0x000fe80000100800 */
[----:B------:R3:W-:Y:S04]  /*d9cc0*/  STL [R1+0x4198], R17 ;  /* 0x0041981101007387 */ /* 0x0007e80000100800 */
[----:B-1----:R-:W4:Y:S04]  /*d9cd0*/  LDL.LU R19, [R1+0x4220] ;  /* 0x0042200001137983 */ /* 0x002f280000300800 */
[----:B------:R1:W-:Y:S04]  /*d9ce0*/  LDGSTS.E [R12+0x42300], [R14.64], P1 ;  /* 0x423000000e0c7fae */ /* 0x0003e80008921844 */
[----:B------:R-:W4:Y:S01]  /*d9cf0*/  LDL.LU R18, [R1+0x4224] ;  /* 0x0042240001127983 */ /* 0x000f220000300800 */
[----:B-1----:R-:W-:Y:S01]  /*d9d00*/  MOV R15, R17 ;  /* 0x00000011000f7202 */ /* 0x002fe20000000f00 */
[----:B------:R-:W-:-:S02]  /*d9d10*/  IMAD.MOV.U32 R14, RZ, RZ, R16 ;  /* 0x000000ffff0e7224 */ /* 0x000fc400078e0010 */
[----:B---3--:R-:W3:Y:S04]  /*d9d20*/  LDL.LU R17, [R1+0x4228] ;  /* 0x0042280001117983 */ /* 0x008ee80000300800 */
[----:B------:R-:W3:Y:S01]  /*d9d30*/  LDL.LU R16, [R1+0x422c] ;  /* 0x00422c0001107983 */ /* 0x000ee20000300800 */
[----:B------:R-:W-:-:S04]  /*d9d40*/  ISETP.GT.AND P2, PT, R3, 0xc, PT ;  /* 0x0000000c0300780c */ /* 0x000fc80003f44270 */
[----:B------:R-:W-:-:S04]  /*d9d50*/  SEL R13, RZ, 0x4, !P2 ;  /* 0x00000004ff0d7807 */ /* 0x000fc80005000000 */
[----:B------:R-:W-:-:S04]  /*d9d60*/  SEL R13, R13, RZ, !P0 ;  /* 0x000000ff0d0d7207 */ /* 0x000fc80004000000 */
[----:B------:R-:W-:Y:S11]  /*d9d70*/  ISETP.NE.U32.AND P2, PT, R13, RZ, PT ;  /* 0x000000ff0d00720c */ /* 0x000ff60003f45070 */
[----:B------:R-:W-:Y:S02]  /*d9d80*/  @!UPT UIADD3 URZ, URZ, URZ, URZ ;  /* 0x0000003f3f3ff290 */ /* 0x000fe4000fffe03f */
[----:B------:R1:W-:Y:S01]  /*d9d90*/  LDGSTS.E [R12+0x43000], [R14.64], P2 ;  /* 0x430000000e0c7fae */ /* 0x0003e20009121844 */
[----:B--2---:R-:W-:-:S05]  /*d9da0*/  IADD3 R24, P1, R24, R21, RZ ;  /* 0x0000001518187210 */ /* 0x004fca0007f3e0ff */
[----:B------:R-:W-:Y:S01]  /*d9db0*/  IMAD.X R25, R25, 0x1, R2, P1 ;  /* 0x0000000119197824 */ /* 0x000fe200008e0602 */
[----:B------:R-:W-:Y:S01]  /*d9dc0*/  IADD3 R22, P3, R22, R21, RZ ;  /* 0x0000001516167210 */ /* 0x000fe20007f7e0ff */
[----:B------:R-:W-:Y:S01]  /*d9dd0*/  STL [R1+0x41a4], R24 ;  /* 0x0041a41801007387 */ /* 0x000fe20000100800 */
[----:B-1----:R-:W-:-:S03]  /*d9de0*/  IMAD.MOV.U32 R14, RZ, RZ, R24 ;  /* 0x000000ffff0e7224 */ /* 0x002fc600078e0018 */
[----:B------:R-:W-:Y:S01]  /*d9df0*/  IMAD.X R23, R23, 0x1, R2, P3 ;  /* 0x0000000117177824 */ /* 0x000fe200018e0602 */
[----:B------:R1:W-:Y:S01]  /*d9e00*/  STL [R1+0x41a0], R25 ;  /* 0x0041a01901007387 */ /* 0x0003e20000100800 */
[----:B------:R-:W-:Y:S01]  /*d9e10*/  IMAD.MOV.U32 R15, RZ, RZ, R25 ;  /* 0x000000ffff0f7224 */ /* 0x000fe200078e0019 */
[----:B------:R-:W-:Y:S02]  /*d9e20*/  ISETP.GT.AND P1, PT, R3, 0x10, PT ;  /* 0x000000100300780c */ /* 0x000fe40003f24270 */
[----:B------:R-:W-:Y:S04]  /*d9e30*/  STL [R1+0x41ac], R22 ;  /* 0x0041ac1601007387 */ /* 0x000fe80000100800 */
[----:B------:R2:W-:Y:S01]  /*d9e40*/  STL [R1+0x41a8], R23 ;  /* 0x0041a81701007387 */ /* 0x0005e20000100800 */
[----:B------:R-:W-:-:S03]  /*d9e50*/  SEL R13, RZ, 0x4, !P1 ;  /* 0x00000004ff0d7807 */ /* 0x000fc60004800000 */
[----:B-1----:R-:W3:Y:S04]  /*d9e60*/  LDL.LU R25, [R1+0x4230] ;  /* 0x0042300001197983 */ /* 0x002ee80000300800 */
[----:B------:R1:W-:Y:S04]  /*d9e70*/  LDGSTS.E [R12+0x43100], [R14.64], P2 ;  /* 0x431000000e0c7fae */ /* 0x0003e80009121844 */
[----:B------:R-:W3:Y:S01]  /*d9e80*/  LDL.LU R24, [R1+0x4234] ;  /* 0x0042340001187983 */ /* 0x000ee20000300800 */
[----:B------:R-:W-:Y:S01]  /*d9e90*/  IADD3 R27, P3, R27, R21, RZ ;  /* 0x000000151b1b7210 */ /* 0x000fe20007f7e0ff */
[----:B-1----:R-:W-:-:S02]  /*d9ea0*/  IMAD.MOV.U32 R15, RZ, RZ, R23 ;  /* 0x000000ffff0f7224 */ /* 0x002fc400078e0017 */
[----:B------:R-:W-:Y:S01]  /*d9eb0*/  IMAD.MOV.U32 R14, RZ, RZ, R22 ;  /* 0x000000ffff0e7224 */ /* 0x000fe200078e0016 */
[----:B--2---:R-:W3:Y:S01]  /*d9ec0*/  LDL.LU R23, [R1+0x4298] ;  /* 0x0042980001177983 */ /* 0x004ee20000300800 */
[----:B------:R-:W-:-:S03]  /*d9ed0*/  IMAD.X R28, R28, 0x1, R2, P3 ;  /* 0x000000011c1c7824 */ /* 0x000fc600018e0602 */
[----:B------:R-:W3:Y:S01]  /*d9ee0*/  LDL.LU R22, [R1+0x429c] ;  /* 0x00429c0001167983 */ /* 0x000ee20000300800 */
[----:B------:R-:W-:-:S03]  /*d9ef0*/  SEL R13, R13, RZ, !P0 ;  /* 0x000000ff0d0d7207 */ /* 0x000fc60004000000 */
[----:B------:R1:W-:Y:S01]  /*d9f00*/  LDGSTS.E [R12+0x43200], [R14.64], P2 ;  /* 0x432000000e0c7fae */ /* 0x0003e20009121844 */
[----:B------:R-:W-:-:S03]  /*d9f10*/  IADD3 R20, P4, R20, R21, RZ ;  /* 0x0000001514147210 */ /* 0x000fc60007f9e0ff */
[----:B------:R-:W-:Y:S01]  /*d9f20*/  STL [R1+0x41b4], R27 ;  /* 0x0041b41b01007387 */ /* 0x000fe20000100800 */
[----:B------:R-:W-:Y:S01]  /*d9f30*/  ISETP.NE.U32.AND P1, PT, R13, RZ, PT ;  /* 0x000000ff0d00720c */ /* 0x000fe20003f25070 */
[----:B------:R-:W-:Y:S01]  /*d9f40*/  IMAD.X R26, R26, 0x1, R2, P4 ;  /* 0x000000011a1a7824 */ /* 0x000fe200020e0602 */
[----:B-1----:R-:W-:Y:S01]  /*d9f50*/  MOV R15, R28 ;  /* 0x0000001c000f7202 */ /* 0x002fe20000000f00 */
[----:B------:R-:W-:Y:S01]  /*d9f60*/  IMAD.MOV.U32 R14, RZ, RZ, R27 ;  /* 0x000000ffff0e7224 */ /* 0x000fe200078e001b */
[----:B------:R1:W-:Y:S04]  /*d9f70*/  STL [R1+0x41b0], R28 ;  /* 0x0041b01c01007387 */ /* 0x0003e80000100800 */
[----:B------:R-:W-:Y:S04]  /*d9f80*/  STL [R1+0x421c], R20 ;  /* 0x00421c1401007387 */ /* 0x000fe80000100800 */
[----:B------:R1:W-:Y:S04]  /*d9f90*/  STL [R1+0x4218], R26 ;  /* 0x0042181a01007387 */ /* 0x0003e80000100800 */
[----:B------:R1:W-:Y:S04]  /*d9fa0*/  LDGSTS.E [R12+0x43300], [R14.64], P2 ;  /* 0x433000000e0c7fae */ /* 0x0003e80009121844 */
[----:B-1----:R-:W3:Y:S04]  /*d9fb0*/  LDL.LU R28, [R1+0x42a0] ;  /* 0x0042a000011c7983 */ /* 0x002ee80000300800 */
[----:B------:R-:W3:Y:S01]  /*d9fc0*/  LDL.LU R27, [R1+0x42a4] ;  /* 0x0042a400011b7983 */ /* 0x000ee20000300800 */
[----:B------:R-:W-:-:S02]  /*d9fd0*/  IMAD.MOV.U32 R15, RZ, RZ, R26 ;  /* 0x000000ffff0f7224 */ /* 0x000fc400078e001a */
[----:B------:R-:W-:Y:S01]  /*d9fe0*/  IMAD.MOV.U32 R14, RZ, RZ, R20 ;  /* 0x000000ffff0e7224 */ /* 0x000fe200078e0014 */
[----:B------:R-:W3:Y:S04]  /*d9ff0*/  LDL.LU R26, [R1+0x42a8] ;  /* 0x0042a800011a7983 */ /* 0x000ee80000300800 */
[----:B------:R-:W3:Y:S04]  /*da000*/  LDL.LU R20, [R1+0x42ac] ;  /* 0x0042ac0001147983 */ /* 0x000ee80000300800 */
[----:B------:R1:W-:Y:S01]  /*da010*/  LDGSTS.E [R12+0x44000], [R14.64], P1 ;  /* 0x440000000e0c7fae */ /* 0x0003e20008921844 */
[----:B----4-:R-:W-:-:S05]  /*da020*/  IADD3 R18, P2, R18, R21, RZ ;  /* 0x0000001512127210 */ /* 0x010fca0007f5e0ff */
[----:B------:R-:W-:Y:S01]  /*da030*/  IMAD.X R19, R19, 0x1, R2, P2 ;  /* 0x0000000113137824 */ /* 0x000fe200010e0602 */
[----:B------:R-:W-:Y:S01]  /*da040*/  STL [R1+0x4224], R18 ;  /* 0x0042241201007387 */ /* 0x000fe20000100800 */
[----:B-1----:R-:W-:Y:S01]  /*da050*/  IMAD.MOV.U32 R14, RZ, RZ, R18 ;  /* 0x000000ffff0e7224 */ /* 0x002fe200078e0012 */
[----:B---3--:R-:W-:Y:S01]  /*da060*/  IADD3 R16, P3, R16, R21, RZ ;  /* 0x0000001510107210 */ /* 0x008fe20007f7e0ff */
[----:B------:R-:W-:Y:S01]  /*da070*/  IMAD.MOV.U32 R15, RZ, RZ, R19 ;  /* 0x000000ffff0f7224 */ /* 0x000fe200078e0013 */
[----:B------:R1:W-:Y:S03]  /*da080*/  STL [R1+0x4220], R19 ;  /* 0x0042201301007387 */ /* 0x0003e60000100800 */
[----:B------:R-:W-:Y:S01]  /*da090*/  IMAD.X R17, R17, 0x1, R2, P3 ;  /* 0x0000000111117824 */ /* 0x000fe200018e0602 */
[----:B------:R-:W-:Y:S04]  /*da0a0*/  STL [R1+0x422c], R16 ;  /* 0x00422c1001007387 */ /* 0x000fe80000100800 */
[----:B------:R3:W-:Y:S04]  /*da0b0*/  STL [R1+0x4228], R17 ;  /* 0x0042281101007387 */ /* 0x0007e80000100800 */
[----:B------:R4:W-:Y:S04]  /*da0c0*/  LDGSTS.E [R12+0x44100], [R14.64], P1 ;  /* 0x441000000e0c7fae */ /* 0x0009e80008921844 */
[----:B-1----:R-:W2:Y:S04]  /*da0d0*/  LDL.LU R19, [R1+0x42b0] ;  /* 0x0042b00001137983 */ /* 0x002ea80000300800 */
[----:B------:R-:W2:Y:S01]  /*da0e0*/  LDL.LU R18, [R1+0x42b4] ;  /* 0x0042b40001127983 */ /* 0x000ea20000300800 */
[----:B----4-:R-:W-:-:S02]  /*da0f0*/  IMAD.MOV.U32 R15, RZ, RZ, R17 ;  /* 0x000000ffff0f7224 */ /* 0x010fc400078e0011 */
[----:B------:R-:W-:Y:S01]  /*da100*/  IMAD.MOV.U32 R14, RZ, RZ, R16 ;  /* 0x000000ffff0e7224 */ /* 0x000fe200078e0010 */
[----:B---3--:R-:W3:Y:S04]  /*da110*/  LDL.LU R17, [R1+0x4318] ;  /* 0x0043180001117983 */ /* 0x008ee80000300800 */
[----:B------:R-:W4:Y:S01]  /*da120*/  LDL.LU R16, [R1+0x431c] ;  /* 0x00431c0001107983 */ /* 0x000f220000300800 */
[----:B------:R-:W-:-:S03]  /*da130*/  ISETP.GT.AND P2, PT, R3, 0x14, PT ;  /* 0x000000140300780c */ /* 0x000fc60003f44270 */
[----:B------:R1:W-:Y:S01]  /*da140*/  LDGSTS.E [R12+0x44200], [R14.64], P1 ;  /* 0x442000000e0c7fae */ /* 0x0003e20008921844 */
[----:B------:R-:W-:-:S04]  /*da150*/  SEL R13, RZ, 0x4, !P2 ;  /* 0x00000004ff0d7807 */ /* 0x000fc80005000000 */
[----:B------:R-:W-:-:S04]  /*da160*/  SEL R13, R13, RZ, !P0 ;  /* 0x000000ff0d0d7207 */ /* 0x000fc80004000000 */
[----:B------:R-:W-:Y:S02]  /*da170*/  ISETP.NE.U32.AND P2, PT, R13, RZ, PT ;  /* 0x000000ff0d00720c */ /* 0x000fe40003f45070 */
[----:B------:R-:W-:-:S05]  /*da180*/  IADD3 R24, P3, R24, R21, RZ ;  /* 0x0000001518187210 */ /* 0x000fca0007f7e0ff */
[----:B------:R-:W-:Y:S01]  /*da190*/  IMAD.X R25, R25, 0x1, R2, P3 ;  /* 0x0000000119197824 */ /* 0x000fe200018e0602 */
[----:B------:R-:W-:Y:S01]  /*da1a0*/  STL [R1+0x4234], R24 ;  /* 0x0042341801007387 */ /* 0x000fe20000100800 */
[----:B-1----:R-:W-:Y:S02]  /*da1b0*/  IMAD.MOV.U32 R14, RZ, RZ, R24 ;  /* 0x000000ffff0e7224 */ /* 0x002fe400078e0018 */
[----:B------:R-:W-:Y:S01]  /*da1c0*/  IMAD.MOV.U32 R15, RZ, RZ, R25 ;  /* 0x000000ffff0f7224 */ /* 0x000fe200078e0019 */
[----:B------:R-:W-:Y:S01]  /*da1d0*/  IADD3 R22, P4, R22, R21, RZ ;  /* 0x0000001516167210 */ /* 0x000fe20007f9e0ff */
[----:B------:R1:W-:Y:S03]  /*da1e0*/  STL [R1+0x4230], R25 ;  /* 0x0042301901007387 */ /* 0x0003e60000100800 */
[----:B------:R-:W-:Y:S01]  /*da1f0*/  IADD3.X R23, R23, R2, RZ, P4, !PT ;  /* 0x0000000217177210 */ /* 0x000fe200027fe4ff */
[----:B------:R-:W-:Y:S04]  /*da200*/  STL [R1+0x429c], R22 ;  /* 0x00429c1601007387 */ /* 0x000fe80000100800 */
[----:B------:R1:W-:Y:S04]  /*da210*/  STL [R1+0x4298], R23 ;  /* 0x0042981701007387 */ /* 0x0003e80000100800 */
[----:B-1----:R-:W3:Y:S04]  /*da220*/  LDL.LU R25, [R1+0x4320] ;  /* 0x0043200001197983 */ /* 0x002ee80000300800 */
[----:B------:R1:W-:Y:S04]  /*da230*/  LDGSTS.E [R12+0x44300], [R14.64], P1 ;  /* 0x443000000e0c7fae */ /* 0x0003e80008921844 */
[----:B------:R-:W3:Y:S01]  /*da240*/  LDL.LU R24, [R1+0x4324] ;  /* 0x0043240001187983 */ /* 0x000ee20000300800 */
[----:B-1----:R-:W-:-:S02]  /*da250*/  IMAD.MOV.U32 R15, RZ, RZ, R23 ;  /* 0x000000ffff0f7224 */ /* 0x002fc400078e0017 */
[----:B------:R-:W-:Y:S01]  /*da260*/  IMAD.MOV.U32 R14, RZ, RZ, R22 ;  /* 0x000000ffff0e7224 */ /* 0x000fe200078e0016 */
[----:B------:R-:W3:Y:S04]  /*da270*/  LDL.LU R23, [R1+0x4328] ;  /* 0x0043280001177983 */ /* 0x000ee80000300800 */
[----:B------:R-:W3:Y:S01]  /*da280*/  LDL.LU R22, [R1+0x432c] ;  /* 0x00432c0001167983 */ /* 0x000ee20000300800 */
[----:B------:R-:W-:-:S03]  /*da290*/  IADD3 R27, P1, R27, R21, RZ ;  /* 0x000000151b1b7210 */ /* 0x000fc60007f3e0ff */
[----:B------:R1:W-:Y:S02]  /*da2a0*/  LDGSTS.E [R12+0x45000], [R14.64], P2 ;  /* 0x450000000e0c7fae */ /* 0x0003e40009121844 */
        /* <DEDUP_REMOVED lines=9> */
[----:B-1----:R-:W3:Y:S04]  /*da340*/  LDL.LU R28, [R1+0x4330] ;  /* 0x00433000011c7983 */ /* 0x002ee80000300800 */
[----:B------:R1:W-:Y:S04]  /*da350*/  LDGSTS.E [R12+0x45100], [R14.64], P2 ;  /* 0x451000000e0c7fae */ /* 0x0003e80009121844 */
[----:B------:R-:W3:Y:S01]  /*da360*/  LDL.LU R27, [R1+0x4334] ;  /* 0x00433400011b7983 */ /* 0x000ee20000300800 */
[----:B-1----:R-:W-:Y:S01]  /*da370*/  MOV R15, R26 ;  /* 0x0000001a000f7202 */ /* 0x002fe20000000f00 */
[----:B------:R-:W-:-:S02]  /*da380*/  IMAD.MOV.U32 R14, RZ, RZ, R20 ;  /* 0x000000ffff0e7224 */ /* 0x000fc400078e0014 */
[----:B------:R-:W3:Y:S04]  /*da390*/  LDL.LU R26, [R1+0x4398] ;  /* 0x00439800011a7983 */ /* 0x000ee80000300800 */
[----:B------:R-:W3:Y:S04]  /*da3a0*/  LDL.LU R20, [R1+0x439c] ;  /* 0x00439c0001147983 */ /* 0x000ee80000300800 */
[----:B------:R1:W-:Y:S01]  /*da3b0*/  LDGSTS.E [R12+0x45200], [R14.64], P2 ;  /* 0x452000000e0c7fae */ /* 0x0003e20009121844 */
[----:B--2---:R-:W-:-:S05]  /*da3c0*/  IADD3 R18, P3, R18, R21, RZ ;  /* 0x0000001512127210 */ /* 0x004fca0007f7e0ff */
[----:B------:R-:W-:Y:S01]  /*da3d0*/  IMAD.X R19, R19, 0x1, R2, P3 ;  /* 0x0000000113137824 */ /* 0x000fe200018e0602 */
[----:B----4-:R-:W-:Y:S01]  /*da3e0*/  IADD3 R16, P4, R16, R21, RZ ;  /* 0x0000001510107210 */ /* 0x010fe20007f9e0ff */
[----:B------:R-:W-:Y:S01]  /*da3f0*/  STL [R1+0x42b4], R18 ;  /* 0x0042b41201007387 */ /* 0x000fe20000100800 */
[----:B-1----:R-:W-:-:S03]  /*da400*/  IMAD.MOV.U32 R14, RZ, RZ, R18 ;  /* 0x000000ffff0e7224 */ /* 0x002fc600078e0012 */
[----:B---3--:R-:W-:Y:S01]  /*da410*/  IMAD.X R17, R17, 0x1, R2, P4 ;  /* 0x0000000111117824 */ /* 0x008fe200020e0602 */
[----:B------:R1:W-:Y:S01]  /*da420*/  STL [R1+0x42b0], R19 ;  /* 0x0042b01301007387 */ /* 0x0003e20000100800 */
[----:B------:R-:W-:-:S03]  /*da430*/  IMAD.MOV.U32 R15, RZ, RZ, R19 ;  /* 0x000000ffff0f7224 */ /* 0x000fc600078e0013 */
[----:B------:R-:W-:Y:S04]  /*da440*/  STL [R1+0x431c], R16 ;  /* 0x00431c1001007387 */ /* 0x000fe80000100800 */
[----:B------:R2:W-:Y:S04]  /*da450*/  STL [R1+0x4318], R17 ;  /* 0x0043181101007387 */ /* 0x0005e80000100800 */
[----:B-1----:R-:W3:Y:S04]  /*da460*/  LDL.LU R19, [R1+0x43a0] ;  /* 0x0043a00001137983 */ /* 0x002ee80000300800 */
[----:B------:R1:W-:Y:S04]  /*da470*/  LDGSTS.E [R12+0x45300], [R14.64], P2 ;  /* 0x453000000e0c7fae */ /* 0x0003e80009121844 */
[----:B------:R-:W4:Y:S01]  /*da480*/  LDL.LU R18, [R1+0x43a4] ;  /* 0x0043a40001127983 */ /* 0x000f220000300800 */
[----:B-1----:R-:W-:-:S02]  /*da490*/  IMAD.MOV.U32 R15, RZ, RZ, R17 ;  /* 0x000000ffff0f7224 */ /* 0x002fc400078e0011 */
[----:B------:R-:W-:Y:S01]  /*da4a0*/  IMAD.MOV.U32 R14, RZ, RZ, R16 ;  /* 0x000000ffff0e7224 */ /* 0x000fe200078e0010 */
[----:B--2---:R-:W2:Y:S04]  /*da4b0*/  LDL.LU R17, [R1+0x43a8] ;  /* 0x0043a80001117983 */ /* 0x004ea80000300800 */
[----:B------:R-:W2:Y:S01]  /*da4c0*/  LDL.LU R16, [R1+0x43ac] ;  /* 0x0043ac0001107983 */ /* 0x000ea20000300800 */
[----:B------:R-:W-:-:S04]  /*da4d0*/  ISETP.GT.AND P1, PT, R3, 0x18, PT ;  /* 0x000000180300780c */ /* 0x000fc80003f24270 */
[----:B------:R-:W-:-:S04]  /*da4e0*/  SEL R13, RZ, 0x4, !P1 ;  /* 0x00000004ff0d7807 */ /* 0x000fc80004800000 */
[----:B------:R-:W-:-:S04]  /*da4f0*/  SEL R13, R13, RZ, !P0 ;  /* 0x000000ff0d0d7207 */ /* 0x000fc80004000000 */
[----:B------:R-:W-:Y:S11]  /*da500*/  ISETP.NE.U32.AND P1, PT, R13, RZ, PT ;  /* 0x000000ff0d00720c */ /* 0x000ff60003f25070 */
[----:B------:R-:W-:Y:S02]  /*da510*/  @!UPT UIADD3 URZ, URZ, URZ, URZ ;  /* 0x0000003f3f3ff290 */ /* 0x000fe4000fffe03f */
[----:B------:R1:W-:Y:S01]  /*da520*/  LDGSTS.E [R12+0x46000], [R14.64], P1 ;  /* 0x460000000e0c7fae */ /* 0x0003e20008921844 */
[----:B------:R-:W-:-:S05]  /*da530*/  IADD3 R24, P2, R24, R21, RZ ;  /* 0x0000001518187210 */ /* 0x000fca0007f5e0ff */
[----:B------:R-:W-:Y:S01]  /*da540*/  IMAD.X R25, R25, 0x1, R2, P2 ;  /* 0x0000000119197824 */ /* 0x000fe200010e0602 */
[----:B------:R-:W-:Y:S01]  /*da550*/  STL [R1+0x4324], R24 ;  /* 0x0043241801007387 */ /* 0x000fe20000100800 */
[----:B-1----:R-:W-:Y:S01]  /*da560*/  IMAD.MOV.U32 R14, RZ, RZ, R24 ;  /* 0x000000ffff0e7224 */ /* 0x002fe200078e0018 */
[----:B------:R-:W-:Y:S02]  /*da570*/  IADD3 R22, P3, R22, R21, RZ ;  /* 0x0000001516167210 */ /* 0x000fe40007f7e0ff */
[----:B------:R1:W-:Y:S01]  /*da580*/  STL [R1+0x4320], R25 ;  /* 0x0043201901007387 */ /* 0x0003e20000100800 */
[----:B------:R-:W-:Y:S02]  /*da590*/  MOV R15, R25 ;  /* 0x00000019000f7202 */ /* 0x000fe40000000f00 */
[----:B------:R-:W-:Y:S01]  /*da5a0*/  IMAD.X R23, R23, 0x1, R2, P3 ;  /* 0x0000000117177824 */ /* 0x000fe200018e0602 */
[----:B------:R-:W-:Y:S01]  /*da5b0*/  STL [R1+0x432c], R22 ;  /* 0x00432c1601007387 */ /* 0x000fe20000100800 */
[----:B------:R-:W-:-:S03]  /*da5c0*/  ISETP.GT.AND P2, PT, R3, 0x1c, PT ;  /* 0x0000001c0300780c */ /* 0x000fc60003f44270 */
[----:B------:R1:W-:Y:S01]  /*da5d0*/  STL [R1+0x4328], R23 ;  /* 0x0043281701007387 */ /* 0x0003e20000100800 */
[----:B------:R-:W-:-:S03]  /*da5e0*/  SEL R13, RZ, 0x4, !P2 ;  /* 0x00000004ff0d7807 */ /* 0x000fc60005000000 */
[----:B-1----:R-:W2:Y:S04]  /*da5f0*/  LDL.LU R25, [R1+0x43b0] ;  /* 0x0043b00001197983 */ /* 0x002ea80000300800 */
[----:B------:R1:W-:Y:S04]  /*da600*/  LDGSTS.E [R12+0x46100], [R14.64], P1 ;  /* 0x461000000e0c7fae */ /* 0x0003e80008921844 */
[----:B------:R-:W2:Y:S01]  /*da610*/  LDL.LU R24, [R1+0x43b4] ;  /* 0x0043b40001187983 */ /* 0x000ea20000300800 */
[----:B------:R-:W-:Y:S01]  /*da620*/  SEL R13, R13, RZ, !P0 ;  /* 0x000000ff0d0d7207 */ /* 0x000fe20004000000 */
[----:B-1----:R-:W-:-:S02]  /*da630*/  IMAD.MOV.U32 R15, RZ, RZ, R23 ;  /* 0x000000ffff0f7224 */ /* 0x002fc400078e0017 */
[----:B------:R-:W-:Y:S01]  /*da640*/  IMAD.MOV.U32 R14, RZ, RZ, R22 ;  /* 0x000000ffff0e7224 */ /* 0x000fe200078e0016 */
[----:B------:R-:W2:Y:S04]  /*da650*/  LDL.LU R23, [R1+0x4418] ;  /* 0x0044180001177983 */ /* 0x000ea80000300800 */
[----:B------:R-:W2:Y:S01]  /*da660*/  LDL.LU R22, [R1+0x441c] ;  /* 0x00441c0001167983 */ /* 0x000ea20000300800 */
[----:B------:R-:W-:-:S03]  /*da670*/  IADD3 R27, P3, R27, R21, RZ ;  /* 0x000000151b1b7210 */ /* 0x000fc60007f7e0ff */
[----:B------:R1:W-:Y:S02]  /*da680*/  LDGSTS.E [R12+0x46200], [R14.64], P1 ;  /* 0x462000000e0c7fae */ /* 0x0003e40008921844 */
[----:B------:R-:W-:Y:S01]  /*da690*/  IMAD.X R28, R28, 0x1, R2, P3 ;  /* 0x000000011c1c7824 */ /* 0x000fe200018e0602 */
[----:B------:R-:W-:Y:S01]  /*da6a0*/  ISETP.NE.U32.AND P2, PT, R13, RZ, PT ;  /* 0x000000ff0d00720c */ /* 0x000fe20003f45070 */
[----:B------:R-:W-:Y:S01]  /*da6b0*/  STL [R1+0x4334], R27 ;  /* 0x0043341b01007387 */ /* 0x000fe20000100800 */
[----:B------:R-:W-:Y:S01]  /*da6c0*/  IADD3 R20, P4, R20, R21, RZ ;  /* 0x0000001514147210 */ /* 0x000fe20007f9e0ff */
[----:B-1----:R-:W-:Y:S02]  /*da6d0*/  IMAD.MOV.U32 R14, RZ, RZ, R27 ;  /* 0x000000ffff0e7224 */ /* 0x002fe400078e001b */
[----:B------:R-:W-:Y:S02]  /*da6e0*/  IMAD.MOV.U32 R15, RZ, RZ, R28 ;  /* 0x000000ffff0f7224 */ /* 0x000fe400078e001c */
[----:B------:R-:W-:Y:S01]  /*da6f0*/  IMAD.X R26, R26, 0x1, R2, P4 ;  /* 0x000000011a1a7824 */ /* 0x000fe200020e0602 */
[----:B------:R1:W-:Y:S04]  /*da700*/  STL [R1+0x4330], R28 ;  /* 0x0043301c01007387 */ /* 0x0003e80000100800 */
[----:B------:R-:W-:Y:S04]  /*da710*/  STL [R1+0x439c], R20 ;  /* 0x00439c1401007387 */ /* 0x000fe80000100800 */
[----:B------:R1:W-:Y:S04]  /*da720*/  STL [R1+0x4398], R26 ;  /* 0x0043981a01007387 */ /* 0x0003e80000100800 */
[----:B------:R1:W-:Y:S04]  /*da730*/  LDGSTS.E [R12+0x46300], [R14.64], P1 ;  /* 0x463000000e0c7fae */ /* 0x0003e80008921844 */
[----:B-1----:R-:W2:Y:S04]  /*da740*/  LDL.LU R28, [R1+0x4420] ;  /* 0x00442000011c7983 */ /* 0x002ea80000300800 */
[----:B------:R-:W2:Y:S01]  /*da750*/  LDL.LU R27, [R1+0x4424] ;  /* 0x00442400011b7983 */ /* 0x000ea20000300800 */
[----:B------:R-:W-:-:S02]  /*da760*/  IMAD.MOV.U32 R15, RZ, RZ, R26 ;  /* 0x000000ffff0f7224 */ /* 0x000fc400078e001a */
[----:B------:R-:W-:Y:S01]  /*da770*/  IMAD.MOV.U32 R14, RZ, RZ, R20 ;  /* 0x000000ffff0e7224 */ /* 0x000fe200078e0014 */
[----:B------:R-:W2:Y:S04]  /*da780*/  LDL.LU R26, [R1+0x4428] ;  /* 0x00442800011a7983 */ /* 0x000ea80000300800 */
[----:B------:R-:W2:Y:S04]  /*da790*/  LDL.LU R20, [R1+0x442c] ;  /* 0x00442c0001147983 */ /* 0x000ea80000300800 */
[----:B------:R1:W-:Y:S01]  /*da7a0*/  LDGSTS.E [R12+0x47000], [R14.64], P2 ;  /* 0x470000000e0c7fae */ /* 0x0003e20009121844 */
[----:B----4-:R-:W-:-:S05]  /*da7b0*/  IADD3 R18, P1, R18, R21, RZ ;  /* 0x0000001512127210 */ /* 0x010fca0007f3e0ff */
[----:B---3--:R-:W-:Y:S01]  /*da7c0*/  IMAD.X R19, R19, 0x1, R2, P1 ;  /* 0x0000000113137824 */ /* 0x008fe200008e0602 */
[----:B------:R-:W-:Y:S01]  /*da7d0*/  STL [R1+0x43a4], R18 ;  /* 0x0043a41201007387 */ /* 0x000fe20000100800 */
[----:B-1----:R-:W-:Y:S02]  /*da7e0*/  IMAD.MOV.U32 R14, RZ, RZ, R18 ;  /* 0x000000ffff0e7224 */ /* 0x002fe400078e0012 */
[----:B------:R-:W-:Y:S01]  /*da7f0*/  IMAD.MOV.U32 R15, RZ, RZ, R19 ;  /* 0x000000ffff0f7224 */ /* 0x000fe200078e0013 */
[----:B--2---:R-:W-:Y:S01]  /*da800*/  IADD3 R16, P3, R16, R21, RZ ;  /* 0x0000001510107210 */ /* 0x004fe20007f7e0ff */
[----:B------:R1:W-:Y:S03]  /*da810*/  STL [R1+0x43a0], R19 ;  /* 0x0043a01301007387 */ /* 0x0003e60000100800 */
[----:B------:R-:W-:Y:S01]  /*da820*/  IADD3.X R17, R17, R2, RZ, P3, !PT ;  /* 0x0000000211117210 */ /* 0x000fe20001ffe4ff */
[----:B------:R-:W-:Y:S04]  /*da830*/  STL [R1+0x43ac], R16 ;  /* 0x0043ac1001007387 */ /* 0x000fe80000100800 */
[----:B------:R2:W-:Y:S04]  /*da840*/  STL [R1+0x43a8], R17 ;  /* 0x0043a81101007387 */ /* 0x0005e80000100800 */
[----:B-1----:R-:W3:Y:S04]  /*da850*/  LDL.LU R19, [R1+0x4430] ;  /* 0x0044300001137983 */ /* 0x002ee80000300800 */
[----:B------:R1:W-:Y:S04]  /*da860*/  LDGSTS.E [R12+0x47100], [R14.64], P2 ;  /* 0x471000000e0c7fae */ /* 0x0003e80009121844 */
[----:B------:R-:W4:Y:S01]  /*da870*/  LDL.LU R18, [R1+0x4434] ;  /* 0x0044340001127983 */ /* 0x000f220000300800 */
[----:B-1----:R-:W-:-:S02]  /*da880*/  IMAD.MOV.U32 R15, RZ, RZ, R17 ;  /* 0x000000ffff0f7224 */ /* 0x002fc400078e0011 */
[----:B------:R-:W-:Y:S01]  /*da890*/  IMAD.MOV.U32 R14, RZ, RZ, R16 ;  /* 0x000000ffff0e7224 */ /* 0x000fe200078e0010 */
[----:B--2---:R-:W3:Y:S04]  /*da8a0*/  LDL.LU R17, [R1+0x4498] ;  /* 0x0044980001117983 */ /* 0x004ee80000300800 */
[----:B------:R-:W3:Y:S01]  /*da8b0*/  LDL.LU R16, [R1+0x449c] ;  /* 0x00449c0001107983 */ /* 0x000ee20000300800 */
        /* <DEDUP_REMOVED lines=11> */
[----:B------:R1:W-:Y:S04]  /*da970*/  STL [R1+0x43b0], R25 ;  /* 0x0043b01901007387 */ /* 0x0003e80000100800 */
[----:B------:R-:W-:Y:S01]  /*da980*/  IMAD.X R23, R23, 0x1, R2, P4 ;  /* 0x0000000117177824 */ /* 0x000fe200020e0602 */
[----:B------:R-:W-:Y:S04]  /*da990*/  STL [R1+0x441c], R22 ;  /* 0x00441c1601007387 */ /* 0x000fe80000100800 */
[----:B------:R1:W-:Y:S04]  /*da9a0*/  STL [R1+0x4418], R23 ;  /* 0x0044181701007387 */ /* 0x0003e80000100800 */
[----:B------:R1:W-:Y:S04]  /*da9b0*/  LDGSTS.E [R12+0x47300], [R14.64], P2 ;  /* 0x473000000e0c7fae */ /* 0x0003e80009121844 */
[----:B-1----:R-:W2:Y:S04]  /*da9c0*/  LDL.LU R25, [R1+0x44a0] ;  /* 0x0044a00001197983 */ /* 0x002ea80000300800 */
[----:B------:R-:W2:Y:S01]  /*da9d0*/  LDL.LU R24, [R1+0x44a4] ;  /* 0x0044a40001187983 */ /* 0x000ea20000300800 */
[----:B------:R-:W-:Y:S01]  /*da9e0*/  MOV R15, R23 ;  /* 0x00000017000f7202 */ /* 0x000fe20000000f00 */
[----:B------:R-:W-:-:S02]  /*da9f0*/  IMAD.MOV.U32 R14, RZ, RZ, R22 ;  /* 0x000000ffff0e7224 */ /* 0x000fc400078e0016 */
[----:B------:R-:W2:Y:S04]  /*daa00*/  LDL.LU R23, [R1+0x44a8] ;  /* 0x0044a80001177983 */ /* 0x000ea80000300800 */
[----:B------:R-:W2:Y:S04]  /*daa10*/  LDL.LU R22, [R1+0x44ac] ;  /* 0x0044ac0001167983 */ /* 0x000ea80000300800 */
[----:B------:R1:W-:Y:S01]  /*daa20*/  LDGSTS.E [R12+0x48000], [R14.64], P1 ;  /* 0x480000000e0c7fae */ /* 0x0003e20008921844 */
[----:B------:R-:W-:-:S05]  /*daa30*/  IADD3 R27, P2, R27, R21, RZ ;  /* 0x000000151b1b7210 */ /* 0x000fca0007f5e0ff */
        /* <DEDUP_REMOVED lines=9> */
[----:B-1----:R-:W2:Y:S04]  /*daad0*/  LDL.LU R28, [R1+0x44b0] ;  /* 0x0044b000011c7983 */ /* 0x002ea80000300800 */
[----:B------:R-:W2:Y:S04]  /*daae0*/  LDL.LU R27, [R1+0x44b4] ;  /* 0x0044b400011b7983 */ /* 0x000ea80000300800 */
[----:B------:R1:W-:Y:S02]  /*daaf0*/  LDGSTS.E [R12+0x48100], [R14.64], P1 ;  /* 0x481000000e0c7fae */ /* 0x0003e40008921844 */
[----:B-1----:R-:W-:-:S02]  /*dab00*/  IMAD.MOV.U32 R15, RZ, RZ, R26 ;  /* 0x000000ffff0f7224 */ /* 0x002fc400078e001a */
[----:B------:R-:W-:Y:S01]  /*dab10*/  IMAD.MOV.U32 R14, RZ, RZ, R20 ;  /* 0x000000ffff0e7224 */ /* 0x000fe200078e0014 */
[----:B------:R-:W2:Y:S04]  /*dab20*/  LDL.LU R26, [R1+0x4518] ;  /* 0x00451800011a7983 */ /* 0x000ea80000300800 */
[----:B------:R-:W2:Y:S04]  /*dab30*/  LDL.LU R20, [R1+0x451c] ;  /* 0x00451c0001147983 */ /* 0x000ea80000300800 */
[----:B------:R1:W-:Y:S01]  /*dab40*/  LDGSTS.E [R12+0x48200], [R14.64], P1 ;  /* 0x482000000e0c7fae */ /* 0x0003e20008921844 */
[----:B----4-:R-:W-:-:S05]  /*dab50*/  IADD3 R18, P3, R18, R21, RZ ;  /* 0x0000001512127210 */ /* 0x010fca0007f7e0ff */
[----:B---3--:R-:W-:Y:S01]  /*dab60*/  IMAD.X R19, R19, 0x1, R2, P3 ;  /* 0x0000000113137824 */ /* 0x008fe200018e0602 */
[----:B------:R-:W-:Y:S01]  /*dab70*/  STL [R1+0x4434], R18 ;  /* 0x0044341201007387 */ /* 0x000fe20000100800 */
[----:B-1----:R-:W-:Y:S01]  /*dab80*/  IMAD.MOV.U32 R14, RZ, RZ, R18 ;  /* 0x000000ffff0e7224 */ /* 0x002fe200078e0012 */
[----:B------:R-:W-:Y:S02]  /*dab90*/  IADD3 R16, P4, R16, R21, RZ ;  /* 0x0000001510107210 */ /* 0x000fe40007f9e0ff */
[----:B------:R1:W-:Y:S01]  /*daba0*/  STL [R1+0x4430], R19 ;  /* 0x0044301301007387 */ /* 0x0003e20000100800 */
[----:B------:R-:W-:Y:S02]  /*dabb0*/  MOV R15, R19 ;  /* 0x00000013000f7202 */ /* 0x000fe40000000f00 */
[----:B------:R-:W-:Y:S01]  /*dabc0*/  IMAD.X R17, R17, 0x1, R2, P4 ;  /* 0x0000000111117824 */ /* 0x000fe200020e0602 */
[----:B------:R-:W-:Y:S04]  /*dabd0*/  STL [R1+0x449c], R16 ;  /* 0x00449c1001007387 */ /* 0x000fe80000100800 */
[----:B------:R3:W-:Y:S04]  /*dabe0*/  STL [R1+0x4498], R17 ;  /* 0x0044981101007387 */ /* 0x0007e80000100800 */
[----:B-1----:R-:W4:Y:S04]  /*dabf0*/  LDL.LU R19, [R1+0x4520] ;  /* 0x0045200001137983 */ /* 0x002f280000300800 */
[----:B------:R1:W-:Y:S04]  /*dac00*/  LDGSTS.E [R12+0x48300], [R14.64], P1 ;  /* 0x483000000e0c7fae */ /* 0x0003e80008921844 */
[----:B------:R-:W4:Y:S01]  /*dac10*/  LDL.LU R18, [R1+0x4524] ;  /* 0x0045240001127983 */ /* 0x000f220000300800 */
[----:B-1----:R-:W-:-:S02]  /*dac20*/  IMAD.MOV.U32 R15, RZ, RZ, R17 ;  /* 0x000000ffff0f7224 */ /* 0x002fc400078e0011 */
[----:B------:R-:W-:Y:S01]  /*dac30*/  IMAD.MOV.U32 R14, RZ, RZ, R16 ;  /* 0x000000ffff0e7224 */ /* 0x000fe200078e0010 */
        /* <DEDUP_REMOVED lines=9> */
[--C-:B------:R-:W-:Y:S01]  /*dacd0*/  IMAD.X R25, R25, 0x1, R2.reuse, P1 ;  /* 0x0000000119197824 */ /* 0x100fe200008e0602 */
[----:B------:R-:W-:Y:S01]  /*dace0*/  IADD3 R22, P3, R22, R21, RZ ;  /* 0x0000001516167210 */ /* 0x000fe20007f7e0ff */
[----:B------:R-:W-:Y:S04]  /*dacf0*/  STL [R1+0x44a4], R24 ;  /* 0x0044a41801007387 */ /* 0x000fe80000100800 */
[----:B------:R-:W-:Y:S01]  /*dad00*/  IMAD.X R23, R23, 0x1, R2, P3 ;  /* 0x0000000117177824 */ /* 0x000fe200018e0602 */
[----:B------:R2:W-:Y:S01]  /*dad10*/  STL [R1+0x44a0], R25 ;  /* 0x0044a01901007387 */ /* 0x0005e20000100800 */
[----:B-1----:R-:W-:Y:S01]  /*dad20*/  IMAD.MOV.U32 R14, RZ, RZ, R24 ;  /* 0x000000ffff0e7224 */ /* 0x002fe200078e0018 */
[----:B------:R-:W-:Y:S01]  /*dad30*/  ISETP.GT.AND P1, PT, R3, 0x28, PT ;  /* 0x000000280300780c */ /* 0x000fe20003f24270 */
[----:B------:R-:W-:Y:S01]  /*dad40*/  IMAD.MOV.U32 R15, RZ, RZ, R25 ;  /* 0x000000ffff0f7224 */ /* 0x000fe200078e0019 */
[----:B------:R-:W-:Y:S04]  /*dad50*/  STL [R1+0x44ac], R22 ;  /* 0x0044ac1601007387 */ /* 0x000fe80000100800 */
[----:B------:R1:W-:Y:S01]  /*dad60*/  STL [R1+0x44a8], R23 ;  /* 0x0044a81701007387 */ /* 0x0003e20000100800 */
[----:B------:R-:W-:-:S03]  /*dad70*/  SEL R13, RZ, 0x4, !P1 ;  /* 0x00000004ff0d7807 */ /* 0x000fc60004800000 */
[----:B--2---:R-:W2:Y:S04]  /*dad80*/  LDL.LU R25, [R1+0x4530] ;  /* 0x0045300001197983 */ /* 0x004ea80000300800 */
[----:B------:R-:W2:Y:S04]  /*dad90*/  LDL.LU R24, [R1+0x4534] ;  /* 0x0045340001187983 */ /* 0x000ea80000300800 */
[----:B------:R1:W-:Y:S01]  /*dada0*/  LDGSTS.E [R12+0x49100], [R14.64], P2 ;  /* 0x491000000e0c7fae */ /* 0x0003e20009121844 */
[----:B------:R-:W-:-:S04]  /*dadb0*/  SEL R13, R13, RZ, !P0 ;  /* 0x000000ff0d0d7207 */ /* 0x000fc80004000000 */
[----:B------:R-:W-:Y:S01]  /*dadc0*/  ISETP.NE.U32.AND P1, PT, R13, RZ, PT ;  /* 0x000000ff0d00720c */ /* 0x000fe20003f25070 */
[----:B-1----:R-:W-:Y:S02]  /*dadd0*/  IMAD.MOV.U32 R14, RZ, RZ, R22 ;  /* 0x000000ffff0e7224 */ /* 0x002fe400078e0016 */
[----:B------:R-:W-:Y:S02]  /*dade0*/  IMAD.MOV.U32 R15, RZ, RZ, R23 ;  /* 0x000000ffff0f7224 */ /* 0x000fe400078e0017 */
[----:B------:R-:W2:Y:S01]  /*dadf0*/  LDL.LU R23, [R1+0x4598] ;  /* 0x0045980001177983 */ /* 0x000ea20000300800 */
[----:B------:R-:W-:-:S03]  /*dae00*/  IADD3 R27, P3, R27, R21, RZ ;  /* 0x000000151b1b7210 */ /* 0x000fc60007f7e0ff */
[----:B------:R-:W2:Y:S02]  /*dae10*/  LDL.LU R22, [R1+0x459c] ;  /* 0x00459c0001167983 */ /* 0x000ea40000300800 */
[----:B------:R-:W-:Y:S02]  /*dae20*/  IMAD.X R28, R28, 0x1, R2, P3 ;  /* 0x000000011c1c7824 */ /* 0x000fe400018e0602 */
[----:B------:R1:W-:Y:S04]  /*dae30*/  LDGSTS.E [R12+0x49200], [R14.64], P2 ;  /* 0x492000000e0c7fae */ /* 0x0003e80009121844 */
[----:B------:R-:W-:Y:S04]  /*dae40*/  STL [R1+0x44b4], R27 ;  /* 0x0044b41b01007387 */ /* 0x000fe80000100800 */
[----:B------:R1:W-:Y:S02]  /*dae50*/  STL [R1+0x44b0], R28 ;  /* 0x0044b01c01007387 */ /* 0x0003e40000100800 */
[----:B-1----:R-:W-:Y:S01]  /*dae60*/  IMAD.MOV.U32 R14, RZ, RZ, R27 ;  /* 0x000000ffff0e7224 */ /* 0x002fe200078e001b */
[----:B------:R-:W-:Y:S01]  /*dae70*/  IADD3 R20, P4, R20, R21, RZ ;  /* 0x0000001514147210 */ /* 0x000fe20007f9e0ff */
[----:B------:R-:W-:-:S03]  /*dae80*/  IMAD.MOV.U32 R15, RZ, RZ, R28 ;  /* 0x000000ffff0f7224 */ /* 0x000fc600078e001c */
[----:B------:R-:W-:Y:S01]  /*dae90*/  IADD3.X R26, R26, R2, RZ, P4, !PT ;  /* 0x000000021a1a7210 */ /* 0x000fe200027fe4ff */
        /* <DEDUP_REMOVED lines=12> */
[----:B------:R-:W-:Y:S01]  /*daf60*/  STL [R1+0x4524], R18 ;  /* 0x0045241201007387 */ /* 0x000fe20000100800 */
[----:B-1----:R-:W-:Y:S02]  /*daf70*/  IMAD.MOV.U32 R14, RZ, RZ, R18 ;  /* 0x000000ffff0e7224 */ /* 0x002fe400078e0012 */
[----:B------:R-:W-:Y:S01]  /*daf80*/  IMAD.MOV.U32 R15, RZ, RZ, R19 ;  /* 0x000000ffff0f7224 */ /* 0x000fe200078e0013 */
[----:B---3--:R-:W-:Y:S01]  /*daf90*/  IADD3 R16, P3, R16, R21, RZ ;  /* 0x0000001510107210 */ /* 0x008fe20007f7e0ff */
[----:B------:R1:W-:Y:S04]  /*dafa0*/  STL [R1+0x4520], R19 ;  /* 0x0045201301007387 */ /* 0x0003e80000100800 */
[----:B------:R-:W-:Y:S01]  /*dafb0*/  IMAD.X R17, R17, 0x1, R2, P3 ;  /* 0x0000000111117824 */ /* 0x000fe200018e0602 */
[----:B------:R-:W-:Y:S04]  /*dafc0*/  STL [R1+0x452c], R16 ;  /* 0x00452c1001007387 */ /* 0x000fe80000100800 */
[----:B------:R3:W-:Y:S04]  /*dafd0*/  STL [R1+0x4528], R17 ;  /* 0x0045281101007387 */ /* 0x0007e80000100800 */
[----:B------:R4:W-:Y:S04]  /*dafe0*/  LDGSTS.E [R12+0x4a100], [R14.64], P1 ;  /* 0x4a1000000e0c7fae */ /* 0x0009e80008921844 */
[----:B-1----:R-:W2:Y:S04]  /*daff0*/  LDL.LU R19, [R1+0x45b0] ;  /* 0x0045b00001137983 */ /* 0x002ea80000300800 */
[----:B------:R-:W2:Y:S01]  /*db000*/  LDL.LU R18, [R1+0x45b4] ;  /* 0x0045b40001127983 */ /* 0x000ea20000300800 */
[----:B----4-:R-:W-:Y:S01]  /*db010*/  MOV R15, R17 ;  /* 0x00000011000f7202 */ /* 0x010fe20000000f00 */
[----:B------:R-:W-:-:S02]  /*db020*/  IMAD.MOV.U32 R14, RZ, RZ, R16 ;  /* 0x000000ffff0e7224 */ /* 0x000fc400078e0010 */
[----:B---3--:R-:W4:Y:S04]  /*db030*/  LDL.LU R17, [R1+0x4100] ;  /* 0x0041000001117983 */ /* 0x008f280000300800 */
[----:B------:R-:W4:Y:S01]  /*db040*/  LDL.LU R16, [R1+0x4104] ;  /* 0x0041040001107983 */ /* 0x000f220000300800 */
[----:B------:R-:W-:-:S03]  /*db050*/  ISETP.GT.AND P2, PT, R3, 0x2c, PT ;  /* 0x0000002c0300780c */ /* 0x000fc60003f44270 */
[----:B------:R1:W-:Y:S01]  /*db060*/  LDGSTS.E [R12+0x4a200], [R14.64], P1 ;  /* 0x4a2000000e0c7fae */ /* 0x0003e20008921844 */
[----:B------:R-:W-:-:S04]  /*db070*/  SEL R13, RZ, 0x4, !P2 ;  /* 0x00000004ff0d7807 */ /* 0x000fc80005000000 */
[----:B------:R-:W-:-:S04]  /*db080*/  SEL R13, R13, RZ, !P0 ;  /* 0x000000ff0d0d7207 */ /* 0x000fc80004000000 */
[----:B------:R-:W-:Y:S02]  /*db090*/  ISETP.NE.U32.AND P2, PT, R13, RZ, PT ;  /* 0x000000ff0d00720c */ /* 0x000fe40003f45070 */
[----:B--2---:R-:W-:-:S05]  /*db0a0*/  IADD3 R24, P3, R24, R21, RZ ;  /* 0x0000001518187210 */ /* 0x004fca0007f7e0ff */
[----:B------:R-:W-:Y:S02]  /*db0b0*/  IMAD.X R25, R25, 0x1, R2, P3 ;  /* 0x0000000119197824 */ /* 0x000fe400018e0602 */
[----:B-1----:R-:W-:Y:S02]  /*db0c0*/  IMAD.MOV.U32 R14, RZ, RZ, R24 ;  /* 0x000000ffff0e7224 */ /* 0x002fe400078e0018 */
[----:B------:R-:W-:Y:S01]  /*db0d0*/  IMAD.MOV.U32 R15, RZ, RZ, R25 ;  /* 0x000000ffff0f7224 */ /* 0x000fe200078e0019 */
[----:B------:R-:W-:Y:S04]  /*db0e0*/  STL [R1+0x4534], R24 ;  /* 0x0045341801007387 */ /* 0x000fe80000100800 */
[----:B------:R1:W-:Y:S04]  /*db0f0*/  STL [R1+0x4530], R25 ;  /* 0x0045301901007387 */ /* 0x0003e80000100800 */
[----:B------:R2:W-:Y:S01]  /*db100*/  LDGSTS.E [R12+0x4a300], [R14.64], P1 ;  /* 0x4a3000000e0c7fae */ /* 0x0005e20008921844 */
[----:B------:R-:W-:-:S05]  /*db110*/  IADD3 R22, P4, R22, R21, RZ ;  /* 0x0000001516167210 */ /* 0x000fca0007f9e0ff */
[----:B------:R-:W-:Y:S01]  /*db120*/  IMAD.X R23, R23, 0x1, R2, P4 ;  /* 0x0000000117177824 */ /* 0x000fe200020e0602 */
[----:B------:R-:W-:Y:S04]  /*db130*/  STL [R1+0x459c], R22 ;  /* 0x00459c1601007387 */ /* 0x000fe80000100800 */
[----:B------:R2:W-:Y:S04]  /*db140*/  STL [R1+0x4598], R23 ;  /* 0x0045981701007387 */ /* 0x0005e80000100800 */
[----:B-1----:R-:W3:Y:S04]  /*db150*/  LDL.LU R25, [R1+0x4108] ;  /* 0x0041080001197983 */ /* 0x002ee80000300800 */
[----:B------:R-:W3:Y:S01]  /*db160*/  LDL.LU R24, [R1+0x410c] ;  /* 0x00410c0001187983 */ /* 0x000ee20000300800 */
[----:B--2---:R-:W-:-:S02]  /*db170*/  IMAD.MOV.U32 R14, RZ, RZ, R22 ;  /* 0x000000ffff0e7224 */ /* 0x004fc400078e0016 */
[----:B------:R-:W-:Y:S02]  /*db180*/  IMAD.MOV.U32 R15, RZ, RZ, R23 ;  /* 0x000000ffff0f7224 */ /* 0x000fe400078e0017 */
[----:B------:R-:W2:Y:S04]  /*db190*/  LDL.LU R23, [R1+0x4110] ;  /* 0x0041100001177983 */ /* 0x000ea80000300800 */
[----:B------:R-:W2:Y:S04]  /*db1a0*/  LDL.LU R22, [R1+0x4114] ;  /* 0x0041140001167983 */ /* 0x000ea80000300800 */
[----:B------:R1:W-:Y:S01]  /*db1b0*/  LDGSTS.E [R12+0x4b000], [R14.64], P2 ;  /* 0x4b0000000e0c7fae */ /* 0x0003e20009121844 */
[----:B------:R-:W-:-:S05]  /*db1c0*/  IADD3 R27, P1, R27, R21, RZ ;  /* 0x000000151b1b7210 */ /* 0x000fca0007f3e0ff */
[--C-:B------:R-:W-:Y:S01]  /*db1d0*/  IMAD.X R28, R28, 0x1, R2.reuse, P1 ;  /* 0x000000011c1c7824 */ /* 0x100fe200008e0602 */
[----:B------:R-:W-:Y:S01]  /*db1e0*/  IADD3 R20, P3, R20, R21, RZ ;  /* 0x0000001514147210 */ /* 0x000fe20007f7e0ff */
[----:B------:R-:W-:Y:S04]  /*db1f0*/  STL [R1+0x45a4], R27 ;  /* 0x0045a41b01007387 */ /* 0x000fe80000100800 */
[----:B------:R-:W-:Y:S01]  /*db200*/  IMAD.X R26, R26, 0x1, R2, P3 ;  /* 0x000000011a1a7824 */ /* 0x000fe200018e0602 */
[----:B------:R1:W-:Y:S02]  /*db210*/  STL [R1+0x45a0], R28 ;  /* 0x0045a01c01007387 */ /* 0x0003e40000100800 */
[----:B-1----:R-:W-:Y:S01]  /*db220*/  MOV R15, R28 ;  /* 0x0000001c000f7202 */ /* 0x002fe20000000f00 */
[----:B------:R-:W-:Y:S01]  /*db230*/  IMAD.MOV.U32 R14, RZ, RZ, R27 ;  /* 0x000000ffff0e7224 */ /* 0x000fe200078e001b */
[----:B------:R-:W-:Y:S04]  /*db240*/  STL [R1+0x45ac], R20 ;  /* 0x0045ac1401007387 */ /* 0x000fe80000100800 */
[----:B------:R1:W-:Y:S04]  /*db250*/  STL [R1+0x45a8], R26 ;  /* 0x0045a81a01007387 */ /* 0x0003e80000100800 */
[----:B------:R-:W2:Y:S04]  /*db260*/  LDL.LU R28, [R1+0x4118] ;  /* 0x00411800011c7983 */ /* 0x000ea80000300800 */
[----:B------:R-:W2:Y:S04]  /*db270*/  LDL.LU R27, [R1+0x411c] ;  /* 0x00411c00011b7983 */ /* 0x000ea80000300800 */
[----:B------:R1:W-:Y:S02]  /*db280*/  LDGSTS.E [R12+0x4b100], [R14.64], P2 ;  /* 0x4b1000000e0c7fae */ /* 0x0003e40009121844 */
[----:B-1----:R-:W-:-:S02]  /*db290*/  IMAD.MOV.U32 R14, RZ, RZ, R20 ;  /* 0x000000ffff0e7224 */ /* 0x002fc400078e0014 */
[----:B------:R-:W-:Y:S02]  /*db2a0*/  IMAD.MOV.U32 R15, RZ, RZ, R26 ;  /* 0x000000ffff0f7224 */ /* 0x000fe400078e001a */
[----:B------:R-:W2:Y:S04]  /*db2b0*/  LDL.LU R26, [R1+0x4080] ;  /* 0x00408000011a7983 */ /* 0x000ea80000300800 */
[----:B------:R-:W2:Y:S04]  /*db2c0*/  LDL.LU R20, [R1+0x4084] ;  /* 0x0040840001147983 */ /* 0x000ea80000300800 */
[----:B------:R1:W-:Y:S01]  /*db2d0*/  LDGSTS.E [R12+0x4b200], [R14.64], P2 ;  /* 0x4b2000000e0c7fae */ /* 0x0003e20009121844 */
[----:B------:R-:W-:-:S05]  /*db2e0*/  IADD3 R18, P3, R18, R21, RZ ;  /* 0x0000001512127210 */ /* 0x000fca0007f7e0ff */
[--C-:B------:R-:W-:Y:S01]  /*db2f0*/  IMAD.X R19, R19, 0x1, R2.reuse, P3 ;  /* 0x0000000113137824 */ /* 0x100fe200018e0602 */
[----:B----4-:R-:W-:Y:S01]  /*db300*/  IADD3 R16, P4, R16, R21, RZ ;  /* 0x0000001510107210 */ /* 0x010fe20007f9e0ff */
[----:B------:R-:W-:Y:S04]  /*db310*/  STL [R1+0x45b4], R18 ;  /* 0x0045b41201007387 */ /* 0x000fe80000100800 */
[----:B------:R-:W-:Y:S01]  /*db320*/  IMAD.X R17, R17, 0x1, R2, P4 ;  /* 0x0000000111117824 */ /* 0x000fe200020e0602 */
[----:B------:R4:W-:Y:S01]  /*db330*/  STL [R1+0x45b0], R19 ;  /* 0x0045b01301007387 */ /* 0x0009e20000100800 */
[----:B-1----:R-:W-:Y:S02]  /*db340*/  IMAD.MOV.U32 R14, RZ, RZ, R18 ;  /* 0x000000ffff0e7224 */ /* 0x002fe400078e0012 */
[----:B------:R-:W-:Y:S01]  /*db350*/  IMAD.MOV.U32 R15, RZ, RZ, R19 ;  /* 0x000000ffff0f7224 */ /* 0x000fe200078e0013 */
[----:B------:R-:W-:Y:S04]  /*db360*/  STL [R1+0x4104], R16 ;  /* 0x0041041001007387 */ /* 0x000fe80000100800 */
[----:B------:R1:W-:Y:S04]  /*db370*/  STL [R1+0x4100], R17 ;  /* 0x0041001101007387 */ /* 0x0003e80000100800 */
[----:B----4-:R-:W4:Y:S04]  /*db380*/  LDL.LU R19, [R1+0x4088] ;  /* 0x0040880001137983 */ /* 0x010f280000300800 */
[----:B------:R-:W4:Y:S04]  /*db390*/  LDL.LU R18, [R1+0x408c] ;  /* 0x00408c0001127983 */ /* 0x000f280000300800 */
[----:B------:R1:W-:Y:S02]  /*db3a0*/  LDGSTS.E [R12+0x4b300], [R14.64], P2 ;  /* 0x4b3000000e0c7fae */ /* 0x0003e40009121844 */
[----:B-1----:R-:W-:-:S02]  /*db3b0*/  IMAD.MOV.U32 R15, RZ, RZ, R17 ;  /* 0x000000ffff0f7224 */ /* 0x002fc400078e0011 */
[----:B------:R-:W-:Y:S01]  /*db3c0*/  IMAD.MOV.U32 R14, RZ, RZ, R16 ;  /* 0x000000ffff0e7224 */ /* 0x000fe200078e0010 */
[----:B------:R-:W4:Y:S04]  /*db3d0*/  LDL.LU R17, [R1+0x4090] ;  /* 0x0040900001117983 */ /* 0x000f280000300800 */
[----:B------:R-:W4:Y:S01]  /*db3e0*/  LDL.LU R16, [R1+0x4094] ;  /* 0x0040940001107983 */ /* 0x000f220000300800 */
[----:B------:R-:W-:-:S04]  /*db3f0*/  ISETP.GT.AND P1, PT, R3, 0x30, PT ;  /* 0x000000300300780c */ /* 0x000fc80003f24270 */
[----:B------:R-:W-:-:S04]  /*db400*/  SEL R13, RZ, 0x4, !P1 ;  /* 0x00000004ff0d7807 */ /* 0x000fc80004800000 */
[----:B------:R-:W-:-:S04]  /*db410*/  SEL R13, R13, RZ, !P0 ;  /* 0x000000ff0d0d7207 */ /* 0x000fc80004000000 */
[----:B------:R-:W-:Y:S11]  /*db420*/  ISETP.NE.U32.AND P1, PT, R13, RZ, PT ;  /* 0x000000ff0d00720c */ /* 0x000ff60003f25070 */
[----:B------:R-:W-:Y:S02]  /*db430*/  @!UPT UIADD3 URZ, URZ, URZ, URZ ;  /* 0x0000003f3f3ff290 */ /* 0x000fe4000fffe03f */
[----:B------:R1:W-:Y:S01]  /*db440*/  LDGSTS.E [R12+0x4c000], [R14.64], P1 ;  /* 0x4c0000000e0c7fae */ /* 0x0003e20008921844 */
[----:B---3--:R-:W-:-:S05]  /*db450*/  IADD3 R24, P2, R24, R21, RZ ;  /* 0x0000001518187210 */ /* 0x008fca0007f5e0ff */
[----:B------:R-:W-:Y:S01]  /*db460*/  IMAD.X R25, R25, 0x1, R2, P2 ;  /* 0x0000000119197824 */ /* 0x000fe200010e0602 */
[----:B--2---:R-:W-:Y:S01]  /*db470*/  IADD3 R22, P3, R22, R21, RZ ;  /* 0x0000001516167210 */ /* 0x004fe20007f7e0ff */
[----:B-1----:R-:W-:Y:S01]  /*db480*/  IMAD.MOV.U32 R14, RZ, RZ, R24 ;  /* 0x000000ffff0e7224 */ /* 0x002fe200078e0018 */
[----:B------:R-:W-:Y:S01]  /*db490*/  ISETP.GT.AND P2, PT, R3, 0x34, PT ;  /* 0x000000340300780c */ /* 0x000fe20003f44270 */
[----:B------:R-:W-:Y:S01]  /*db4a0*/  IMAD.MOV.U32 R15, RZ, RZ, R25 ;  /* 0x000000ffff0f7224 */ /* 0x000fe200078e0019 */
[----:B------:R-:W-:Y:S01]  /*db4b0*/  IADD3.X R23, R23, R2, RZ, P3, !PT ;  /* 0x0000000217177210 */ /* 0x000fe20001ffe4ff */
[----:B------:R-:W-:Y:S01]  /*db4c0*/  STL [R1+0x410c], R24 ;  /* 0x00410c1801007387 */ /* 0x000fe20000100800 */
[----:B------:R-:W-:-:S03]  /*db4d0*/  SEL R13, RZ, 0x4, !P2 ;  /* 0x00000004ff0d7807 */ /* 0x000fc60005000000 */
[----:B------:R1:W-:Y:S04]  /*db4e0*/  STL [R1+0x4108], R25 ;  /* 0x0041081901007387 */ /* 0x0003e80000100800 */
[----:B------:R-:W-:Y:S04]  /*db4f0*/  STL [R1+0x4114], R22 ;  /* 0x0041141601007387 */ /* 0x000fe80000100800 */
[----:B------:R2:W-:Y:S01]  /*db500*/  LDGSTS.E [R12+0x4c100], [R14.64], P1 ;  /* 0x4c1000000e0c7fae */ /* 0x0005e20008921844 */
[----:B------:R-:W-:-:S03]  /*db510*/  SEL R13, R13, RZ, !P0 ;  /* 0x000000ff0d0d7207 */ /* 0x000fc60004000000 */
[----:B------:R3:W-:Y:S04]  /*db520*/  STL [R1+0x4110], R23 ;  /* 0x0041101701007387 */ /* 0x0007e80000100800 */
[----:B-1----:R-:W4:Y:S01]  /*db530*/  LDL.LU R25, [R1+0x4098] ;  /* 0x0040980001197983 */ /* 0x002f220000300800 */
[----:B--2---:R-:W-:-:S03]  /*db540*/  IMAD.MOV.U32 R14, RZ, RZ, R22 ;  /* 0x000000ffff0e7224 */ /* 0x004fc600078e0016 */
[----:B------:R-:W2:Y:S01]  /*db550*/  LDL.LU R24, [R1+0x409c] ;  /* 0x00409c0001187983 */ /* 0x000ea20000300800 */
[----:B------:R-:W-:Y:S01]  /*db560*/  IMAD.MOV.U32 R15, RZ, RZ, R23 ;  /* 0x000000ffff0f7224 */ /* 0x000fe200078e0017 */
[----:B------:R-:W-:Y:S02]  /*db570*/  ISETP.NE.U32.AND P2, PT, R13, RZ, PT ;  /* 0x000000ff0d00720c */ /* 0x000fe40003f45070 */
[----:B---3--:R-:W4:Y:S04]  /*db580*/  LDL.LU R23, [R1+0x4000] ;  /* 0x0040000001177983 */ /* 0x008f280000300800 */
[----:B------:R1:W-:Y:S04]  /*db590*/  LDGSTS.E [R12+0x4c200], [R14.64], P1 ;  /* 0x4c2000000e0c7fae */ /* 0x0003e80008921844 */
[----:B------:R-:W4:Y:S01]  /*db5a0*/  LDL.LU R22, [R1+0x4004] ;  /* 0x0040040001167983 */ /* 0x000f220000300800 */
[----:B------:R-:W-:-:S05]  /*db5b0*/  IADD3 R27, P3, R27, R21, RZ ;  /* 0x000000151b1b7210 */ /* 0x000fca0007f7e0ff */
[----:B------:R-:W-:Y:S02]  /*db5c0*/  IMAD.X R28, R28, 0x1, R2, P3 ;  /* 0x000000011c1c7824 */ /* 0x000fe400018e0602 */
[----:B-1----:R-:W-:Y:S02]  /*db5d0*/  IMAD.MOV.U32 R14, RZ, RZ, R27 ;  /* 0x000000ffff0e7224 */ /* 0x002fe400078e001b */
[----:B------:R-:W-:Y:S01]  /*db5e0*/  IMAD.MOV.U32 R15, RZ, RZ, R28 ;  /* 0x000000ffff0f7224 */ /* 0x000fe200078e001c */
[----:B------:R-:W-:Y:S04]  /*db5f0*/  STL [R1+0x411c], R27 ;  /* 0x00411c1b01007387 */ /* 0x000fe80000100800 */
[----:B------:R1:W-:Y:S01]  /*db600*/  LDGSTS.E [R12+0x4c300], [R14.64], P1 ;  /* 0x4c3000000e0c7fae */ /* 0x0003e20008921844 */
[----:B------:R-:W-:-:S03]  /*db610*/  IADD3 R20, P4, R20, R21, RZ ;  /* 0x0000001514147210 */ /* 0x000fc60007f9e0ff */
[----:B------:R1:W-:Y:S02]  /*db620*/  STL [R1+0x4118], R28 ;  /* 0x0041181c01007387 */ /* 0x0003e40000100800 */
[----:B------:R-:W-:Y:S02]  /*db630*/  IMAD.X R26, R26, 0x1, R2, P4 ;  /* 0x000000011a1a7824 */ /* 0x000fe400020e0602 */
[----:B------:R-:W-:Y:S01]  /*db640*/  STL [R1+0x4084], R20 ;  /* 0x0040841401007387 */ /* 0x000fe20000100800 */
[----:B-1----:R-:W-:Y:S02]  /*db650*/  IMAD.MOV.U32 R14, RZ, RZ, R20 ;  /* 0x000000ffff0e7224 */ /* 0x002fe400078e0014 */
[----:B------:R-:W-:Y:S01]  /*db660*/  MOV R15, R26 ;  /* 0x0000001a000f7202 */ /* 0x000fe20000000f00 */
[----:B------:R-:W-:Y:S04]  /*db670*/  STL [R1+0x4080], R26 ;  /* 0x0040801a01007387 */ /* 0x000fe80000100800 */
[----:B------:R-:W4:Y:S04]  /*db680*/  LDL.LU R30, [R1+0x4008] ;  /* 0x00400800011e7983 */ /* 0x000f280000300800 */
[----:B------:R-:W4:Y:S04]  /*db690*/  LDL.LU R29, [R1+0x400c] ;  /* 0x00400c00011d7983 */ /* 0x000f280000300800 */
[----:B------:R1:W-:Y:S04]  /*db6a0*/  LDGSTS.E [R12+0x4d000], [R14.64], P2 ;  /* 0x4d0000000e0c7fae */ /* 0x0003e80009121844 */
[----:B------:R-:W4:Y:S04]  /*db6b0*/  LDL.LU R28, [R1+0x4010] ;  /* 0x00401000011c7983 */ /* 0x000f280000300800 */
[----:B------:R-:W4:Y:S02]  /*db6c0*/  LDL.LU R27, [R1+0x4014] ;  /* 0x00401400011b7983 */ /* 0x000f240000300800 */
[----:B----4-:R-:W-:-:S05]  /*db6d0*/  IADD3 R18, P1, R18, R21, RZ ;  /* 0x0000001512127210 */ /* 0x010fca0007f3e0ff */
[----:B------:R-:W-:Y:S02]  /*db6e0*/  IMAD.X R19, R19, 0x1, R2, P1 ;  /* 0x0000000113137824 */ /* 0x000fe400008e0602 */
[----:B-1----:R-:W-:Y:S02]  /*db6f0*/  IMAD.MOV.U32 R14, RZ, RZ, R18 ;  /* 0x000000ffff0e7224 */ /* 0x002fe400078e0012 */
[----:B------:R-:W-:Y:S01]  /*db700*/  IMAD.MOV.U32 R15, RZ, RZ, R19 ;  /* 0x000000ffff0f7224 */ /* 0x000fe200078e0013 */
[----:B------:R-:W-:Y:S04]  /*db710*/  STL [R1+0x408c], R18 ;  /* 0x00408c1201007387 */ /* 0x000fe80000100800 */
[----:B------:R-:W-:Y:S04]  /*db720*/  STL [R1+0x4088], R19 ;  /* 0x0040881301007387 */ /* 0x000fe80000100800 */
[----:B------:R1:W-:Y:S01]  /*db730*/  LDGSTS.E [R12+0x4d100], [R14.64], P2 ;  /* 0x4d1000000e0c7fae */ /* 0x0003e20009121844 */
[----:B------:R-:W-:-:S05]  /*db740*/  IADD3 R16, P3, R16, R21, RZ ;  /* 0x0000001510107210 */ /* 0x000fca0007f7e0ff */
[----:B------:R-:W-:Y:S01]  /*db750*/  IMAD.X R17, R17, 0x1, R2, P3 ;  /* 0x0000000111117824 */ /* 0x000fe200018e0602 */
[----:B------:R-:W-:Y:S01]  /*db760*/  STL [R1+0x4094], R16 ;  /* 0x0040941001007387 */ /* 0x000fe20000100800 */
[----:B-1----:R-:W-:Y:S02]  /*db770*/  IMAD.MOV.U32 R14, RZ, RZ, R16 ;  /* 0x000000ffff0e7224 */ /* 0x002fe400078e0010 */
[----:B------:R-:W-:Y:S01]  /*db780*/  IMAD.MOV.U32 R15, RZ, RZ, R17 ;  /* 0x000000ffff0f7224 */ /* 0x000fe200078e0011 */
[----:B------:R1:W-:Y:S01]  /*db790*/  STL [R1+0x4090], R17 ;  /* 0x0040901101007387 */ /* 0x0003e20000100800 */
[----:B------:R-:W-:-:S03]  /*db7a0*/  ISETP.GT.AND P1, PT, R3, 0x38, PT ;  /* 0x000000380300780c */ /* 0x000fc60003f24270 */
[----:B------:R4:W-:Y:S04]  /*db7b0*/  LDGSTS.E [R12+0x4d200], [R14.64], P2 ;  /* 0x4d2000000e0c7fae */ /* 0x0009e80009121844 */
[----:B-1----:R-:W3:Y:S04]  /*db7c0*/  LDL.LU R17, [R1+0x4018] ;  /* 0x0040180001117983 */ /* 0x002ee80000300800 */
[----:B------:R-:W3:Y:S01]  /*db7d0*/  LDL.LU R16, [R1+0x401c] ;  /* 0x00401c0001107983 */ /* 0x000ee20000300800 */
[----:B------:R-:W-:-:S03]  /*db7e0*/  SEL R13, RZ, 0x4, !P1 ;  /* 0x00000004ff0d7807 */ /* 0x000fc60004800000 */
[----:B------:R-:W3:Y:S01]  /*db7f0*/  LDL.LU R26, [R1+0x3f80] ;  /* 0x003f8000011a7983 */ /* 0x000ee20000300800 */
[----:B------:R-:W-:-:S03]  /*db800*/  SEL R13, R13, RZ, !P0 ;  /* 0x000000ff0d0d7207 */ /* 0x000fc60004000000 */
[----:B------:R-:W3:Y:S04]  /*db810*/  LDL.LU R20, [R1+0x3f84] ;  /* 0x003f840001147983 */ /* 0x000ee80000300800 */
[----:B------:R-:W3:Y:S01]  /*db820*/  LDL.LU R19, [R1+0x3f88] ;  /* 0x003f880001137983 */ /* 0x000ee20000300800 */
[----:B------:R-:W-:-:S03]  /*db830*/  ISETP.NE.U32.AND P1, PT, R13, RZ, PT ;  /* 0x000000ff0d00720c */ /* 0x000fc60003f25070 */
[----:B------:R-:W3:Y:S01]  /*db840*/  LDL.LU R18, [R1+0x3f8c] ;  /* 0x003f8c0001127983 */ /* 0x000ee20000300800 */
[----:B--2---:R-:W-:-:S05]  /*db850*/  IADD3 R24, P3, R24, R21, RZ ;  /* 0x0000001518187210 */ /* 0x004fca0007f7e0ff */
[----:B------:R-:W-:Y:S02]  /*db860*/  IMAD.X R25, R25, 0x1, R2, P3 ;  /* 0x0000000119197824 */ /* 0x000fe400018e0602 */
[----:B----4-:R-:W-:Y:S01]  /*db870*/  IMAD.MOV.U32 R14, RZ, RZ, R24 ;  /* 0x000000ffff0e7224 */ /* 0x010fe200078e0018 */
[----:B------:R-:W-:Y:S02]  /*db880*/  IADD3 R22, P4, R22, R21, RZ ;  /* 0x0000001516167210 */ /* 0x000fe40007f9e0ff */
[----:B------:R-:W-:Y:S01]  /*db890*/  MOV R15, R25 ;  /* 0x00000019000f7202 */ /* 0x000fe20000000f00 */
[----:B------:R-:W-:Y:S02]  /*db8a0*/  STL [R1+0x409c], R24 ;  /* 0x00409c1801007387 */ /* 0x000fe40000100800 */
[----:B------:R-:W-:Y:S02]  /*db8b0*/  IMAD.X R23, R23, 0x1, R2, P4 ;  /* 0x0000000117177824 */ /* 0x000fe400020e0602 */
[----:B------:R1:W-:Y:S04]  /*db8c0*/  STL [R1+0x4098], R25 ;  /* 0x0040981901007387 */ /* 0x0003e80000100800 */
[----:B------:R-:W-:Y:S04]  /*db8d0*/  STL [R1+0x4004], R22 ;  /* 0x0040041601007387 */ /* 0x000fe80000100800 */
[----:B------:R2:W-:Y:S04]  /*db8e0*/  LDGSTS.E [R12+0x4d300], [R14.64], P2 ;  /* 0x4d3000000e0c7fae */ /* 0x0005e80009121844 */
[----:B------:R4:W-:Y:S04]  /*db8f0*/  STL [R1+0x4000], R23 ;  /* 0x0040001701007387 */ /* 0x0009e80000100800 */
[----:B-1----:R-:W3:Y:S04]  /*db900*/  LDL.LU R25, [R1+0x3f90] ;  /* 0x003f900001197983 */ /* 0x002ee80000300800 */
[----:B------:R-:W3:Y:S01]  /*db910*/  LDL.LU R24, [R1+0x3f94] ;  /* 0x003f940001187983 */ /* 0x000ee20000300800 */
[----:B--2---:R-:W-:-:S02]  /*db920*/  IMAD.MOV.U32 R14, RZ, RZ, R22 ;  /* 0x000000ffff0e7224 */ /* 0x004fc400078e0016 */
[----:B------:R-:W-:Y:S02]  /*db930*/  IMAD.MOV.U32 R15, RZ, RZ, R23 ;  /* 0x000000ffff0f7224 */ /* 0x000fe400078e0017 */
[----:B----4-:R-:W4:Y:S04]  /*db940*/  LDL.LU R23, [R1+0x3f98] ;  /* 0x003f980001177983 */ /* 0x010f280000300800 */
[----:B------:R-:W4:Y:S04]  /*db950*/  LDL.LU R22, [R1+0x3f9c] ;  /* 0x003f9c0001167983 */ /* 0x000f280000300800 */
[----:B------:R1:W-:Y:S01]  /*db960*/  LDGSTS.E [R12+0x4e000], [R14.64], P1 ;  /* 0x4e0000000e0c7fae */ /* 0x0003e20008921844 */
[----:B------:R-:W-:-:S05]  /*db970*/  IADD3 R29, P2, R29, R21, RZ ;  /* 0x000000151d1d7210 */ /* 0x000fca0007f5e0ff */
[----:B------:R-:W-:Y:S02]  /*db980*/  IMAD.X R30, R30, 0x1, R2, P2 ;  /* 0x000000011e1e7824 */ /* 0x000fe400010e0602 */
[----:B-1----:R-:W-:Y:S01]  /*db990*/  IMAD.MOV.U32 R14, RZ, RZ, R29 ;  /* 0x000000ffff0e7224 */ /* 0x002fe200078e001d */
[----:B------:R-:W-:Y:S01]  /*db9a0*/  IADD3 R27, P3, R27, R21, RZ ;  /* 0x000000151b1b7210 */ /* 0x000fe20007f7e0ff */
[----:B------:R-:W-:-:S04]  /*db9b0*/  IMAD.MOV.U32 R15, RZ, RZ, R30 ;  /* 0x000000ffff0f7224 */ /* 0x000fc800078e001e */
[----:B------:R-:W-:Y:S01]  /*db9c0*/  IMAD.X R28, R28, 0x1, R2, P3 ;  /* 0x000000011c1c7824 */ /* 0x000fe200018e0602 */
[----:B------:R1:W-:Y:S04]  /*db9d0*/  LDGSTS.E [R12+0x4e100], [R14.64], P1 ;  /* 0x4e1000000e0c7fae */ /* 0x0003e80008921844 */
[----:B------:R-:W-:Y:S04]  /*db9e0*/  STL [R1+0x400c], R29 ;  /* 0x00400c1d01007387 */ /* 0x000fe80000100800 */
[----:B------:R-:W-:Y:S01]  /*db9f0*/  STL [R1+0x4008], R30 ;  /* 0x0040081e01007387 */ /* 0x000fe20000100800 */
[----:B-1----:R-:W-:-:S02]  /*dba00*/  IMAD.MOV.U32 R14, RZ, RZ, R27 ;  /* 0x000000ffff0e7224 */ /* 0x002fc400078e001b */
[----:B------:R-:W-:Y:S01]  /*dba10*/  IMAD.MOV.U32 R15, RZ, RZ, R28 ;  /* 0x000000ffff0f7224 */ /* 0x000fe200078e001c */
[----:B------:R-:W-:Y:S04]  /*dba20*/  STL [R1+0x4014], R27 ;  /* 0x0040141b01007387 */ /* 0x000fe80000100800 */
[----:B------:R-:W-:Y:S04]  /*dba30*/  STL [R1+0x4010], R28 ;  /* 0x0040101c01007387 */ /* 0x000fe80000100800 */
[----:B------:R1:W-:Y:S01]  /*dba40*/  LDGSTS.E [R12+0x4e200], [R14.64], P1 ;  /* 0x4e2000000e0c7fae */ /* 0x0003e20008921844 */
[----:B---3--:R-:W-:-:S05]  /*dba50*/  IADD3 R16, P3, R16, R21, RZ ;  /* 0x0000001510107210 */ /* 0x008fca0007f7e0ff */
[----:B------:R-:W-:Y:S01]  /*dba60*/  IMAD.X R17, R17, 0x1, R2, P3 ;  /* 0x0000000111117824 */ /* 0x000fe200018e0602 */
[----:B------:R-:W-:Y:S01]  /*dba70*/  STL [R1+0x401c], R16 ;  /* 0x00401c1001007387 */ /* 0x000fe20000100800 */
[----:B-1----:R-:W-:Y:S02]  /*dba80*/  MOV R14, R16 ;  /* 0x00000010000e7202 */ /* 0x002fe40000000f00 */
[----:B------:R-:W-:Y:S01]  /*dba90*/  IMAD.MOV.U32 R15, RZ, RZ, R17 ;  /* 0x000000ffff0f7224 */ /* 0x000fe200078e0011 */
[----:B------:R1:W-:Y:S01]  /*dbaa0*/  STL [R1+0x4018], R17 ;  /* 0x0040181101007387 */ /* 0x0003e20000100800 */
[----:B------:R-:W-:-:S03]  /*dbab0*/  ISETP.GT.AND P2, PT, R3, 0x3c, PT ;  /* 0x0000003c0300780c */ /* 0x000fc60003f44270 */
[----:B------:R3:W-:Y:S04]  /*dbac0*/  LDGSTS.E [R12+0x4e300], [R14.64], P1 ;  /* 0x4e3000000e0c7fae */ /* 0x0007e80008921844 */
[----:B-1----:R-:W2:Y:S04]  /*dbad0*/  LDL.LU R17, [R1+0x471c] ;  /* 0x00471c0001117983 */ /* 0x002ea80000300800 */
[----:B------:R-:W2:Y:S01]  /*dbae0*/  LDL.LU R16, [R1+0x4720] ;  /* 0x0047200001107983 */ /* 0x000ea20000300800 */
[----:B------:R-:W-:-:S04]  /*dbaf0*/  SEL R13, RZ, 0x4, !P2 ;  /* 0x00000004ff0d7807 */ /* 0x000fc80005000000 */
[----:B------:R-:W-:Y:S02]  /*dbb00*/  SEL R13, R13, RZ, !P0 ;  /* 0x000000ff0d0d7207 */ /* 0x000fe40004000000 */
[-C--:B------:R-:W-:Y:S02]  /*dbb10*/  IADD3 R20, P1, R20, R21.reuse, RZ ;  /* 0x0000001514147210 */ /* 0x080fe40007f3e0ff */
[----:B------:R-:W-:Y:S02]  /*dbb20*/  ISETP.NE.U32.AND P2, PT, R13, RZ, PT ;  /* 0x000000ff0d00720c */ /* 0x000fe40003f45070 */
[----:B------:R-:W-:Y:S01]  /*dbb30*/  IADD3 R18, P3, R18, R21, RZ ;  /* 0x0000001512127210 */ /* 0x000fe20007f7e0ff */
[----:B------:R-:W-:Y:S02]  /*dbb40*/  IMAD.X R26, R26, 0x1, R2, P1 ;  /* 0x000000011a1a7824 */ /* 0x000fe400008e0602 */
[----:B---3--:R-:W-:Y:S02]  /*dbb50*/  IMAD.MOV.U32 R14, RZ, RZ, R20 ;  /* 0x000000ffff0e7224 */ /* 0x008fe400078e0014 */
[----:B------:R-:W-:-:S02]  /*dbb60*/  IMAD.X R19, R19, 0x1, R2, P3 ;  /* 0x0000000113137824 */ /* 0x000fc400018e0602 */
[----:B------:R-:W-:Y:S01]  /*dbb70*/  IMAD.MOV.U32 R15, RZ, RZ, R26 ;  /* 0x000000ffff0f7224 */ /* 0x000fe200078e001a */
[----:B------:R1:W-:Y:S04]  /*dbb80*/  STL [R1+0x3f84], R20 ;  /* 0x003f841401007387 */ /* 0x0003e80000100800 */
[----:B------:R-:W-:Y:S04]  /*dbb90*/  STL [R1+0x3f80], R26 ;  /* 0x003f801a01007387 */ /* 0x000fe80000100800 */
[----:B------:R-:W-:Y:S04]  /*dbba0*/  STL [R1+0x3f8c], R18 ;  /* 0x003f8c1201007387 */ /* 0x000fe80000100800 */
[----:B------:R3:W-:Y:S04]  /*dbbb0*/  LDGSTS.E [R12+0x4f000], [R14.64], P2 ;  /* 0x4f0000000e0c7fae */ /* 0x0007e80009121844 */
[----:B------:R3:W-:Y:S04]  /*dbbc0*/  STL [R1+0x3f88], R19 ;  /* 0x003f881301007387 */ /* 0x0007e80000100800 */
[----:B-1----:R-:W2:Y:S01]  /*dbbd0*/  LDL.LU R20, [R1+0x4724] ;  /* 0x0047240001147983 */ /* 0x002ea20000300800 */
[----:B---3--:R-:W-:-:S03]  /*dbbe0*/  IMAD.MOV.U32 R15, RZ, RZ, R19 ;  /* 0x000000ffff0f7224 */ /* 0x008fc600078e0013 */
[----:B------:R-:W3:Y:S01]  /*dbbf0*/  LDL.LU R19, [R1+0x4728] ;  /* 0x0047280001137983 */ /* 0x000ee20000300800 */
[----:B------:R-:W-:-:S03]  /*dbc00*/  IMAD.MOV.U32 R14, RZ, RZ, R18 ;  /* 0x000000ffff0e7224 */ /* 0x000fc600078e0012 */
[----:B------:R-:W3:Y:S04]  /*dbc10*/  LDL.LU R18, [R1+0x472c] ;  /* 0x00472c0001127983 */ /* 0x000ee80000300800 */
[----:B------:R-:W3:Y:S04]  /*dbc20*/  LDL.LU R13, [R1+0x4730] ;  /* 0x00473000010d7983 */ /* 0x000ee80000300800 */
[----:B------:R1:W-:Y:S01]  /*dbc30*/  LDGSTS.E [R12+0x4f100], [R14.64], P2 ;  /* 0x4f1000000e0c7fae */ /* 0x0003e20009121844 */
[----:B------:R-:W-:-:S05]  /*dbc40*/  IADD3 R24, P1, R24, R21, RZ ;  /* 0x0000001518187210 */ /* 0x000fca0007f3e0ff */
[----:B------:R-:W-:Y:S01]  /*dbc50*/  IMAD.X R25, R25, 0x1, R2, P1 ;  /* 0x0000000119197824 */ /* 0x000fe200008e0602 */
[----:B----4-:R-:W-:-:S03]  /*dbc60*/  IADD3 R22, P3, R22, R21, RZ ;  /* 0x0000001516167210 */ /* 0x010fc60007f7e0ff */
[----:B-1----:R-:W-:Y:S01]  /*dbc70*/  IMAD.MOV.U32 R15, RZ, RZ, R25 ;  /* 0x000000ffff0f7224 */ /* 0x002fe200078e0019 */
[----:B------:R-:W-:Y:S01]  /*dbc80*/  MOV R14, R24 ;  /* 0x00000018000e7202 */ /* 0x000fe20000000f00 */
[----:B------:R1:W-:Y:S01]  /*dbc90*/  STL [R1+0x3f94], R24 ;  /* 0x003f941801007387 */ /* 0x0003e20000100800 */
[----:B------:R-:W-:-:S03]  /*dbca0*/  IMAD.X R23, R23, 0x1, R2, P3 ;  /* 0x0000000117177824 */ /* 0x000fc600018e0602 */
[----:B------:R-:W-:Y:S04]  /*dbcb0*/  STL [R1+0x3f90], R25 ;  /* 0x003f901901007387 */ /* 0x000fe80000100800 */
[----:B------:R-:W-:Y:S04]  /*dbcc0*/  STL [R1+0x3f9c], R22 ;  /* 0x003f9c1601007387 */ /* 0x000fe80000100800 */
[----:B------:R4:W-:Y:S04]  /*dbcd0*/  LDGSTS.E [R12+0x4f200], [R14.64], P2 ;  /* 0x4f2000000e0c7fae */ /* 0x0009e80009121844 */
[----:B------:R1:W-:Y:S04]  /*dbce0*/  STL [R1+0x3f98], R23 ;  /* 0x003f981701007387 */ /* 0x0003e80000100800 */
[----:B------:R-:W3:Y:S01]  /*dbcf0*/  LDL.LU R28, [R1+0x4734] ;  /* 0x00473400011c7983 */ /* 0x000ee20000300800 */
[----:B----4-:R-:W-:-:S03]  /*dbd00*/  IMAD.MOV.U32 R14, RZ, RZ, R22 ;  /* 0x000000ffff0e7224 */ /* 0x010fc600078e0016 */
[----:B------:R-:W4:Y:S01]  /*dbd10*/  LDL.LU R27, [R1+0x4738] ;  /* 0x00473800011b7983 */ /* 0x000f220000300800 */
[----:B------:R-:W-:-:S03]  /*dbd20*/  IMAD.MOV.U32 R15, RZ, RZ, R23 ;  /* 0x000000ffff0f7224 */ /* 0x000fc600078e0017 */
[----:B------:R-:W4:Y:S04]  /*dbd30*/  LDL.LU R26, [R1+0x46a0] ;  /* 0x0046a000011a7983 */ /* 0x000f280000300800 */
[----:B-1----:R-:W4:Y:S04]  /*dbd40*/  LDL.LU R24, [R1+0x46a4] ;  /* 0x0046a40001187983 */ /* 0x002f280000300800 */
[----:B------:R1:W-:Y:S01]  /*dbd50*/  LDGSTS.E [R12+0x4f300], [R14.64], P2 ;  /* 0x4f3000000e0c7fae */ /* 0x0003e20009121844 */
[----:B--2---:R-:W-:-:S05]  /*dbd60*/  IADD3 R16, P2, R16, R21, RZ ;  /* 0x0000001510107210 */ /* 0x004fca0007f5e0ff */
[----:B------:R-:W-:Y:S01]  /*dbd70*/  IMAD.X R17, R17, 0x1, R2, P2 ;  /* 0x0000000111117824 */ /* 0x000fe200010e0602 */
[----:B------:R-:W-:Y:S01]  /*dbd80*/  STL [R1+0x4720], R16 ;  /* 0x0047201001007387 */ /* 0x000fe20000100800 */
[----:B-1----:R-:W-:-:S03]  /*dbd90*/  IMAD.MOV.U32 R14, RZ, RZ, R16 ;  /* 0x000000ffff0e7224 */ /* 0x002fc600078e0010 */
[----:B------:R1:W-:Y:S01]  /*dbda0*/  STL [R1+0x471c], R17 ;  /* 0x00471c1101007387 */ /* 0x0003e20000100800 */
[----:B------:R-:W-:-:S03]  /*dbdb0*/  IMAD.MOV.U32 R15, RZ, RZ, R17 ;  /* 0x000000ffff0f7224 */ /* 0x000fc600078e0011 */
[----:B------:R-:W2:Y:S04]  /*dbdc0*/  LDL.LU R23, [R1+0x46a8] ;  /* 0x0046a80001177983 */ /* 0x000ea80000300800 */
[----:B------:R-:W2:Y:S04]  /*dbdd0*/  LDL.LU R22, [R1+0x46ac] ;  /* 0x0046ac0001167983 */ /* 0x000ea80000300800 */
[----:B-1----:R-:W2:Y:S04]  /*dbde0*/  LDL.LU R17, [R1+0x46b0] ;  /* 0x0046b00001117983 */ /* 0x002ea80000300800 */
[----:B------:R-:W2:Y:S01]  /*dbdf0*/  LDL.LU R16, [R1+0x46b4] ;  /* 0x0046b40001107983 */ /* 0x000ea20000300800 */
[----:B------:R-:W-:-:S04]  /*dbe00*/  ISETP.GT.AND P1, PT, R3, 0x1, PT ;  /* 0x000000010300780c */ /* 0x000fc80003f24270 */
[----:B------:R-:W-:Y:S01]  /*dbe10*/  SEL R12, RZ, 0x4, !P1 ;  /* 0x00000004ff0c7807 */ /* 0x000fe20004800000 */
[----:B------:R-:W-:-:S03]  /*dbe20*/  IMAD.SHL.U32 R136, R252, 0x4, RZ ;  /* 0x00000004fc887824 */ /* 0x000fc600078e00ff */
[----:B------:R-:W-:-:S04]  /*dbe30*/  SEL R12, R12, RZ, !P0 ;  /* 0x000000ff0c0c7207 */ /* 0x000fc80004000000 */
[----:B------:R-:W-:Y:S02]  /*dbe40*/  ISETP.NE.U32.AND P1, PT, R12, RZ, PT ;  /* 0x000000ff0c00720c */ /* 0x000fe40003f25070 */
[----:B------:R-:W-:Y:S02]  /*dbe50*/  LOP3.LUT R98, R136, 0x20, RZ, 0x3c, !PT ;  /* 0x0000002088627812 */ /* 0x000fe400078e3cff */
[----:B---3--:R-:W-:-:S03]  /*dbe60*/  IADD3 R19, P2, R19, R21, RZ ;  /* 0x0000001513137210 */ /* 0x008fc60007f5e0ff */
[----:B------:R-:W-:Y:S02]  /*dbe70*/  IMAD R12, R94, 0x10000, R98 ;  /* 0x000100005e0c7824 */ /* 0x000fe400078e0262 */
[----:B------:R-:W-:Y:S01]  /*dbe80*/  IMAD.X R20, R20, 0x1, R2, P2 ;  /* 0x0000000114147824 */ /* 0x000fe200010e0602 */
[----:B------:R-:W-:Y:S01]  /*dbe90*/  IADD3 R13, P3, R13, R21, RZ ;  /* 0x000000150d0d7210 */ /* 0x000fe20007f7e0ff */
[----:B------:R-:W-:Y:S03]  /*dbea0*/  STL [R1+0x4728], R19 ;  /* 0x0047281301007387 */ /* 0x000fe60000100800 */
[----:B------:R-:W-:Y:S01]  /*dbeb0*/  IADD3.X R18, R18, R2, RZ, P3, !PT ;  /* 0x0000000212127210 */ /* 0x000fe20001ffe4ff */
[----:B------:R1:W-:Y:S04]  /*dbec0*/  LDGSTS.E [R12+0x40400], [R14.64], P1 ;  /* 0x404000000e0c7fae */ /* 0x0003e80008921844 */
[----:B------:R3:W-:Y:S01]  /*dbed0*/  STL [R1+0x4724], R20 ;  /* 0x0047241401007387 */ /* 0x0007e20000100800 */
[----:B------:R-:W-:-:S03]  /*dbee0*/  ISETP.GT.AND P2, PT, R3, 0x5, PT ;  /* 0x000000050300780c */ /* 0x000fc60003f44270 */
[----:B------:R3:W-:Y:S01]  /*dbef0*/  STL [R1+0x4730], R13 ;  /* 0x0047300d01007387 */ /* 0x0007e20000100800 */
[----:B-1----:R-:W-:-:S03]  /*dbf00*/  IMAD.MOV.U32 R14, RZ, RZ, R19 ;  /* 0x000000ffff0e7224 */ /* 0x002fc600078e0013 */
[----:B------:R1:W-:Y:S01]  /*dbf10*/  STL [R1+0x472c], R18 ;  /* 0x00472c1201007387 */ /* 0x0003e20000100800 */
[----:B------:R-:W-:-:S03]  /*dbf20*/  IMAD.MOV.U32 R15, RZ, RZ, R20 ;  /* 0x000000ffff0f7224 */ /* 0x000fc600078e0014 */
[----:B------:R-:W2:Y:S04]  /*dbf30*/  LDL.LU R25, [R1+0x46b8] ;  /* 0x0046b80001197983 */ /* 0x000ea80000300800 */
[----:B---3--:R-:W3:Y:S04]  /*dbf40*/  LDL.LU R20, [R1+0x46bc] ;  /* 0x0046bc0001147983 */ /* 0x008ee80000300800 */
[----:B------:R1:W-:Y:S04]  /*dbf50*/  LDGSTS.E [R12+0x40500], [R14.64], P1 ;  /* 0x405000000e0c7fae */ /* 0x0003e80008921844 */
[----:B------:R-:W3:Y:S01]  /*dbf60*/  LDL.LU R19, [R1+0x4620] ;  /* 0x0046200001137983 */ /* 0x000ee20000300800 */
[----:B-1----:R-:W-:Y:S01]  /*dbf70*/  IMAD.MOV.U32 R14, RZ, RZ, R13 ;  /* 0x000000ffff0e7224 */ /* 0x002fe200078e000d */
[----:B------:R-:W-:Y:S01]  /*dbf80*/  SEL R13, RZ, 0x4, !P2 ;  /* 0x00000004ff0d7807 */ /* 0x000fe20005000000 */
[----:B------:R-:W-:-:S02]  /*dbf90*/  IMAD.MOV.U32 R15, RZ, RZ, R18 ;  /* 0x000000ffff0f7224 */ /* 0x000fc400078e0012 */
[----:B------:R-:W3:Y:S01]  /*dbfa0*/  LDL.LU R18, [R1+0x4624] ;  /* 0x0046240001127983 */ /* 0x000ee20000300800 */
[----:B------:R-:W-:-:S03]  /*dbfb0*/  SEL R13, R13, RZ, !P0 ;  /* 0x000000ff0d0d7207 */ /* 0x000fc60004000000 */
[----:B------:R1:W-:Y:S01]  /*dbfc0*/  LDGSTS.E [R12+0x40600], [R14.64], P1 ;  /* 0x406000000e0c7fae */ /* 0x0003e20008921844 */
[----:B------:R-:W-:Y:S02]  /*dbfd0*/  ISETP.NE.U32.AND P2, PT, R13, RZ, PT ;  /* 0x000000ff0d00720c */ /* 0x000fe40003f45070 */
[----:B----4-:R-:W-:-:S05]  /*dbfe0*/  IADD3 R27, P3, R27, R21, RZ ;  /* 0x000000151b1b7210 */ /* 0x010fca0007f7e0ff */
[----:B------:R-:W-:Y:S01]  /*dbff0*/  IMAD.X R28, R28, 0x1, R2, P3 ;  /* 0x000000011c1c7824 */ /* 0x000fe200018e0602 */
[----:B------:R-:W-:Y:S01]  /*dc000*/  IADD3 R24, P4, R24, R21, RZ ;  /* 0x0000001518187210 */ /* 0x000fe20007f9e0ff */
[----:B-1----:R-:W-:Y:S01]  /*dc010*/  IMAD.MOV.U32 R14, RZ, RZ, R27 ;  /* 0x000000ffff0e7224 */ /* 0x002fe200078e001b */
[----:B------:R-:W-:Y:S01]  /*dc020*/  STL [R1+0x4738], R27 ;  /* 0x0047381b01007387 */ /* 0x000fe20000100800 */
[----:B------:R-:W-:Y:S02]  /*dc030*/  IMAD.MOV.U32 R15, RZ, RZ, R28 ;  /* 0x000000ffff0f7224 */ /* 0x000fe400078e001c */
[----:B------:R-:W-:Y:S01]  /*dc040*/  IMAD.X R26, R26, 0x1, R2, P4 ;  /* 0x000000011a1a7824 */ /* 0x000fe200020e0602 */
[----:B------:R1:W-:Y:S04]  /*dc050*/  STL [R1+0x4734], R28 ;  /* 0x0047341c01007387 */ /* 0x0003e80000100800 */
[----:B------:R-:W-:Y:S04]  /*dc060*/  STL [R1+0x46a4], R24 ;  /* 0x0046a41801007387 */ /* 0x000fe80000100800 */
[----:B------:R4:W-:Y:S04]  /*dc070*/  STL [R1+0x46a0], R26 ;  /* 0x0046a01a01007387 */ /* 0x0009e80000100800 */
[----:B------:R4:W-:Y:S04]  /*dc080*/  LDGSTS.E [R12+0x40700], [R14.64], P1 ;  /* 0x407000000e0c7fae */ /* 0x0009e80008921844 */
[----:B-1----:R-:W3:Y:S04]  /*dc090*/  LDL.LU R28, [R1+0x4628] ;  /* 0x00462800011c7983 */ /* 0x002ee80000300800 */
[----:B------:R-:W3:Y:S01]  /*dc0a0*/  LDL.LU R27, [R1+0x462c] ;  /* 0x00462c00011b7983 */ /* 0x000ee20000300800 */
[----:B----4-:R-:W-:Y:S01]  /*dc0b0*/  MOV R15, R26 ;  /* 0x0000001a000f7202 */ /* 0x010fe20000000f00 */
[----:B------:R-:W-:-:S02]  /*dc0c0*/  IMAD.MOV.U32 R14, RZ, RZ, R24 ;  /* 0x000000ffff0e7224 */ /* 0x000fc400078e0018 */
[----:B------:R-:W3:Y:S04]  /*dc0d0*/  LDL.LU R26, [R1+0x4630] ;  /* 0x00463000011a7983 */ /* 0x000ee80000300800 */
[----:B------:R-:W3:Y:S04]  /*dc0e0*/  LDL.LU R24, [R1+0x4634] ;  /* 0x0046340001187983 */ /* 0x000ee80000300800 */
        /* <DEDUP_REMOVED lines=14> */
[----:B-1----:R-:W-:-:S02]  /*dc1d0*/  IMAD.MOV.U32 R15, RZ, RZ, R17 ;  /* 0x000000ffff0f7224 */ /* 0x002fc400078e0011 */
[----:B------:R-:W-:Y:S01]  /*dc1e0*/  IMAD.MOV.U32 R14, RZ, RZ, R16 ;  /* 0x000000ffff0e7224 */ /* 0x000fe200078e0010 */
[----:B--2---:R-:W2:Y:S04]  /*dc1f0*/  LDL.LU R17, [R1+0x41b8] ;  /* 0x0041b80001117983 */ /* 0x004ea80000300800 */
[----:B------:R-:W2:Y:S01]  /*dc200*/  LDL.LU R16, [R1+0x41bc] ;  /* 0x0041bc0001107983 */ /* 0x000ea20000300800 */
[----:B------:R-:W-:-:S03]  /*dc210*/  ISETP.GT.AND P1, PT, R3, 0x9, PT ;  /* 0x000000090300780c */ /* 0x000fc60003f24270 */
[----:B------:R1:W-:Y:S01]  /*dc220*/  LDGSTS.E [R12+0x41600], [R14.64], P2 ;  /* 0x416000000e0c7fae */ /* 0x0003e20009121844 */
[----:B------:R-:W-:Y:S02]  /*dc230*/  SEL R13, RZ, 0x4, !P1 ;  /* 0x00000004ff0d7807 */ /* 0x000fe40004800000 */
[----:B---3--:R-:W-:Y:S02]  /*dc240*/  IADD3 R20, P3, R20, R21, RZ ;  /* 0x0000001514147210 */ /* 0x008fe40007f7e0ff */
[----:B------:R-:W-:-:S03]  /*dc250*/  SEL R13, R13, RZ, !P0 ;  /* 0x000000ff0d0d7207 */ /* 0x000fc60004000000 */
[----:B------:R-:W-:Y:S01]  /*dc260*/  IMAD.X R25, R25, 0x1, R2, P3 ;  /* 0x0000000119197824 */ /* 0x000fe200018e0602 */
[----:B------:R-:W-:Y:S01]  /*dc270*/  ISETP.NE.U32.AND P1, PT, R13, RZ, PT ;  /* 0x000000ff0d00720c */ /* 0x000fe20003f25070 */
[----:B-1----:R-:W-:Y:S01]  /*dc280*/  IMAD.MOV.U32 R14, RZ, RZ, R20 ;  /* 0x000000ffff0e7224 */ /* 0x002fe200078e0014 */
[----:B------:R-:W-:Y:S02]  /*dc290*/  STL [R1+0x46bc], R20 ;  /* 0x0046bc1401007387 */ /* 0x000fe40000100800 */
[----:B------:R-:W-:Y:S02]  /*dc2a0*/  MOV R15, R25 ;  /* 0x00000019000f7202 */ /* 0x000fe40000000f00 */
[----:B------:R1:W-:Y:S04]  /*dc2b0*/  STL [R1+0x46b8], R25 ;  /* 0x0046b81901007387 */ /* 0x0003e80000100800 */
[----:B------:R3:W-:Y:S01]  /*dc2c0*/  LDGSTS.E [R12+0x41700], [R14.64], P2 ;  /* 0x417000000e0c7fae */ /* 0x0007e20009121844 */
[----:B------:R-:W-:-:S05]  /*dc2d0*/  IADD3 R18, P4, R18, R21, RZ ;  /* 0x0000001512127210 */ /* 0x000fca0007f9e0ff */
[----:B------:R-:W-:Y:S01]  /*dc2e0*/  IMAD.X R19, R19, 0x1, R2, P4 ;  /* 0x0000000113137824 */ /* 0x000fe200020e0602 */
[----:B------:R-:W-:Y:S04]  /*dc2f0*/  STL [R1+0x4624], R18 ;  /* 0x0046241201007387 */ /* 0x000fe80000100800 */
[----:B------:R3:W-:Y:S02]  /*dc300*/  STL [R1+0x4620], R19 ;  /* 0x0046201301007387 */ /* 0x0007e40000100800 */
[----:B---3--:R-:W-:Y:S02]  /*dc310*/  IMAD.MOV.U32 R15, RZ, RZ, R19 ;  /* 0x000000ffff0f7224 */ /* 0x008fe400078e0013 */
[----:B-1----:R-:W3:Y:S01]  /*dc320*/  LDL.LU R25, [R1+0x41c0] ;  /* 0x0041c00001197983 */ /* 0x002ee20000300800 */
[----:B------:R-:W-:-:S03]  /*dc330*/  IMAD.MOV.U32 R14, RZ, RZ, R18 ;  /* 0x000000ffff0e7224 */ /* 0x000fc600078e0012 */
[----:B------:R-:W3:Y:S04]  /*dc340*/  LDL.LU R20, [R1+0x41c4] ;  /* 0x0041c40001147983 */ /* 0x000ee80000300800 */
[----:B------:R-:W3:Y:S04]  /*dc350*/  LDL.LU R19, [R1+0x41c8] ;  /* 0x0041c80001137983 */ /* 0x000ee80000300800 */
[----:B------:R-:W3:Y:S04]  /*dc360*/  LDL.LU R18, [R1+0x41cc] ;  /* 0x0041cc0001127983 */ /* 0x000ee80000300800 */
        /* <DEDUP_REMOVED lines=23> */
[----:B--2---:R-:W-:Y:S02]  /*dc4e0*/  IADD3 R16, P4, R16, R21, RZ ;  /* 0x0000001510107210 */ /* 0x004fe40007f9e0ff */
[----:B------:R1:W-:Y:S02]  /*dc4f0*/  STL [R1+0x4638], R23 ;  /* 0x0046381701007387 */ /* 0x0003e40000100800 */
[----:B------:R-:W-:Y:S01]  /*dc500*/  IADD3.X R17, R17, R2, RZ, P4, !PT ;  /* 0x0000000211117210 */ /* 0x000fe200027fe4ff */
[----:B------:R-:W-:Y:S01]  /*dc510*/  IMAD.MOV.U32 R15, RZ, RZ, R23 ;  /* 0x000000ffff0f7224 */ /* 0x000fe200078e0017 */
[----:B------:R-:W-:Y:S04]  /*dc520*/  STL [R1+0x41bc], R16 ;  /* 0x0041bc1001007387 */ /* 0x000fe80000100800 */
[----:B------:R2:W-:Y:S04]  /*dc530*/  STL [R1+0x41b8], R17 ;  /* 0x0041b81101007387 */ /* 0x0005e80000100800 */
[----:B-1----:R-:W4:Y:S04]  /*dc540*/  LDL.LU R23, [R1+0x4240] ;  /* 0x0042400001177983 */ /* 0x002f280000300800 */
[----:B------:R-:W4:Y:S04]  /*dc550*/  LDL.LU R22, [R1+0x4244] ;  /* 0x0042440001167983 */ /* 0x000f280000300800 */
[----:B------:R1:W-:Y:S02]  /*dc560*/  LDGSTS.E [R12+0x42700], [R14.64], P1 ;  /* 0x427000000e0c7fae */ /* 0x0003e40008921844 */
[----:B-1----:R-:W-:-:S02]  /*dc570*/  IMAD.MOV.U32 R15, RZ, RZ, R17 ;  /* 0x000000ffff0f7224 */ /* 0x002fc400078e0011 */
[----:B------:R-:W-:Y:S01]  /*dc580*/  IMAD.MOV.U32 R14, RZ, RZ, R16 ;  /* 0x000000ffff0e7224 */ /* 0x000fe200078e0010 */
[----:B--2---:R-:W2:Y:S04]  /*dc590*/  LDL.LU R17, [R1+0x4248] ;  /* 0x0042480001117983 */ /* 0x004ea80000300800 */
[----:B------:R-:W2:Y:S01]  /*dc5a0*/  LDL.LU R16, [R1+0x424c] ;  /* 0x00424c0001107983 */ /* 0x000ea20000300800 */
[----:B------:R-:W-:-:S04]  /*dc5b0*/  ISETP.GT.AND P2, PT, R3, 0xd, PT ;  /* 0x0000000d0300780c */ /* 0x000fc80003f44270 */
[----:B------:R-:W-:-:S04]  /*dc5c0*/  SEL R13, RZ, 0x4, !P2 ;  /* 0x00000004ff0d7807 */ /* 0x000fc80005000000 */
[----:B------:R-:W-:-:S04]  /*dc5d0*/  SEL R13, R13, RZ, !P0 ;  /* 0x000000ff0d0d7207 */ /* 0x000fc80004000000 */
[----:B------:R-:W-:Y:S02]  /*dc5e0*/  ISETP.NE.U32.AND P2, PT, R13, RZ, PT ;  /* 0x000000ff0d00720c */ /* 0x000fe40003f45070 */
[-C--:B---3--:R-:W-:Y:S02]  /*dc5f0*/  IADD3 R20, P1, R20, R21.reuse, RZ ;  /* 0x0000001514147210 */ /* 0x088fe40007f3e0ff */
[----:B------:R-:W-:-:S03]  /*dc600*/  IADD3 R18, P3, R18, R21, RZ ;  /* 0x0000001512127210 */ /* 0x000fc60007f7e0ff */
[--C-:B------:R-:W-:Y:S02]  /*dc610*/  IMAD.X R25, R25, 0x1, R2.reuse, P1 ;  /* 0x0000000119197824 */ /* 0x100fe400008e0602 */
[----:B------:R-:W-:Y:S01]  /*dc620*/  IMAD.X R19, R19, 0x1, R2, P3 ;  /* 0x0000000113137824 */ /* 0x000fe200018e0602 */
[----:B------:R-:W-:Y:S04]  /*dc630*/  STL [R1+0x41c4], R20 ;  /* 0x0041c41401007387 */ /* 0x000fe80000100800 */
[----:B------:R1:W-:Y:S01]  /*dc640*/  LDGSTS.E [R12+0x43400], [R14.64], P2 ;  /* 0x434000000e0c7fae */ /* 0x0003e20009121844 */
[----:B------:R-:W-:-:S03]  /*dc650*/  ISETP.GT.AND P1, PT, R3, 0x11, PT ;  /* 0x000000110300780c */ /* 0x000fc60003f24270 */
[----:B------:R3:W-:Y:S04]  /*dc660*/  STL [R1+0x41c0], R25 ;  /* 0x0041c01901007387 */ /* 0x0007e80000100800 */
[----:B------:R-:W-:Y:S01]  /*dc670*/  STL [R1+0x41cc], R18 ;  /* 0x0041cc1201007387 */ /* 0x000fe20000100800 */
[----:B-1----:R-:W-:Y:S02]  /*dc680*/  IMAD.MOV.U32 R14, RZ, RZ, R20 ;  /* 0x000000ffff0e7224 */ /* 0x002fe400078e0014 */
[----:B------:R-:W-:Y:S01]  /*dc690*/  IMAD.MOV.U32 R15, RZ, RZ, R25 ;  /* 0x000000ffff0f7224 */ /* 0x000fe200078e0019 */
[----:B------:R1:W-:Y:S04]  /*dc6a0*/  STL [R1+0x41c8], R19 ;  /* 0x0041c81301007387 */ /* 0x0003e80000100800 */
[----:B---3--:R-:W3:Y:S01]  /*dc6b0*/  LDL.LU R25, [R1+0x4250] ;  /* 0x0042500001197983 */ /* 0x008ee20000300800 */
[----:B------:R-:W-:-:S03]  /*dc6c0*/  SEL R13, RZ, 0x4, !P1 ;  /* 0x00000004ff0d7807 */ /* 0x000fc60004800000 */
[----:B------:R-:W3:Y:S04]  /*dc6d0*/  LDL.LU R20, [R1+0x4254] ;  /* 0x0042540001147983 */ /* 0x000ee80000300800 */
[----:B------:R1:W-:Y:S01]  /*dc6e0*/  LDGSTS.E [R12+0x43500], [R14.64], P2 ;  /* 0x435000000e0c7fae */ /* 0x0003e20009121844 */
[----:B------:R-:W-:Y:S02]  /*dc6f0*/  SEL R13, R13, RZ, !P0 ;  /* 0x000000ff0d0d7207 */ /* 0x000fe40004000000 */
[----:B-1----:R-:W-:Y:S01]  /*dc700*/  MOV R15, R19 ;  /* 0x00000013000f7202 */ /* 0x002fe20000000f00 */
[----:B------:R-:W-:Y:S01]  /*dc710*/  IMAD.MOV.U32 R14, RZ, RZ, R18 ;  /* 0x000000ffff0e7224 */ /* 0x000fe200078e0012 */
[----:B------:R-:W3:Y:S04]  /*dc720*/  LDL.LU R19, [R1+0x42b8] ;  /* 0x0042b80001137983 */ /* 0x000ee80000300800 */
[----:B------:R-:W3:Y:S01]  /*dc730*/  LDL.LU R18, [R1+0x42bc] ;  /* 0x0042bc0001127983 */ /* 0x000ee20000300800 */
[----:B------:R-:W-:-:S03]  /*dc740*/  ISETP.NE.U32.AND P1, PT, R13, RZ, PT ;  /* 0x000000ff0d00720c */ /* 0x000fc60003f25070 */
[----:B------:R1:W-:Y:S01]  /*dc750*/  LDGSTS.E [R12+0x43600], [R14.64], P2 ;  /* 0x436000000e0c7fae */ /* 0x0003e20009121844 */
        /* <DEDUP_REMOVED lines=21> */
[----:B-1----:R-:W-:-:S03]  /*dc8b0*/  IMAD.MOV.U32 R14, RZ, RZ, R22 ;  /* 0x000000ffff0e7224 */ /* 0x002fc600078e0016 */
[----:B------:R-:W-:Y:S01]  /*dc8c0*/  MOV R15, R23 ;  /* 0x00000017000f7202 */ /* 0x000fe20000000f00 */
[----:B------:R1:W-:Y:S04]  /*dc8d0*/  STL [R1+0x4240], R23 ;  /* 0x0042401701007387 */ /* 0x0003e80000100800 */
[----:B------:R4:W-:Y:S01]  /*dc8e0*/  LDGSTS.E [R12+0x44500], [R14.64], P1 ;  /* 0x445000000e0c7fae */ /* 0x0009e20008921844 */
[----:B--2---:R-:W-:-:S05]  /*dc8f0*/  IADD3 R16, P3, R16, R21, RZ ;  /* 0x0000001510107210 */ /* 0x004fca0007f7e0ff */
[----:B------:R-:W-:Y:S01]  /*dc900*/  IMAD.X R17, R17, 0x1, R2, P3 ;  /* 0x0000000111117824 */ /* 0x000fe200018e0602 */
[----:B------:R-:W-:Y:S01]  /*dc910*/  STL [R1+0x424c], R16 ;  /* 0x00424c1001007387 */ /* 0x000fe20000100800 */
[----:B----4-:R-:W-:-:S03]  /*dc920*/  IMAD.MOV.U32 R14, RZ, RZ, R16 ;  /* 0x000000ffff0e7224 */ /* 0x010fc600078e0010 */
[----:B------:R2:W-:Y:S01]  /*dc930*/  STL [R1+0x4248], R17 ;  /* 0x0042481101007387 */ /* 0x0005e20000100800 */
[----:B------:R-:W-:-:S03]  /*dc940*/  IMAD.MOV.U32 R15, RZ, RZ, R17 ;  /* 0x000000ffff0f7224 */ /* 0x000fc600078e0011 */
[----:B-1----:R-:W4:Y:S04]  /*dc950*/  LDL.LU R23, [R1+0x42d0] ;  /* 0x0042d00001177983 */ /* 0x002f280000300800 */
[----:B------:R-:W4:Y:S04]  /*dc960*/  LDL.LU R22, [R1+0x42d4] ;  /* 0x0042d40001167983 */ /* 0x000f280000300800 */
[----:B--2---:R-:W2:Y:S04]  /*dc970*/  LDL.LU R17, [R1+0x4338] ;  /* 0x0043380001117983 */ /* 0x004ea80000300800 */
[----:B------:R-:W2:Y:S01]  /*dc980*/  LDL.LU R16, [R1+0x433c] ;  /* 0x00433c0001107983 */ /* 0x000ea20000300800 */
[----:B------:R-:W-:-:S03]  /*dc990*/  ISETP.GT.AND P2, PT, R3, 0x15, PT ;  /* 0x000000150300780c */ /* 0x000fc60003f44270 */
[----:B------:R1:W-:Y:S01]  /*dc9a0*/  LDGSTS.E [R12+0x44600], [R14.64], P1 ;  /* 0x446000000e0c7fae */ /* 0x0003e20008921844 */
[----:B------:R-:W-:-:S04]  /*dc9b0*/  SEL R13, RZ, 0x4, !P2 ;  /* 0x00000004ff0d7807 */ /* 0x000fc80005000000 */
[----:B------:R-:W-:-:S04]  /*dc9c0*/  SEL R13, R13, RZ, !P0 ;  /* 0x000000ff0d0d7207 */ /* 0x000fc80004000000 */
[----:B------:R-:W-:Y:S02]  /*dc9d0*/  ISETP.NE.U32.AND P2, PT, R13, RZ, PT ;  /* 0x000000ff0d00720c */ /* 0x000fe40003f45070 */
[----:B---3--:R-:W-:-:S05]  /*dc9e0*/  IADD3 R20, P3, R20, R21, RZ ;  /* 0x0000001514147210 */ /* 0x008fca0007f7e0ff */
        /* <DEDUP_REMOVED lines=20> */
[----:B------:R-:W-:Y:S03]  /*dcb30*/  STL [R1+0x42c4], R27 ;  /* 0x0042c41b01007387 */ /* 0x000fe60000100800 */
[----:B------:R-:W-:Y:S01]  /*dcb40*/  IADD3.X R26, R26, R2, RZ, P3, !PT ;  /* 0x000000021a1a7210 */ /* 0x000fe20001ffe4ff */
[----:B------:R1:W-:Y:S02]  /*dcb50*/  STL [R1+0x42c0], R28 ;  /* 0x0042c01c01007387 */ /* 0x0003e40000100800 */
[----:B-1----:R-:W-:Y:S02]  /*dcb60*/  IMAD.MOV.U32 R14, RZ, RZ, R27 ;  /* 0x000000ffff0e7224 */ /* 0x002fe400078e001b */
[----:B------:R-:W-:Y:S01]  /*dcb70*/  IMAD.MOV.U32 R15, RZ, RZ, R28 ;  /* 0x000000ffff0f7224 */ /* 0x000fe200078e001c */
[----:B------:R-:W-:Y:S04]  /*dcb80*/  STL [R1+0x42cc], R24 ;  /* 0x0042cc1801007387 */ /* 0x000fe80000100800 */
[----:B------:R1:W-:Y:S04]  /*dcb90*/  STL [R1+0x42c8], R26 ;  /* 0x0042c81a01007387 */ /* 0x0003e80000100800 */
[----:B------:R-:W3:Y:S04]  /*dcba0*/  LDL.LU R28, [R1+0x4350] ;  /* 0x00435000011c7983 */ /* 0x000ee80000300800 */
[----:B------:R-:W3:Y:S04]  /*dcbb0*/  LDL.LU R27, [R1+0x4354] ;  /* 0x00435400011b7983 */ /* 0x000ee80000300800 */
[----:B------:R1:W-:Y:S02]  /*dcbc0*/  LDGSTS.E [R12+0x45500], [R14.64], P2 ;  /* 0x455000000e0c7fae */ /* 0x0003e40009121844 */
[----:B-1----:R-:W-:-:S02]  /*dcbd0*/  IMAD.MOV.U32 R15, RZ, RZ, R26 ;  /* 0x000000ffff0f7224 */ /* 0x002fc400078e001a */
[----:B------:R-:W-:Y:S01]  /*dcbe0*/  IMAD.MOV.U32 R14, RZ, RZ, R24 ;  /* 0x000000ffff0e7224 */ /* 0x000fe200078e0018 */
[----:B------:R-:W3:Y:S04]  /*dcbf0*/  LDL.LU R26, [R1+0x43b8] ;  /* 0x0043b800011a7983 */ /* 0x000ee80000300800 */
[----:B------:R-:W3:Y:S04]  /*dcc00*/  LDL.LU R24, [R1+0x43bc] ;  /* 0x0043bc0001187983 */ /* 0x000ee80000300800 */
[----:B------:R1:W-:Y:S01]  /*dcc10*/  LDGSTS.E [R12+0x45600], [R14.64], P2 ;  /* 0x456000000e0c7fae */ /* 0x0003e20009121844 */
[----:B----4-:R-:W-:-:S05]  /*dcc20*/  IADD3 R22, P3, R22, R21, RZ ;  /* 0x0000001516167210 */ /* 0x010fca0007f7e0ff */
[----:B------:R-:W-:Y:S01]  /*dcc30*/  IMAD.X R23, R23, 0x1, R2, P3 ;  /* 0x0000000117177824 */ /* 0x000fe200018e0602 */
[----:B--2---:R-:W-:Y:S01]  /*dcc40*/  IADD3 R16, P4, R16, R21, RZ ;  /* 0x0000001510107210 */ /* 0x004fe20007f9e0ff */
        /* <DEDUP_REMOVED lines=12> */
[----:B--2---:R-:W2:Y:S04]  /*dcd10*/  LDL.LU R17, [R1+0x43c8] ;  /* 0x0043c80001117983 */ /* 0x004ea80000300800 */
[----:B------:R-:W2:Y:S01]  /*dcd20*/  LDL.LU R16, [R1+0x43cc] ;  /* 0x0043cc0001107983 */ /* 0x000ea20000300800 */
[----:B------:R-:W-:-:S04]  /*dcd30*/  ISETP.GT.AND P1, PT, R3, 0x19, PT ;  /* 0x000000190300780c */ /* 0x000fc80003f24270 */
[----:B------:R-:W-:-:S04]  /*dcd40*/  SEL R13, RZ, 0x4, !P1 ;  /* 0x00000004ff0d7807 */ /* 0x000fc80004800000 */
[----:B------:R-:W-:-:S04]  /*dcd50*/  SEL R13, R13, RZ, !P0 ;  /* 0x000000ff0d0d7207 */ /* 0x000fc80004000000 */
[----:B------:R-:W-:Y:S02]  /*dcd60*/  ISETP.NE.U32.AND P1, PT, R13, RZ, PT ;  /* 0x000000ff0d00720c */ /* 0x000fe40003f25070 */
[----:B---3--:R-:W-:-:S11]  /*dcd70*/  IADD3 R20, P2, R20, R21, RZ ;  /* 0x0000001514147210 */ /* 0x008fd60007f5e0ff */
[----:B------:R1:W-:Y:S01]  /*dcd80*/  LDGSTS.E [R12+0x46400], [R14.64], P1 ;  /* 0x464000000e0c7fae */ /* 0x0003e20008921844 */
[--C-:B------:R-:W-:Y:S01]  /*dcd90*/  IMAD.X R25, R25, 0x1, R2.reuse, P2 ;  /* 0x0000000119197824 */ /* 0x100fe200010e0602 */
[----:B------:R-:W-:Y:S02]  /*dcda0*/  IADD3 R18, P3, R18, R21, RZ ;  /* 0x0000001512127210 */ /* 0x000fe40007f7e0ff */
[----:B------:R-:W-:Y:S03]  /*dcdb0*/  STL [R1+0x4344], R20 ;  /* 0x0043441401007387 */ /* 0x000fe60000100800 */
[----:B------:R-:W-:Y:S01]  /*dcdc0*/  IMAD.X R19, R19, 0x1, R2, P3 ;  /* 0x0000000113137824 */ /* 0x000fe200018e0602 */
[----:B------:R3:W-:Y:S01]  /*dcdd0*/  STL [R1+0x4340], R25 ;  /* 0x0043401901007387 */ /* 0x0007e20000100800 */
[----:B-1----:R-:W-:Y:S02]  /*dcde0*/  IMAD.MOV.U32 R14, RZ, RZ, R20 ;  /* 0x000000ffff0e7224 */ /* 0x002fe400078e0014 */
[----:B------:R-:W-:Y:S01]  /*dcdf0*/  IMAD.MOV.U32 R15, RZ, RZ, R25 ;  /* 0x000000ffff0f7224 */ /* 0x000fe200078e0019 */
[----:B------:R-:W-:Y:S01]  /*dce00*/  STL [R1+0x434c], R18 ;  /* 0x00434c1201007387 */ /* 0x000fe20000100800 */
[----:B------:R-:W-:-:S03]  /*dce10*/  ISETP.GT.AND P2, PT, R3, 0x1d, PT ;  /* 0x0000001d0300780c */ /* 0x000fc60003f44270 */
[----:B------:R1:W-:Y:S01]  /*dce20*/  STL [R1+0x4348], R19 ;  /* 0x0043481301007387 */ /* 0x0003e20000100800 */
[----:B------:R-:W-:-:S03]  /*dce30*/  SEL R13, RZ, 0x4, !P2 ;  /* 0x00000004ff0d7807 */ /* 0x000fc60005000000 */
[----:B---3--:R-:W2:Y:S04]  /*dce40*/  LDL.LU R25, [R1+0x43d0] ;  /* 0x0043d00001197983 */ /* 0x008ea80000300800 */
[----:B------:R-:W2:Y:S04]  /*dce50*/  LDL.LU R20, [R1+0x43d4] ;  /* 0x0043d40001147983 */ /* 0x000ea80000300800 */
[----:B------:R1:W-:Y:S01]  /*dce60*/  LDGSTS.E [R12+0x46500], [R14.64], P1 ;  /* 0x465000000e0c7fae */ /* 0x0003e20008921844 */
[----:B------:R-:W-:Y:S01]  /*dce70*/  SEL R13, R13, RZ, !P0 ;  /* 0x000000ff0d0d7207 */ /* 0x000fe20004000000 */
[----:B-1----:R-:W-:-:S02]  /*dce80*/  IMAD.MOV.U32 R15, RZ, RZ, R19 ;  /* 0x000000ffff0f7224 */ /* 0x002fc400078e0013 */
[----:B------:R-:W-:Y:S01]  /*dce90*/  IMAD.MOV.U32 R14, RZ, RZ, R18 ;  /* 0x000000ffff0e7224 */ /* 0x000fe200078e0012 */
[----:B------:R-:W2:Y:S04]  /*dcea0*/  LDL.LU R19, [R1+0x4438] ;  /* 0x0044380001137983 */ /* 0x000ea80000300800 */
[----:B------:R-:W2:Y:S01]  /*dceb0*/  LDL.LU R18, [R1+0x443c] ;  /* 0x00443c0001127983 */ /* 0x000ea20000300800 */
[----:B------:R-:W-:-:S03]  /*dcec0*/  ISETP.NE.U32.AND P2, PT, R13, RZ, PT ;  /* 0x000000ff0d00720c */ /* 0x000fc60003f45070 */
[----:B------:R1:W-:Y:S01]  /*dced0*/  LDGSTS.E [R12+0x46600], [R14.64], P1 ;  /* 0x466000000e0c7fae */ /* 0x0003e20008921844 */
[----:B------:R-:W-:-:S05]  /*dcee0*/  IADD3 R27, P3, R27, R21, RZ ;  /* 0x000000151b1b7210 */ /* 0x000fca0007f7e0ff */
[----:B------:R-:W-:Y:S01]  /*dcef0*/  IMAD.X R28, R28, 0x1, R2, P3 ;  /* 0x000000011c1c7824 */ /* 0x000fe200018e0602 */
[----:B------:R-:W-:Y:S01]  /*dcf00*/  STL [R1+0x4354], R27 ;  /* 0x0043541b01007387 */ /* 0x000fe20000100800 */
[----:B-1----:R-:W-:-:S03]  /*dcf10*/  IMAD.MOV.U32 R14, RZ, RZ, R27 ;  /* 0x000000ffff0e7224 */ /* 0x002fc600078e001b */
[----:B------:R-:W-:Y:S01]  /*dcf20*/  MOV R15, R28 ;  /* 0x0000001c000f7202 */ /* 0x000fe20000000f00 */
[----:B------:R1:W-:Y:S04]  /*dcf30*/  STL [R1+0x4350], R28 ;  /* 0x0043501c01007387 */ /* 0x0003e80000100800 */
[----:B------:R1:W-:Y:S01]  /*dcf40*/  LDGSTS.E [R12+0x46700], [R14.64], P1 ;  /* 0x467000000e0c7fae */ /* 0x0003e20008921844 */
[----:B------:R-:W-:-:S05]  /*dcf50*/  IADD3 R24, P4, R24, R21, RZ ;  /* 0x0000001518187210 */ /* 0x000fca0007f9e0ff */
        /* <DEDUP_REMOVED lines=8> */
[----:B------:R-:W2:Y:S04]  /*dcfe0*/  LDL.LU R24, [R1+0x444c] ;  /* 0x00444c0001187983 */ /* 0x000ea80000300800 */
[----:B------:R1:W-:Y:S01]  /*dcff0*/  LDGSTS.E [R12+0x47400], [R14.64], P2 ;  /* 0x474000000e0c7fae */ /* 0x0003e20009121844 */
[----:B----4-:R-:W-:-:S05]  /*dd000*/  IADD3 R22, P1, R22, R21, RZ ;  /* 0x0000001516167210 */ /* 0x010fca0007f3e0ff */
[----:B------:R-:W-:Y:S01]  /*dd010*/  IMAD.X R23, R23, 0x1, R2, P1 ;  /* 0x0000000117177824 */ /* 0x000fe200008e0602 */
[----:B------:R-:W-:Y:S01]  /*dd020*/  STL [R1+0x43c4], R22 ;  /* 0x0043c41601007387 */ /* 0x000fe20000100800 */
[----:B-1----:R-:W-:Y:S01]  /*dd030*/  IMAD.MOV.U32 R14, RZ, RZ, R22 ;  /* 0x000000ffff0e7224 */ /* 0x002fe200078e0016 */
[----:B--2---:R-:W-:Y:S01]  /*dd040*/  IADD3 R16, P3, R16, R21, RZ ;  /* 0x0000001510107210 */ /* 0x004fe20007f7e0ff */
[----:B------:R-:W-:Y:S01]  /*dd050*/  IMAD.MOV.U32 R15, RZ, RZ, R23 ;  /* 0x000000ffff0f7224 */ /* 0x000fe200078e0017 */
[----:B------:R1:W-:Y:S03]  /*dd060*/  STL [R1+0x43c0], R23 ;  /* 0x0043c01701007387 */ /* 0x0003e60000100800 */
[----:B------:R-:W-:Y:S01]  /*dd070*/  IMAD.X R17, R17, 0x1, R2, P3 ;  /* 0x0000000111117824 */ /* 0x000fe200018e0602 */
[----:B------:R-:W-:Y:S04]  /*dd080*/  STL [R1+0x43cc], R16 ;  /* 0x0043cc1001007387 */ /* 0x000fe80000100800 */
[----:B------:R2:W-:Y:S04]  /*dd090*/  STL [R1+0x43c8], R17 ;  /* 0x0043c81101007387 */ /* 0x0005e80000100800 */
[----:B------:R4:W-:Y:S04]  /*dd0a0*/  LDGSTS.E [R12+0x47500], [R14.64], P2 ;  /* 0x475000000e0c7fae */ /* 0x0009e80009121844 */
[----:B-1----:R-:W3:Y:S04]  /*dd0b0*/  LDL.LU R23, [R1+0x4450] ;  /* 0x0044500001177983 */ /* 0x002ee80000300800 */
[----:B------:R-:W3:Y:S01]  /*dd0c0*/  LDL.LU R22, [R1+0x4454] ;  /* 0x0044540001167983 */ /* 0x000ee20000300800 */
[----:B----4-:R-:W-:-:S02]  /*dd0d0*/  IMAD.MOV.U32 R15, RZ, RZ, R17 ;  /* 0x000000ffff0f7224 */ /* 0x010fc400078e0011 */
[----:B------:R-:W-:Y:S01]  /*dd0e0*/  IMAD.MOV.U32 R14, RZ, RZ, R16 ;  /* 0x000000ffff0e7224 */ /* 0x000fe200078e0010 */
[----:B--2---:R-:W2:Y:S04]  /*dd0f0*/  LDL.LU R17, [R1+0x44b8] ;  /* 0x0044b80001117983 */ /* 0x004ea80000300800 */
[----:B------:R-:W4:Y:S01]  /*dd100*/  LDL.LU R16, [R1+0x44bc] ;  /* 0x0044bc0001107983 */ /* 0x000f220000300800 */
[----:B------:R-:W-:-:S03]  /*dd110*/  ISETP.GT.AND P1, PT, R3, 0x21, PT ;  /* 0x000000210300780c */ /* 0x000fc60003f24270 */
[----:B------:R1:W-:Y:S01]  /*dd120*/  LDGSTS.E [R12+0x47600], [R14.64], P2 ;  /* 0x476000000e0c7fae */ /* 0x0003e20009121844 */
[----:B------:R-:W-:-:S04]  /*dd130*/  SEL R13, RZ, 0x4, !P1 ;  /* 0x00000004ff0d7807 */ /* 0x000fc80004800000 */
[----:B------:R-:W-:Y:S02]  /*dd140*/  SEL R13, R13, RZ, !P0 ;  /* 0x000000ff0d0d7207 */ /* 0x000fe40004000000 */
[----:B------:R-:W-:-:S05]  /*dd150*/  IADD3 R20, P3, R20, R21, RZ ;  /* 0x0000001514147210 */ /* 0x000fca0007f7e0ff */
[----:B------:R-:W-:Y:S01]  /*dd160*/  IMAD.X R25, R25, 0x1, R2, P3 ;  /* 0x0000000119197824 */ /* 0x000fe200018e0602 */
[----:B------:R-:W-:Y:S01]  /*dd170*/  ISETP.NE.U32.AND P1, PT, R13, RZ, PT ;  /* 0x000000ff0d00720c */ /* 0x000fe20003f25070 */
[----:B-1----:R-:W-:Y:S01]  /*dd180*/  IMAD.MOV.U32 R14, RZ, RZ, R20 ;  /* 0x000000ffff0e7224 */ /* 0x002fe200078e0014 */
[----:B------:R-:W-:Y:S01]  /*dd190*/  STL [R1+0x43d4], R20 ;  /* 0x0043d41401007387 */ /* 0x000fe20000100800 */
[----:B------:R-:W-:-:S03]  /*dd1a0*/  IMAD.MOV.U32 R15, RZ, RZ, R25 ;  /* 0x000000ffff0f7224 */ /* 0x000fc600078e0019 */
[----:B------:R1:W-:Y:S04]  /*dd1b0*/  STL [R1+0x43d0], R25 ;  /* 0x0043d01901007387 */ /* 0x0003e80000100800 */
[----:B------:R1:W-:Y:S01]  /*dd1c0*/  LDGSTS.E [R12+0x47700], [R14.64], P2 ;  /* 0x477000000e0c7fae */ /* 0x0003e20009121844 */
[----:B------:R-:W-:-:S04]  /*dd1d0*/  IADD3 R18, P4, R18, R21, RZ ;  /* 0x0000001512127210 */ /* 0x000fc80007f9e0ff */
[----:B------:R-:W-:Y:S01]  /*dd1e0*/  IADD3.X R19, R19, R2, RZ, P4, !PT ;  /* 0x0000000213137210 */ /* 0x000fe200027fe4ff */
        /* <DEDUP_REMOVED lines=20> */
[----:B------:R1:W-:Y:S04]  /*dd330*/  LDGSTS.E [R12+0x48500], [R14.64], P1 ;  /* 0x485000000e0c7fae */ /* 0x0003e80008921844 */
[----:B------:R-:W2:Y:S01]  /*dd340*/  LDL.LU R27, [R1+0x44d4] ;  /* 0x0044d400011b7983 */ /* 0x000ea20000300800 */
[----:B-1----:R-:W-:Y:S01]  /*dd350*/  MOV R15, R26 ;  /* 0x0000001a000f7202 */ /* 0x002fe20000000f00 */
[----:B------:R-:W-:-:S02]  /*dd360*/  IMAD.MOV.U32 R14, RZ, RZ, R24 ;  /* 0x000000ffff0e7224 */ /* 0x000fc400078e0018 */
[----:B------:R-:W2:Y:S04]  /*dd370*/  LDL.LU R26, [R1+0x4538] ;  /* 0x00453800011a7983 */ /* 0x000ea80000300800 */
[----:B------:R-:W2:Y:S04]  /*dd380*/  LDL.LU R24, [R1+0x453c] ;  /* 0x00453c0001187983 */ /* 0x000ea80000300800 */
[----:B------:R1:W-:Y:S01]  /*dd390*/  LDGSTS.E [R12+0x48600], [R14.64], P1 ;  /* 0x486000000e0c7fae */ /* 0x0003e20008921844 */
[----:B---3--:R-:W-:-:S05]  /*dd3a0*/  IADD3 R22, P3, R22, R21, RZ ;  /* 0x0000001516167210 */ /* 0x008fca0007f7e0ff */
[----:B------:R-:W-:Y:S01]  /*dd3b0*/  IMAD.X R23, R23, 0x1, R2, P3 ;  /* 0x0000000117177824 */ /* 0x000fe200018e0602 */
[----:B----4-:R-:W-:Y:S01]  /*dd3c0*/  IADD3 R16, P4, R16, R21, RZ ;  /* 0x0000001510107210 */ /* 0x010fe20007f9e0ff */
[----:B------:R-:W-:Y:S01]  /*dd3d0*/  STL [R1+0x4454], R22 ;  /* 0x0044541601007387 */ /* 0x000fe20000100800 */
[----:B-1----:R-:W-:-:S03]  /*dd3e0*/  IMAD.MOV.U32 R14, RZ, RZ, R22 ;  /* 0x000000ffff0e7224 */ /* 0x002fc600078e0016 */
[----:B--2---:R-:W-:Y:S01]  /*dd3f0*/  IMAD.X R17, R17, 0x1, R2, P4 ;  /* 0x0000000111117824 */ /* 0x004fe200020e0602 */
[----:B------:R1:W-:Y:S01]  /*dd400*/  STL [R1+0x4450], R23 ;  /* 0x0044501701007387 */ /* 0x0003e20000100800 */
[----:B------:R-:W-:-:S03]  /*dd410*/  IMAD.MOV.U32 R15, RZ, RZ, R23 ;  /* 0x000000ffff0f7224 */ /* 0x000fc600078e0017 */
[----:B------:R-:W-:Y:S04]  /*dd420*/  STL [R1+0x44bc], R16 ;  /* 0x0044bc1001007387 */ /* 0x000fe80000100800 */
[----:B------:R2:W-:Y:S04]  /*dd430*/  STL [R1+0x44b8], R17 ;  /* 0x0044b81101007387 */ /* 0x0005e80000100800 */
[----:B-1----:R-:W3:Y:S04]  /*dd440*/  LDL.LU R23, [R1+0x4540] ;  /* 0x0045400001177983 */ /* 0x002ee80000300800 */
        /* <DEDUP_REMOVED lines=10> */
[----:B------:R-:W-:-:S05]  /*dd4f0*/  IADD3 R20, P1, R20, R21, RZ ;  /* 0x0000001514147210 */ /* 0x000fca0007f3e0ff */
[--C-:B------:R-:W-:Y:S01]  /*dd500*/  IMAD.X R25, R25, 0x1, R2.reuse, P1 ;  /* 0x0000000119197824 */ /* 0x100fe200008e0602 */
[----:B------:R-:W-:Y:S01]  /*dd510*/  IADD3 R18, P3, R18, R21, RZ ;  /* 0x0000001512127210 */ /* 0x000fe20007f7e0ff */
[----:B------:R-:W-:Y:S04]  /*dd520*/  STL [R1+0x44c4], R20 ;  /* 0x0044c41401007387 */ /* 0x000fe80000100800 */
[----:B------:R-:W-:Y:S01]  /*dd530*/  IMAD.X R19, R19, 0x1, R2, P3 ;  /* 0x0000000113137824 */ /* 0x000fe200018e0602 */
[----:B------:R1:W-:Y:S01]  /*dd540*/  LDGSTS.E [R12+0x49400], [R14.64], P2 ;  /* 0x494000000e0c7fae */ /* 0x0003e20009121844 */
[----:B------:R-:W-:-:S03]  /*dd550*/  ISETP.GT.AND P1, PT, R3, 0x29, PT ;  /* 0x000000290300780c */ /* 0x000fc60003f24270 */
[----:B------:R1:W-:Y:S04]  /*dd560*/  STL [R1+0x44c0], R25 ;  /* 0x0044c01901007387 */ /* 0x0003e80000100800 */
[----:B------:R-:W-:Y:S01]  /*dd570*/  STL [R1+0x44cc], R18 ;  /* 0x0044cc1201007387 */ /* 0x000fe20000100800 */
[----:B-1----:R-:W-:Y:S01]  /*dd580*/  IMAD.MOV.U32 R14, RZ, RZ, R20 ;  /* 0x000000ffff0e7224 */ /* 0x002fe200078e0014 */
[----:B------:R-:W-:Y:S02]  /*dd590*/  MOV R15, R25 ;  /* 0x00000019000f7202 */ /* 0x000fe40000000f00 */
[----:B------:R1:W-:Y:S01]  /*dd5a0*/  STL [R1+0x44c8], R19 ;  /* 0x0044c81301007387 */ /* 0x0003e20000100800 */
[----:B------:R-:W-:-:S03]  /*dd5b0*/  SEL R13, RZ, 0x4, !P1 ;  /* 0x00000004ff0d7807 */ /* 0x000fc60004800000 */
[----:B------:R-:W2:Y:S04]  /*dd5c0*/  LDL.LU R25, [R1+0x4550] ;  /* 0x0045500001197983 */ /* 0x000ea80000300800 */
[----:B------:R-:W2:Y:S04]  /*dd5d0*/  LDL.LU R20, [R1+0x4554] ;  /* 0x0045540001147983 */ /* 0x000ea80000300800 */
[----:B------:R1:W-:Y:S01]  /*dd5e0*/  LDGSTS.E [R12+0x49500], [R14.64], P2 ;  /* 0x495000000e0c7fae */ /* 0x0003e20009121844 */
[----:B------:R-:W-:-:S04]  /*dd5f0*/  SEL R13, R13, RZ, !P0 ;  /* 0x000000ff0d0d7207 */ /* 0x000fc80004000000 */
[----:B------:R-:W-:Y:S01]  /*dd600*/  ISETP.NE.U32.AND P1, PT, R13, RZ, PT ;  /* 0x000000ff0d00720c */ /* 0x000fe20003f25070 */
[----:B-1----:R-:W-:Y:S02]  /*dd610*/  IMAD.MOV.U32 R14, RZ, RZ, R18 ;  /* 0x000000ffff0e7224 */ /* 0x002fe400078e0012 */
[----:B------:R-:W-:Y:S02]  /*dd620*/  IMAD.MOV.U32 R15, RZ, RZ, R19 ;  /* 0x000000ffff0f7224 */ /* 0x000fe400078e0013 */
[----:B------:R-:W2:Y:S04]  /*dd630*/  LDL.LU R19, [R1+0x45b8] ;  /* 0x0045b80001137983 */ /* 0x000ea80000300800 */
[----:B------:R-:W2:Y:S04]  /*dd640*/  LDL.LU R18, [R1+0x45bc] ;  /* 0x0045bc0001127983 */ /* 0x000ea80000300800 */
[----:B------:R1:W-:Y:S01]  /*dd650*/  LDGSTS.E [R12+0x49600], [R14.64], P2 ;  /* 0x496000000e0c7fae */ /* 0x0003e20009121844 */
[----:B------:R-:W-:-:S05]  /*dd660*/  IADD3 R27, P3, R27, R21, RZ ;  /* 0x000000151b1b7210 */ /* 0x000fca0007f7e0ff */
[----:B------:R-:W-:Y:S01]  /*dd670*/  IMAD.X R28, R28, 0x1, R2, P3 ;  /* 0x000000011c1c7824 */ /* 0x000fe200018e0602 */
[----:B------:R-:W-:Y:S01]  /*dd680*/  STL [R1+0x44d4], R27 ;  /* 0x0044d41b01007387 */ /* 0x000fe20000100800 */
[----:B-1----:R-:W-:Y:S01]  /*dd690*/  IMAD.MOV.U32 R14, RZ, RZ, R27 ;  /* 0x000000ffff0e7224 */ /* 0x002fe200078e001b */
[----:B------:R-:W-:Y:S01]  /*dd6a0*/  IADD3 R24, P4, R24, R21, RZ ;  /* 0x0000001518187210 */ /* 0x000fe20007f9e0ff */
        /* <DEDUP_REMOVED lines=18> */
[----:B------:R1:W-:Y:S04]  /*dd7d0*/  STL [R1+0x4540], R23 ;  /* 0x0045401701007387 */ /* 0x0003e80000100800 */
[----:B------:R3:W-:Y:S01]  /*dd7e0*/  LDGSTS.E [R12+0x4a500], [R14.64], P1 ;  /* 0x4a5000000e0c7fae */ /* 0x0007e20008921844 */
[----:B--2---:R-:W-:-:S04]  /*dd7f0*/  IADD3 R16, P3, R16, R21, RZ ;  /* 0x0000001510107210 */ /* 0x004fc80007f7e0ff */
[----:B------:R-:W-:Y:S01]  /*dd800*/  IADD3.X R17, R17, R2, RZ, P3, !PT ;  /* 0x0000000211117210 */ /* 0x000fe20001ffe4ff */
[----:B------:R-:W-:Y:S01]  /*dd810*/  STL [R1+0x454c], R16 ;  /* 0x00454c1001007387 */ /* 0x000fe20000100800 */
[----:B---3--:R-:W-:-:S03]  /*dd820*/  IMAD.MOV.U32 R14, RZ, RZ, R16 ;  /* 0x000000ffff0e7224 */ /* 0x008fc600078e0010 */
[----:B------:R2:W-:Y:S01]  /*dd830*/  STL [R1+0x4548], R17 ;  /* 0x0045481101007387 */ /* 0x0005e20000100800 */
[----:B------:R-:W-:-:S03]  /*dd840*/  IMAD.MOV.U32 R15, RZ, RZ, R17 ;  /* 0x000000ffff0f7224 */ /* 0x000fc600078e0011 */
[----:B-1----:R-:W3:Y:S04]  /*dd850*/  LDL.LU R23, [R1+0x45d0] ;  /* 0x0045d00001177983 */ /* 0x002ee80000300800 */
        /* <DEDUP_REMOVED lines=8> */
[----:B------:R-:W-:-:S05]  /*dd8e0*/  IADD3 R20, P3, R20, R21, RZ ;  /* 0x0000001514147210 */ /* 0x000fca0007f7e0ff */
        /* <DEDUP_REMOVED lines=10> */
[----:B-1----:R-:W2:Y:S01]  /*dd990*/  LDL.LU R25, [R1+0x4128] ;  /* 0x0041280001197983 */ /* 0x002ea20000300800 */
[----:B------:R-:W-:-:S03]  /*dd9a0*/  MOV R15, R19 ;  /* 0x00000013000f7202 */ /* 0x000fc60000000f00 */
[----:B------:R-:W2:Y:S01]  /*dd9b0*/  LDL.LU R20, [R1+0x412c] ;  /* 0x00412c0001147983 */ /* 0x000ea20000300800 */
[----:B------:R-:W-:-:S03]  /*dd9c0*/  IMAD.MOV.U32 R14, RZ, RZ, R18 ;  /* 0x000000ffff0e7224 */ /* 0x000fc600078e0012 */
        /* <DEDUP_REMOVED lines=21> */
[----:B----4-:R-:W-:-:S05]  /*ddb20*/  IADD3 R22, P3, R22, R21, RZ ;  /* 0x0000001516167210 */ /* 0x010fca0007f7e0ff */
[--C-:B---3--:R-:W-:Y:S01]  /*ddb30*/  IMAD.X R23, R23, 0x1, R2.reuse, P3 ;  /* 0x0000000117177824 */ /* 0x108fe200018e0602 */
[----:B--2---:R-:W-:Y:S01]  /*ddb40*/  IADD3 R16, P4, R16, R21, RZ ;  /* 0x0000001510107210 */ /* 0x004fe20007f9e0ff */
[----:B------:R-:W-:Y:S04]  /*ddb50*/  STL [R1+0x45d4], R22 ;  /* 0x0045d41601007387 */ /* 0x000fe80000100800 */
[----:B------:R-:W-:Y:S01]  /*ddb60*/  IMAD.X R17, R17, 0x1, R2, P4 ;  /* 0x0000000111117824 */ /* 0x000fe200020e0602 */
[----:B------:R2:W-:Y:S01]  /*ddb70*/  STL [R1+0x45d0], R23 ;  /* 0x0045d01701007387 */ /* 0x0005e20000100800 */
[----:B-1----:R-:W-:Y:S01]  /*ddb80*/  IMAD.MOV.U32 R14, RZ, RZ, R22 ;  /* 0x000000ffff0e7224 */ /* 0x002fe200078e0016 */
[----:B------:R-:W-:Y:S02]  /*ddb90*/  MOV R15, R23 ;  /* 0x00000017000f7202 */ /* 0x000fe40000000f00 */
[----:B------:R-:W-:Y:S04]  /*ddba0*/  STL [R1+0x4124], R16 ;  /* 0x0041241001007387 */ /* 0x000fe80000100800 */
[----:B------:R1:W-:Y:S04]  /*ddbb0*/  STL [R1+0x4120], R17 ;  /* 0x0041201101007387 */ /* 0x0003e80000100800 */
[----:B--2---:R-:W2:Y:S04]  /*ddbc0*/  LDL.LU R23, [R1+0x40a8] ;  /* 0x0040a80001177983 */ /* 0x004ea80000300800 */
[----:B------:R-:W3:Y:S04]  /*ddbd0*/  LDL.LU R22, [R1+0x40ac] ;  /* 0x0040ac0001167983 */ /* 0x000ee80000300800 */
[----:B------:R4:W-:Y:S02]  /*ddbe0*/  LDGSTS.E [R12+0x4b700], [R14.64], P2 ;  /* 0x4b7000000e0c7fae */ /* 0x0009e40009121844 */
[----:B----4-:R-:W-:-:S02]  /*ddbf0*/  IMAD.MOV.U32 R15, RZ, RZ, R17 ;  /* 0x000000ffff0f7224 */ /* 0x010fc400078e0011 */
[----:B------:R-:W-:Y:S01]  /*ddc00*/  IMAD.MOV.U32 R14, RZ, RZ, R16 ;  /* 0x000000ffff0e7224 */ /* 0x000fe200078e0010 */
[----:B-1----:R-:W4:Y:S04]  /*ddc10*/  LDL.LU R17, [R1+0x40b0] ;  /* 0x0040b00001117983 */ /* 0x002f280000300800 */
[----:B------:R-:W4:Y:S01]  /*ddc20*/  LDL.LU R16, [R1+0x40b4] ;  /* 0x0040b40001107983 */ /* 0x000f220000300800 */
[----:B------:R-:W-:-:S04]  /*ddc30*/  ISETP.GT.AND P1, PT, R3, 0x31, PT ;  /* 0x000000310300780c */ /* 0x000fc80003f24270 */
[----:B------:R-:W-:-:S04]  /*ddc40*/  SEL R13, RZ, 0x4, !P1 ;  /* 0x00000004ff0d7807 */ /* 0x000fc80004800000 */
[----:B------:R-:W-:-:S04]  /*ddc50*/  SEL R13, R13, RZ, !P0 ;  /* 0x000000ff0d0d7207 */ /* 0x000fc80004000000 */
[----:B------:R-:W-:Y:S02]  /*ddc60*/  ISETP.NE.U32.AND P1, PT, R13, RZ, PT ;  /* 0x000000ff0d00720c */ /* 0x000fe40003f25070 */
[----:B------:R-:W-:-:S11]  /*ddc70*/  IADD3 R20, P2, R20, R21, RZ ;  /* 0x0000001514147210 */ /* 0x000fd60007f5e0ff */
[----:B------:R1:W-:Y:S01]  /*ddc80*/  LDGSTS.E [R12+0x4c400], [R14.64], P1 ;  /* 0x4c4000000e0c7fae */ /* 0x0003e20008921844 */
[--C-:B------:R-:W-:Y:S01]  /*ddc90*/  IMAD.X R25, R25, 0x1, R2.reuse, P2 ;  /* 0x0000000119197824 */ /* 0x100fe200010e0602 */
[----:B------:R-:W-:Y:S02]  /*ddca0*/  IADD3 R18, P3, R18, R21, RZ ;  /* 0x0000001512127210 */ /* 0x000fe40007f7e0ff */
[----:B------:R-:W-:Y:S01]  /*ddcb0*/  ISETP.GT.AND P2, PT, R3, 0x35, PT ;  /* 0x000000350300780c */ /* 0x000fe20003f44270 */
[----:B------:R-:W-:Y:S02]  /*ddcc0*/  STL [R1+0x412c], R20 ;  /* 0x00412c1401007387 */ /* 0x000fe40000100800 */
[----:B------:R-:W-:Y:S02]  /*ddcd0*/  IMAD.X R19, R19, 0x1, R2, P3 ;  /* 0x0000000113137824 */ /* 0x000fe400018e0602 */
[----:B-1----:R-:W-:Y:S02]  /*ddce0*/  IMAD.MOV.U32 R14, RZ, RZ, R20 ;  /* 0x000000ffff0e7224 */ /* 0x002fe400078e0014 */
[----:B------:R-:W-:Y:S01]  /*ddcf0*/  IMAD.MOV.U32 R15, RZ, RZ, R25 ;  /* 0x000000ffff0f7224 */ /* 0x000fe200078e0019 */
[----:B------:R1:W-:Y:S01]  /*ddd00*/  STL [R1+0x4128], R25 ;  /* 0x0041281901007387 */ /* 0x0003e20000100800 */
[----:B------:R-:W-:-:S03]  /*ddd10*/  SEL R13, RZ, 0x4, !P2 ;  /* 0x00000004ff0d7807 */ /* 0x000fc60005000000 */
[----:B------:R-:W-:Y:S04]  /*ddd20*/  STL [R1+0x4134], R18 ;  /* 0x0041341201007387 */ /* 0x000fe80000100800 */
[----:B------:R1:W-:Y:S01]  /*ddd30*/  LDGSTS.E [R12+0x4c500], [R14.64], P1 ;  /* 0x4c5000000e0c7fae */ /* 0x0003e20008921844 */
[----:B------:R-:W-:-:S03]  /*ddd40*/  SEL R13, R13, RZ, !P0 ;  /* 0x000000ff0d0d7207 */ /* 0x000fc60004000000 */
[----:B------:R1:W-:Y:S04]  /*ddd50*/  STL [R1+0x4130], R19 ;  /* 0x0041301301007387 */ /* 0x0003e80000100800 */
[----:B-1----:R-:W4:Y:S01]  /*ddd60*/  LDL.LU R25, [R1+0x40b8] ;  /* 0x0040b80001197983 */ /* 0x002f220000300800 */
[----:B------:R-:W-:-:S03]  /*ddd70*/  IMAD.MOV.U32 R14, RZ, RZ, R18 ;  /* 0x000000ffff0e7224 */ /* 0x000fc600078e0012 */
[----:B------:R-:W4:Y:S01]  /*ddd80*/  LDL.LU R20, [R1+0x40bc] ;  /* 0x0040bc0001147983 */ /* 0x000f220000300800 */
[----:B------:R-:W-:Y:S01]  /*ddd90*/  IMAD.MOV.U32 R15, RZ, RZ, R19 ;  /* 0x000000ffff0f7224 */ /* 0x000fe200078e0013 */
[----:B------:R-:W-:Y:S02]  /*ddda0*/  ISETP.NE.U32.AND P2, PT, R13, RZ, PT ;  /* 0x000000ff0d00720c */ /* 0x000fe40003f45070 */
[----:B------:R-:W4:Y:S04]  /*dddb0*/  LDL.LU R19, [R1+0x4020] ;  /* 0x0040200001137983 */ /* 0x000f280000300800 */
        /* <DEDUP_REMOVED lines=9> */
[----:B------:R1:W-:Y:S01]  /*dde50*/  STL [R1+0x4138], R28 ;  /* 0x0041381c01007387 */ /* 0x0003e20000100800 */
[----:B------:R-:W-:-:S03]  /*dde60*/  IADD3.X R26, R26, R2, RZ, P4, !PT ;  /* 0x000000021a1a7210 */ /* 0x000fc600027fe4ff */
[----:B------:R-:W-:Y:S01]  /*dde70*/  STL [R1+0x40a4], R24 ;  /* 0x0040a41801007387 */ /* 0x000fe20000100800 */
[----:B-1----:R-:W-:-:S03]  /*dde80*/  IMAD.MOV.U32 R14, RZ, RZ, R24 ;  /* 0x000000ffff0e7224 */ /* 0x002fc600078e0018 */
[----:B------:R-:W-:Y:S01]  /*dde90*/  STL [R1+0x40a0], R26 ;  /* 0x0040a01a01007387 */ /* 0x000fe20000100800 */
[----:B------:R-:W-:-:S03]  /*ddea0*/  IMAD.MOV.U32 R15, RZ, RZ, R26 ;  /* 0x000000ffff0f7224 */ /* 0x000fc600078e001a */
[----:B------:R-:W4:Y:S04]  /*ddeb0*/  LDL.LU R30, [R1+0x4028] ;  /* 0x00402800011e7983 */ /* 0x000f280000300800 */
[----:B------:R-:W4:Y:S04]  /*ddec0*/  LDL.LU R29, [R1+0x402c] ;  /* 0x00402c00011d7983 */ /* 0x000f280000300800 */
[----:B------:R1:W-:Y:S04]  /*dded0*/  LDGSTS.E [R12+0x4d400], [R14.64], P2 ;  /* 0x4d4000000e0c7fae */ /* 0x0003e80009121844 */
[----:B------:R-:W4:Y:S04]  /*ddee0*/  LDL.LU R28, [R1+0x4030] ;  /* 0x00403000011c7983 */ /* 0x000f280000300800 */
[----:B------:R-:W4:Y:S01]  /*ddef0*/  LDL.LU R27, [R1+0x4034] ;  /* 0x00403400011b7983 */ /* 0x000f220000300800 */
[----:B---3--:R-:W-:-:S05]  /*ddf00*/  IADD3 R22, P1, R22, R21, RZ ;  /* 0x0000001516167210 */ /* 0x008fca0007f3e0ff */
[----:B--2---:R-:W-:Y:S02]  /*ddf10*/  IMAD.X R23, R23, 0x1, R2, P1 ;  /* 0x0000000117177824 */ /* 0x004fe400008e0602 */
[----:B-1----:R-:W-:Y:S02]  /*ddf20*/  IMAD.MOV.U32 R14, RZ, RZ, R22 ;  /* 0x000000ffff0e7224 */ /* 0x002fe400078e0016 */
[----:B------:R-:W-:Y:S01]  /*ddf30*/  IMAD.MOV.U32 R15, RZ, RZ, R23 ;  /* 0x000000ffff0f7224 */ /* 0x000fe200078e0017 */
[----:B------:R-:W-:Y:S04]  /*ddf40*/  STL [R1+0x40ac], R22 ;  /* 0x0040ac1601007387 */ /* 0x000fe80000100800 */
[----:B------:R-:W-:Y:S04]  /*ddf50*/  STL [R1+0x40a8], R23 ;  /* 0x0040a81701007387 */ /* 0x000fe80000100800 */
[----:B------:R1:W-:Y:S01]  /*ddf60*/  LDGSTS.E [R12+0x4d500], [R14.64], P2 ;  /* 0x4d5000000e0c7fae */ /* 0x0003e20009121844 */
[----:B----4-:R-:W-:-:S05]  /*ddf70*/  IADD3 R16, P3, R16, R21, RZ ;  /* 0x0000001510107210 */ /* 0x010fca0007f7e0ff */
[----:B------:R-:W-:Y:S01]  /*ddf80*/  IMAD.X R17, R17, 0x1, R2, P3 ;  /* 0x0000000111117824 */ /* 0x000fe200018e0602 */
[----:B------:R-:W-:Y:S01]  /*ddf90*/  STL [R1+0x40b4], R16 ;  /* 0x0040b41001007387 */ /* 0x000fe20000100800 */
[----:B-1----:R-:W-:-:S03]  /*ddfa0*/  IMAD.MOV.U32 R14, RZ, RZ, R16 ;  /* 0x000000ffff0e7224 */ /* 0x002fc600078e0010 */
[----:B------:R1:W-:Y:S01]  /*ddfb0*/  STL [R1+0x40b0], R17 ;  /* 0x0040b01101007387 */ /* 0x0003e20000100800 */
[----:B------:R-:W-:Y:S02]  /*ddfc0*/  MOV R15, R17 ;  /* 0x00000011000f7202 */ /* 0x000fe40000000f00 */
[----:B------:R-:W-:-:S03]  /*ddfd0*/  ISETP.GT.AND P1, PT, R3, 0x39, PT ;  /* 0x000000390300780c */ /* 0x000fc60003f24270 */
[----:B------:R2:W-:Y:S04]  /*ddfe0*/  LDGSTS.E [R12+0x4d600], [R14.64], P2 ;  /* 0x4d6000000e0c7fae */ /* 0x0005e80009121844 */
[----:B-1----:R-:W3:Y:S04]  /*ddff0*/  LDL.LU R17, [R1+0x4038] ;  /* 0x0040380001117983 */ /* 0x002ee80000300800 */
[----:B------:R-:W4:Y:S01]  /*de000*/  LDL.LU R16, [R1+0x403c] ;  /* 0x00403c0001107983 */ /* 0x000f220000300800 */
[----:B------:R-:W-:-:S03]  /*de010*/  SEL R13, RZ, 0x4, !P1 ;  /* 0x00000004ff0d7807 */ /* 0x000fc60004800000 */
[----:B------:R-:W3:Y:S01]  /*de020*/  LDL.LU R26, [R1+0x3fa0] ;  /* 0x003fa000011a7983 */ /* 0x000ee20000300800 */
[----:B------:R-:W-:-:S03]  /*de030*/  SEL R13, R13, RZ, !P0 ;  /* 0x000000ff0d0d7207 */ /* 0x000fc60004000000 */
[----:B------:R-:W3:Y:S04]  /*de040*/  LDL.LU R24, [R1+0x3fa4] ;  /* 0x003fa40001187983 */ /* 0x000ee80000300800 */
[----:B------:R-:W3:Y:S01]  /*de050*/  LDL.LU R23, [R1+0x3fa8] ;  /* 0x003fa80001177983 */ /* 0x000ee20000300800 */
[----:B------:R-:W-:-:S03]  /*de060*/  ISETP.NE.U32.AND P1, PT, R13, RZ, PT ;  /* 0x000000ff0d00720c */ /* 0x000fc60003f25070 */
[----:B------:R-:W3:Y:S01]  /*de070*/  LDL.LU R22, [R1+0x3fac] ;  /* 0x003fac0001167983 */ /* 0x000ee20000300800 */
[----:B------:R-:W-:-:S05]  /*de080*/  IADD3 R20, P3, R20, R21, RZ ;  /* 0x0000001514147210 */ /* 0x000fca0007f7e0ff */
[----:B------:R-:W-:Y:S02]  /*de090*/  IMAD.X R25, R25, 0x1, R2, P3 ;  /* 0x0000000119197824 */ /* 0x000fe400018e0602 */
[----:B--2---:R-:W-:Y:S02]  /*de0a0*/  IMAD.MOV.U32 R14, RZ, RZ, R20 ;  /* 0x000000ffff0e7224 */ /* 0x004fe400078e0014 */
[----:B------:R-:W-:Y:S01]  /*de0b0*/  IMAD.MOV.U32 R15, RZ, RZ, R25 ;  /* 0x000000ffff0f7224 */ /* 0x000fe200078e0019 */
[----:B------:R-:W-:Y:S01]  /*de0c0*/  IADD3 R18, P4, R18, R21, RZ ;  /* 0x0000001512127210 */ /* 0x000fe20007f9e0ff */
[----:B------:R-:W-:Y:S04]  /*de0d0*/  STL [R1+0x40bc], R20 ;  /* 0x0040bc1401007387 */ /* 0x000fe80000100800 */
[----:B------:R-:W-:Y:S01]  /*de0e0*/  IMAD.X R19, R19, 0x1, R2, P4 ;  /* 0x0000000113137824 */ /* 0x000fe200020e0602 */
[----:B------:R1:W-:Y:S04]  /*de0f0*/  STL [R1+0x40b8], R25 ;  /* 0x0040b81901007387 */ /* 0x0003e80000100800 */
[----:B------:R2:W-:Y:S04]  /*de100*/  LDGSTS.E [R12+0x4d700], [R14.64], P2 ;  /* 0x4d7000000e0c7fae */ /* 0x0005e80009121844 */
[----:B------:R-:W-:Y:S04]  /*de110*/  STL [R1+0x4024], R18 ;  /* 0x0040241201007387 */ /* 0x000fe80000100800 */
[----:B------:R2:W-:Y:S04]  /*de120*/  STL [R1+0x4020], R19 ;  /* 0x0040201301007387 */ /* 0x0005e80000100800 */
[----:B-1----:R-:W3:Y:S01]  /*de130*/  LDL.LU R25, [R1+0x3fb0] ;  /* 0x003fb00001197983 */ /* 0x002ee20000300800 */
[----:B--2---:R-:W-:-:S02]  /*de140*/  IMAD.MOV.U32 R14, RZ, RZ, R18 ;  /* 0x000000ffff0e7224 */ /* 0x004fc400078e0012 */
[----:B------:R-:W-:Y:S01]  /*de150*/  IMAD.MOV.U32 R15, RZ, RZ, R19 ;  /* 0x000000ffff0f7224 */ /* 0x000fe200078e0013 */
[----:B------:R-:W2:Y:S04]  /*de160*/  LDL.LU R20, [R1+0x3fb4] ;  /* 0x003fb40001147983 */ /* 0x000ea80000300800 */
[----:B------:R-:W2:Y:S04]  /*de170*/  LDL.LU R19, [R1+0x3fb8] ;  /* 0x003fb80001137983 */ /* 0x000ea80000300800 */
[----:B------:R-:W2:Y:S04]  /*de180*/  LDL.LU R18, [R1+0x3fbc] ;  /* 0x003fbc0001127983 */ /* 0x000ea80000300800 */
[----:B------:R1:W-:Y:S01]  /*de190*/  LDGSTS.E [R12+0x4e400], [R14.64], P1 ;  /* 0x4e4000000e0c7fae */ /* 0x0003e20008921844 */
[----:B------:R-:W-:-:S05]  /*de1a0*/  IADD3 R29, P2, R29, R21, RZ ;  /* 0x000000151d1d7210 */ /* 0x000fca0007f5e0ff */
[----:B------:R-:W-:Y:S02]  /*de1b0*/  IMAD.X R30, R30, 0x1, R2, P2 ;  /* 0x000000011e1e7824 */ /* 0x000fe400010e0602 */
[----:B-1----:R-:W-:Y:S01]  /*de1c0*/  IMAD.MOV.U32 R14, RZ, RZ, R29 ;  /* 0x000000ffff0e7224 */ /* 0x002fe200078e001d */
[----:B------:R-:W-:Y:S02]  /*de1d0*/  IADD3 R27, P3, R27, R21, RZ ;  /* 0x000000151b1b7210 */ /* 0x000fe40007f7e0ff */
[----:B------:R-:W-:-:S03]  /*de1e0*/  MOV R15, R30 ;  /* 0x0000001e000f7202 */ /* 0x000fc60000000f00 */
[----:B------:R-:W-:Y:S02]  /*de1f0*/  IMAD.X R28, R28, 0x1, R2, P3 ;  /* 0x000000011c1c7824 */ /* 0x000fe400018e0602 */
        /* <DEDUP_REMOVED lines=8> */
[----:B----4-:R-:W-:-:S05]  /*de280*/  IADD3 R16, P3, R16, R21, RZ ;  /* 0x0000001510107210 */ /* 0x010fca0007f7e0ff */
[----:B---3--:R-:W-:Y:S01]  /*de290*/  IMAD.X R17, R17, 0x1, R2, P3 ;  /* 0x0000000111117824 */ /* 0x008fe200018e0602 */
[----:B------:R-:W-:Y:S01]  /*de2a0*/  STL [R1+0x403c], R16 ;  /* 0x00403c1001007387 */ /* 0x000fe20000100800 */
[----:B-1----:R-:W-:Y:S02]  /*de2b0*/  IMAD.MOV.U32 R14, RZ, RZ, R16 ;  /* 0x000000ffff0e7224 */ /* 0x002fe400078e0010 */
[----:B------:R-:W-:Y:S01]  /*de2c0*/  IMAD.MOV.U32 R15, RZ, RZ, R17 ;  /* 0x000000ffff0f7224 */ /* 0x000fe200078e0011 */
[----:B------:R1:W-:Y:S01]  /*de2d0*/  STL [R1+0x4038], R17 ;  /* 0x0040381101007387 */ /* 0x0003e20000100800 */
[----:B------:R-:W-:-:S03]  /*de2e0*/  ISETP.GT.AND P2, PT, R3, 0x3d, PT ;  /* 0x0000003d0300780c */ /* 0x000fc60003f44270 */
[----:B------:R3:W-:Y:S04]  /*de2f0*/  LDGSTS.E [R12+0x4e700], [R14.64], P1 ;  /* 0x4e7000000e0c7fae */ /* 0x0007e80008921844 */
[----:B-1----:R-:W4:Y:S04]  /*de300*/  LDL.LU R17, [R1+0x473c] ;  /* 0x00473c0001117983 */ /* 0x002f280000300800 */
[----:B------:R-:W4:Y:S01]  /*de310*/  LDL.LU R16, [R1+0x4740] ;  /* 0x0047400001107983 */ /* 0x000f220000300800 */
        /* <DEDUP_REMOVED lines=14> */
[----:B-1----:R-:W4:Y:S01]  /*de400*/  LDL.LU R24, [R1+0x4744] ;  /* 0x0047440001187983 */ /* 0x002f220000300800 */
[----:B---3--:R-:W-:Y:S01]  /*de410*/  IMAD.MOV.U32 R15, RZ, RZ, R23 ;  /* 0x000000ffff0f7224 */ /* 0x008fe200078e0017 */
[----:B------:R-:W-:-:S02]  /*de420*/  MOV R14, R22 ;  /* 0x00000016000e7202 */ /* 0x000fc40000000f00 */
[----:B------:R-:W3:Y:S04]  /*de430*/  LDL.LU R23, [R1+0x4748] ;  /* 0x0047480001177983 */ /* 0x000ee80000300800 */
[----:B------:R-:W3:Y:S01]  /*de440*/  LDL.LU R22, [R1+0x474c] ;  /* 0x00474c0001167983 */ /* 0x000ee20000300800 */
[----:B--2---:R-:W-:-:S03]  /*de450*/  IADD3 R20, P1, R20, R21, RZ ;  /* 0x0000001514147210 */ /* 0x004fc60007f3e0ff */
[----:B------:R-:W2:Y:S02]  /*de460*/  LDL.LU R13, [R1+0x4750] ;  /* 0x00475000010d7983 */ /* 0x000ea40000300800 */
[----:B------:R-:W-:Y:S02]  /*de470*/  IMAD.X R25, R25, 0x1, R2, P1 ;  /* 0x0000000119197824 */ /* 0x000fe400008e0602 */
[----:B------:R1:W-:Y:S01]  /*de480*/  LDGSTS.E [R12+0x4f500], [R14.64], P2 ;  /* 0x4f5000000e0c7fae */ /* 0x0003e20009121844 */
[----:B------:R-:W-:-:S03]  /*de490*/  IADD3 R18, P3, R18, R21, RZ ;  /* 0x0000001512127210 */ /* 0x000fc60007f7e0ff */
[----:B------:R1:W-:Y:S02]  /*de4a0*/  STL [R1+0x3fb4], R20 ;  /* 0x003fb41401007387 */ /* 0x0003e40000100800 */
[----:B------:R-:W-:Y:S02]  /*de4b0*/  IMAD.X R19, R19, 0x1, R2, P3 ;  /* 0x0000000113137824 */ /* 0x000fe400018e0602 */
[----:B------:R-:W-:Y:S01]  /*de4c0*/  STL [R1+0x3fb0], R25 ;  /* 0x003fb01901007387 */ /* 0x000fe20000100800 */
[----:B-1----:R-:W-:Y:S02]  /*de4d0*/  IMAD.MOV.U32 R14, RZ, RZ, R20 ;  /* 0x000000ffff0e7224 */ /* 0x002fe400078e0014 */
[----:B------:R-:W-:Y:S01]  /*de4e0*/  IMAD.MOV.U32 R15, RZ, RZ, R25 ;  /* 0x000000ffff0f7224 */ /* 0x000fe200078e0019 */
[----:B------:R-:W-:Y:S04]  /*de4f0*/  STL [R1+0x3fbc], R18 ;  /* 0x003fbc1201007387 */ /* 0x000fe80000100800 */
[----:B------:R1:W-:Y:S04]  /*de500*/  LDGSTS.E [R12+0x4f600], [R14.64], P2 ;  /* 0x4f6000000e0c7fae */ /* 0x0003e80009121844 */
[----:B------:R4:W-:Y:S04]  /*de510*/  STL [R1+0x3fb8], R19 ;  /* 0x003fb81301007387 */ /* 0x0009e80000100800 */
[----:B------:R-:W2:Y:S01]  /*de520*/  LDL.LU R28, [R1+0x4754] ;  /* 0x00475400011c7983 */ /* 0x000ea20000300800 */
[----:B-1----:R-:W-:-:S03]  /*de530*/  IMAD.MOV.U32 R14, RZ, RZ, R18 ;  /* 0x000000ffff0e7224 */ /* 0x002fc600078e0012 */
[----:B------:R-:W2:Y:S01]  /*de540*/  LDL.LU R27, [R1+0x4758] ;  /* 0x00475800011b7983 */ /* 0x000ea20000300800 */
[----:B------:R-:W-:-:S03]  /*de550*/  IMAD.MOV.U32 R15, RZ, RZ, R19 ;  /* 0x000000ffff0f7224 */ /* 0x000fc600078e0013 */
[----:B------:R-:W2:Y:S04]  /*de560*/  LDL.LU R26, [R1+0x46c0] ;  /* 0x0046c000011a7983 */ /* 0x000ea80000300800 */
[----:B------:R-:W2:Y:S04]  /*de570*/  LDL.LU R20, [R1+0x46c4] ;  /* 0x0046c40001147983 */ /* 0x000ea80000300800 */
[----:B------:R1:W-:Y:S01]  /*de580*/  LDGSTS.E [R12+0x4f700], [R14.64], P2 ;  /* 0x4f7000000e0c7fae */ /* 0x0003e20009121844 */
[----:B----4-:R-:W-:-:S05]  /*de590*/  IADD3 R16, P2, R16, R21, RZ ;  /* 0x0000001510107210 */ /* 0x010fca0007f5e0ff */
[----:B------:R-:W-:Y:S01]  /*de5a0*/  IMAD.X R17, R17, 0x1, R2, P2 ;  /* 0x0000000111117824 */ /* 0x000fe200010e0602 */
[----:B------:R-:W-:Y:S01]  /*de5b0*/  STL [R1+0x4740], R16 ;  /* 0x0047401001007387 */ /* 0x000fe20000100800 */
[----:B-1----:R-:W-:-:S03]  /*de5c0*/  IMAD.MOV.U32 R14, RZ, RZ, R16 ;  /* 0x000000ffff0e7224 */ /* 0x002fc600078e0010 */
[----:B------:R1:W-:Y:S01]  /*de5d0*/  STL [R1+0x473c], R17 ;  /* 0x00473c1101007387 */ /* 0x0003e20000100800 */
[----:B------:R-:W-:-:S03]  /*de5e0*/  IMAD.MOV.U32 R15, RZ, RZ, R17 ;  /* 0x000000ffff0f7224 */ /* 0x000fc600078e0011 */
[----:B------:R-:W4:Y:S04]  /*de5f0*/  LDL.LU R19, [R1+0x46c8] ;  /* 0x0046c80001137983 */ /* 0x000f280000300800 */
[----:B------:R-:W4:Y:S04]  /*de600*/  LDL.LU R18, [R1+0x46cc] ;  /* 0x0046cc0001127983 */ /* 0x000f280000300800 */
[----:B-1----:R-:W4:Y:S04]  /*de610*/  LDL.LU R17, [R1+0x46d0] ;  /* 0x0046d00001117983 */ /* 0x002f280000300800 */
[----:B------:R-:W4:Y:S01]  /*de620*/  LDL.LU R16, [R1+0x46d4] ;  /* 0x0046d40001107983 */ /* 0x000f220000300800 */
[----:B------:R-:W-:-:S04]  /*de630*/  ISETP.GT.AND P1, PT, R3, 0x2, PT ;  /* 0x000000020300780c */ /* 0x000fc80003f24270 */
[----:B------:R-:W-:Y:S01]  /*de640*/  SEL R12, RZ, 0x4, !P1 ;  /* 0x00000004ff0c7807 */ /* 0x000fe20004800000 */
[----:B------:R-:W-:-:S03]  /*de650*/  IMAD.SHL.U32 R137, R252, 0x4, RZ ;  /* 0x00000004fc897824 */ /* 0x000fc600078e00ff */
[----:B------:R-:W-:-:S04]  /*de660*/  SEL R12, R12, RZ, !P0 ;  /* 0x000000ff0c0c7207 */ /* 0x000fc80004000000 */
[----:B------:R-:W-:Y:S02]  /*de670*/  ISETP.NE.U32.AND P1, PT, R12, RZ, PT ;  /* 0x000000ff0c00720c */ /* 0x000fe40003f25070 */
[----:B------:R-:W-:Y:S02]  /*de680*/  LOP3.LUT R97, R137, 0x40, RZ, 0x3c, !PT ;  /* 0x0000004089617812 */ /* 0x000fe400078e3cff */
[----:B---3--:R-:W-:Y:S02]  /*de690*/  IADD3 R23, P2, R23, R21, RZ ;  /* 0x0000001517177210 */ /* 0x008fe40007f5e0ff */
[----:B------:R-:W-:-:S03]  /*de6a0*/  LEA R12, R94, R97, 0x10 ;  /* 0x000000615e0c7211 */ /* 0x000fc600078e80ff */
[----:B------:R-:W-:Y:S01]  /*de6b0*/  IMAD.X R24, R24, 0x1, R2, P2 ;  /* 0x0000000118187824 */ /* 0x000fe200010e0602 */
[----:B--2---:R-:W-:-:S03]  /*de6c0*/  IADD3 R13, P3, R13, R21, RZ ;  /* 0x000000150d0d7210 */ /* 0x004fc60007f7e0ff */
[----:B------:R1:W-:Y:S02]  /*de6d0*/  LDGSTS.E [R12+0x40800], [R14.64], P1 ;  /* 0x408000000e0c7fae */ /* 0x0003e40008921844 */
[----:B------:R-:W-:Y:S02]  /*de6e0*/  IMAD.X R22, R22, 0x1, R2, P3 ;  /* 0x0000000116167824 */ /* 0x000fe400018e0602 */
[----:B------:R-:W-:Y:S04]  /*de6f0*/  STL [R1+0x4748], R23 ;  /* 0x0047481701007387 */ /* 0x000fe80000100800 */
[----:B------:R2:W-:Y:S01]  /*de700*/  STL [R1+0x4744], R24 ;  /* 0x0047441801007387 */ /* 0x0005e20000100800 */
[----:B-1----:R-:W-:-:S03]  /*de710*/  IMAD.MOV.U32 R14, RZ, RZ, R23 ;  /* 0x000000ffff0e7224 */ /* 0x002fc600078e0017 */
[----:B------:R-:W-:Y:S01]  /*de720*/  STL [R1+0x4750], R13 ;  /* 0x0047500d01007387 */ /* 0x000fe20000100800 */
[----:B------:R-:W-:Y:S01]  /*de730*/  IMAD.MOV.U32 R15, RZ, RZ, R24 ;  /* 0x000000ffff0f7224 */ /* 0x000fe200078e0018 */
[----:B------:R-:W-:Y:S02]  /*de740*/  ISETP.GT.AND P2, PT, R3, 0x6, PT ;  /* 0x000000060300780c */ /* 0x000fe40003f44270 */
[----:B------:R1:W-:Y:S04]  /*de750*/  STL [R1+0x474c], R22 ;  /* 0x00474c1601007387 */ /* 0x0003e80000100800 */
[----:B------:R-:W2:Y:S04]  /*de760*/  LDL.LU R25, [R1+0x46d8] ;  /* 0x0046d80001197983 */ /* 0x000ea80000300800 */
[----:B--2---:R-:W2:Y:S04]  /*de770*/  LDL.LU R24, [R1+0x46dc] ;  /* 0x0046dc0001187983 */ /* 0x004ea80000300800 */
[----:B------:R1:W-:Y:S04]  /*de780*/  LDGSTS.E [R12+0x40900], [R14.64], P1 ;  /* 0x409000000e0c7fae */ /* 0x0003e80008921844 */
[----:B------:R-:W2:Y:S01]  /*de790*/  LDL.LU R23, [R1+0x4640] ;  /* 0x0046400001177983 */ /* 0x000ea20000300800 */
[----:B------:R-:W-:Y:S01]  /*de7a0*/  IADD3 R27, P3, R27, R21, RZ ;  /* 0x000000151b1b7210 */ /* 0x000fe20007f7e0ff */
[----:B-1----:R-:W-:-:S02]  /*de7b0*/  IMAD.MOV.U32 R15, RZ, RZ, R22 ;  /* 0x000000ffff0f7224 */ /* 0x002fc400078e0016 */
[----:B------:R-:W-:Y:S01]  /*de7c0*/  IMAD.MOV.U32 R14, RZ, RZ, R13 ;  /* 0x000000ffff0e7224 */ /* 0x000fe200078e000d */
[----:B------:R-:W2:Y:S01]  /*de7d0*/  LDL.LU R22, [R1+0x4644] ;  /* 0x0046440001167983 */ /* 0x000ea20000300800 */
[----:B------:R-:W-:Y:S02]  /*de7e0*/  SEL R13, RZ, 0x4, !P2 ;  /* 0x00000004ff0d7807 */ /* 0x000fe40005000000 */
[----:B------:R-:W-:Y:S01]  /*de7f0*/  IADD3 R20, P4, R20, R21, RZ ;  /* 0x0000001514147210 */ /* 0x000fe20007f9e0ff */
[----:B------:R-:W-:Y:S01]  /*de800*/  IMAD.X R28, R28, 0x1, R2, P3 ;  /* 0x000000011c1c7824 */ /* 0x000fe200018e0602 */
[----:B------:R-:W-:Y:S01]  /*de810*/  SEL R13, R13, RZ, !P0 ;  /* 0x000000ff0d0d7207 */ /* 0x000fe20004000000 */
[----:B------:R1:W-:Y:S01]  /*de820*/  LDGSTS.E [R12+0x40a00], [R14.64], P1 ;  /* 0x40a000000e0c7fae */ /* 0x0003e20008921844 */
[----:B------:R-:W-:-:S03]  /*de830*/  IADD3.X R26, R26, R2, RZ, P4, !PT ;  /* 0x000000021a1a7210 */ /* 0x000fc600027fe4ff */
[----:B------:R-:W-:Y:S01]  /*de840*/  STL [R1+0x4758], R27 ;  /* 0x0047581b01007387 */ /* 0x000fe20000100800 */
[----:B------:R-:W-:-:S03]  /*de850*/  ISETP.NE.U32.AND P2, PT, R13, RZ, PT ;  /* 0x000000ff0d00720c */ /* 0x000fc60003f45070 */
[----:B------:R1:W-:Y:S02]  /*de860*/  STL [R1+0x4754], R28 ;  /* 0x0047541c01007387 */ /* 0x0003e40000100800 */
[----:B-1----:R-:W-:Y:S02]  /*de870*/  IMAD.MOV.U32 R14, RZ, RZ, R27 ;  /* 0x000000ffff0e7224 */ /* 0x002fe400078e001b */
[----:B------:R-:W-:Y:S01]  /*de880*/  IMAD.MOV.U32 R15, RZ, RZ, R28 ;  /* 0x000000ffff0f7224 */ /* 0x000fe200078e001c */
[----:B------:R-:W-:Y:S04]  /*de890*/  STL [R1+0x46c4], R20 ;  /* 0x0046c41401007387 */ /* 0x000fe80000100800 */
[----:B------:R1:W-:Y:S04]  /*de8a0*/  STL [R1+0x46c0], R26 ;  /* 0x0046c01a01007387 */ /* 0x0003e80000100800 */
[----:B------:R-:W2:Y:S04]  /*de8b0*/  LDL.LU R28, [R1+0x4648] ;  /* 0x00464800011c7983 */ /* 0x000ea80000300800 */
[----:B------:R1:W-:Y:S04]  /*de8c0*/  LDGSTS.E [R12+0x40b00], [R14.64], P1 ;  /* 0x40b000000e0c7fae */ /* 0x0003e80008921844 */
        /* <DEDUP_REMOVED lines=21> */
[----:B----4-:R-:W4:Y:S04]  /*dea20*/  LDL.LU R17, [R1+0x41d8] ;  /* 0x0041d80001117983 */ /* 0x010f280000300800 */
[----:B------:R-:W4:Y:S01]  /*dea30*/  LDL.LU R16, [R1+0x41dc] ;  /* 0x0041dc0001107983 */ /* 0x000f220000300800 */
[----:B------:R-:W-:-:S03]  /*dea40*/  ISETP.GT.AND P1, PT, R3, 0xa, PT ;  /* 0x0000000a0300780c */ /* 0x000fc60003f24270 */
[----:B------:R1:W-:Y:S01]  /*dea50*/  LDGSTS.E [R12+0x41a00], [R14.64], P2 ;  /* 0x41a000000e0c7fae */ /* 0x0003e20009121844 */
[----:B------:R-:W-:Y:S02]  /*dea60*/  SEL R13, RZ, 0x4, !P1 ;  /* 0x00000004ff0d7807 */ /* 0x000fe40004800000 */
[----:B--2---:R-:W-:Y:S02]  /*dea70*/  IADD3 R24, P3, R24, R21, RZ ;  /* 0x0000001518187210 */ /* 0x004fe40007f7e0ff */
[----:B------:R-:W-:-:S03]  /*dea80*/  SEL R13, R13, RZ, !P0 ;  /* 0x000000ff0d0d7207 */ /* 0x000fc60004000000 */
[----:B------:R-:W-:Y:S01]  /*dea90*/  IMAD.X R25, R25, 0x1, R2, P3 ;  /* 0x0000000119197824 */ /* 0x000fe200018e0602 */
[----:B------:R-:W-:Y:S01]  /*deaa0*/  STL [R1+0x46dc], R24 ;  /* 0x0046dc1801007387 */ /* 0x000fe20000100800 */
[----:B-1----:R-:W-:Y:S02]  /*deab0*/  IMAD.MOV.U32 R14, RZ, RZ, R24 ;  /* 0x000000ffff0e7224 */ /* 0x002fe400078e0018 */
[----:B------:R-:W-:Y:S01]  /*deac0*/  IMAD.MOV.U32 R15, RZ, RZ, R25 ;  /* 0x000000ffff0f7224 */ /* 0x000fe200078e0019 */
[----:B------:R-:W-:Y:S01]  /*dead0*/  ISETP.NE.U32.AND P1, PT, R13, RZ, PT ;  /* 0x000000ff0d00720c */ /* 0x000fe20003f25070 */
[----:B------:R1:W-:Y:S04]  /*deae0*/  STL [R1+0x46d8], R25 ;  /* 0x0046d81901007387 */ /* 0x0003e80000100800 */
[----:B------:R2:W-:Y:S01]  /*deaf0*/  LDGSTS.E [R12+0x41b00], [R14.64], P2 ;  /* 0x41b000000e0c7fae */ /* 0x0005e20009121844 */
[----:B------:R-:W-:-:S05]  /*deb00*/  IADD3 R22, P4, R22, R21, RZ ;  /* 0x0000001516167210 */ /* 0x000fca0007f9e0ff */
[----:B------:R-:W-:Y:S01]  /*deb10*/  IMAD.X R23, R23, 0x1, R2, P4 ;  /* 0x0000000117177824 */ /* 0x000fe200020e0602 */
[----:B------:R-:W-:Y:S04]  /*deb20*/  STL [R1+0x4644], R22 ;  /* 0x0046441601007387 */ /* 0x000fe80000100800 */
[----:B------:R2:W-:Y:S02]  /*deb30*/  STL [R1+0x4640], R23 ;  /* 0x0046401701007387 */ /* 0x0005e40000100800 */
[----:B--2---:R-:W-:Y:S02]  /*deb40*/  IMAD.MOV.U32 R15, RZ, RZ, R23 ;  /* 0x000000ffff0f7224 */ /* 0x004fe400078e0017 */
[----:B-1----:R-:W3:Y:S01]  /*deb50*/  LDL.LU R25, [R1+0x41e0] ;  /* 0x0041e00001197983 */ /* 0x002ee20000300800 */
[----:B------:R-:W-:-:S03]  /*deb60*/  IMAD.MOV.U32 R14, RZ, RZ, R22 ;  /* 0x000000ffff0e7224 */ /* 0x000fc600078e0016 */
[----:B------:R-:W3:Y:S04]  /*deb70*/  LDL.LU R24, [R1+0x41e4] ;  /* 0x0041e40001187983 */ /* 0x000ee80000300800 */
[----:B------:R-:W3:Y:S04]  /*deb80*/  LDL.LU R23, [R1+0x41e8] ;  /* 0x0041e80001177983 */ /* 0x000ee80000300800 */
[----:B------:R-:W3:Y:S04]  /*deb90*/  LDL.LU R22, [R1+0x41ec] ;  /* 0x0041ec0001167983 */ /* 0x000ee80000300800 */
[----:B------:R1:W-:Y:S01]  /*deba0*/  LDGSTS.E [R12+0x42800], [R14.64], P1 ;  /* 0x428000000e0c7fae */ /* 0x0003e20008921844 */
[----:B------:R-:W-:-:S05]  /*debb0*/  IADD3 R27, P2, R27, R21, RZ ;  /* 0x000000151b1b7210 */ /* 0x000fca0007f5e0ff */
[--C-:B------:R-:W-:Y:S01]  /*debc0*/  IMAD.X R28, R28, 0x1, R2.reuse, P2 ;  /* 0x000000011c1c7824 */ /* 0x100fe200010e0602 */
        /* <DEDUP_REMOVED lines=16> */
[----:B---3--:R-:W-:-:S05]  /*decd0*/  IADD3 R18, P3, R18, R21, RZ ;  /* 0x0000001512127210 */ /* 0x008fca0007f7e0ff */
[----:B------:R-:W-:Y:S01]  /*dece0*/  IMAD.X R19, R19, 0x1, R2, P3 ;  /* 0x0000000113137824 */ /* 0x000fe200018e0602 */
[----:B------:R-:W-:Y:S01]  /*decf0*/  STL [R1+0x465c], R18 ;  /* 0x00465c1201007387 */ /* 0x000fe20000100800 */
[----:B-1----:R-:W-:Y:S01]  /*ded00*/  IMAD.MOV.U32 R14, RZ, RZ, R18 ;  /* 0x000000ffff0e7224 */ /* 0x002fe200078e0012 */
[----:B----4-:R-:W-:Y:S01]  /*ded10*/  IADD3 R16, P4, R16, R21, RZ ;  /* 0x0000001510107210 */ /* 0x010fe20007f9e0ff */
        /* <DEDUP_REMOVED lines=12> */
[----:B------:R-:W-:-:S04]  /*dede0*/  ISETP.GT.AND P2, PT, R3, 0xe, PT ;  /* 0x0000000e0300780c */ /* 0x000fc80003f44270 */
[----:B------:R-:W-:-:S04]  /*dedf0*/  SEL R13, RZ, 0x4, !P2 ;  /* 0x00000004ff0d7807 */ /* 0x000fc80005000000 */
[----:B------:R-:W-:-:S04]  /*dee00*/  SEL R13, R13, RZ, !P0 ;  /* 0x000000ff0d0d7207 */ /* 0x000fc80004000000 */
[----:B------:R-:W-:Y:S02]  /*dee10*/  ISETP.NE.U32.AND P2, PT, R13, RZ, PT ;  /* 0x000000ff0d00720c */ /* 0x000fe40003f45070 */
[----:B------:R-:W-:-:S05]  /*dee20*/  IADD3 R24, P1, R24, R21, RZ ;  /* 0x0000001518187210 */ /* 0x000fca0007f3e0ff */
[----:B------:R-:W-:Y:S01]  /*dee30*/  IMAD.X R25, R25, 0x1, R2, P1 ;  /* 0x0000000119197824 */ /* 0x000fe200008e0602 */
[----:B------:R-:W-:-:S05]  /*dee40*/  IADD3 R22, P3, R22, R21, RZ ;  /* 0x0000001516167210 */ /* 0x000fca0007f7e0ff */
[----:B------:R1:W-:Y:S01]  /*dee50*/  LDGSTS.E [R12+0x43800], [R14.64], P2 ;  /* 0x438000000e0c7fae */ /* 0x0003e20009121844 */
[----:B------:R-:W-:-:S03]  /*dee60*/  IADD3.X R23, R23, R2, RZ, P3, !PT ;  /* 0x0000000217177210 */ /* 0x000fc60001ffe4ff */
[----:B------:R-:W-:Y:S04]  /*dee70*/  STL [R1+0x41e4], R24 ;  /* 0x0041e41801007387 */ /* 0x000fe80000100800 */
[----:B------:R1:W-:Y:S02]  /*dee80*/  STL [R1+0x41e0], R25 ;  /* 0x0041e01901007387 */ /* 0x0003e40000100800 */
[----:B-1----:R-:W-:Y:S02]  /*dee90*/  IMAD.MOV.U32 R14, RZ, RZ, R24 ;  /* 0x000000ffff0e7224 */ /* 0x002fe400078e0018 */
[----:B------:R-:W-:Y:S01]  /*deea0*/  STL [R1+0x41ec], R22 ;  /* 0x0041ec1601007387 */ /* 0x000fe20000100800 */
[----:B------:R-:W-:Y:S01]  /*deeb0*/  IMAD.MOV.U32 R15, RZ, RZ, R25 ;  /* 0x000000ffff0f7224 */ /* 0x000fe200078e0019 */
[----:B------:R-:W-:-:S02]  /*deec0*/  ISETP.GT.AND P1, PT, R3, 0x12, PT ;  /* 0x000000120300780c */ /* 0x000fc40003f24270 */
[----:B------:R1:W-:Y:S04]  /*deed0*/  STL [R1+0x41e8], R23 ;  /* 0x0041e81701007387 */ /* 0x0003e80000100800 */
[----:B------:R-:W3:Y:S04]  /*deee0*/  LDL.LU R25, [R1+0x4270] ;  /* 0x0042700001197983 */ /* 0x000ee80000300800 */
[----:B------:R-:W3:Y:S01]  /*deef0*/  LDL.LU R24, [R1+0x4274] ;  /* 0x0042740001187983 */ /* 0x000ee20000300800 */
[----:B------:R-:W-:-:S03]  /*def00*/  SEL R13, RZ, 0x4, !P1 ;  /* 0x00000004ff0d7807 */ /* 0x000fc60004800000 */
[----:B------:R1:W-:Y:S01]  /*def10*/  LDGSTS.E [R12+0x43900], [R14.64], P2 ;  /* 0x439000000e0c7fae */ /* 0x0003e20009121844 */
[----:B------:R-:W-:Y:S01]  /*def20*/  SEL R13, R13, RZ, !P0 ;  /* 0x000000ff0d0d7207 */ /* 0x000fe20004000000 */
[----:B-1----:R-:W-:Y:S02]  /*def30*/  IMAD.MOV.U32 R15, RZ, RZ, R23 ;  /* 0x000000ffff0f7224 */ /* 0x002fe400078e0017 */
[----:B------:R-:W-:Y:S01]  /*def40*/  IMAD.MOV.U32 R14, RZ, RZ, R22 ;  /* 0x000000ffff0e7224 */ /* 0x000fe200078e0016 */
[----:B------:R-:W3:Y:S01]  /*def50*/  LDL.LU R23, [R1+0x42d8] ;  /* 0x0042d80001177983 */ /* 0x000ee20000300800 */
[----:B------:R-:W-:-:S03]  /*def60*/  IADD3 R27, P3, R27, R21, RZ ;  /* 0x000000151b1b7210 */ /* 0x000fc60007f7e0ff */
[----:B------:R-:W3:Y:S02]  /*def70*/  LDL.LU R22, [R1+0x42dc] ;  /* 0x0042dc0001167983 */ /* 0x000ee40000300800 */
[----:B------:R-:W-:Y:S02]  /*def80*/  IMAD.X R28, R28, 0x1, R2, P3 ;  /* 0x000000011c1c7824 */ /* 0x000fe400018e0602 */
[----:B------:R1:W-:Y:S01]  /*def90*/  LDGSTS.E [R12+0x43a00], [R14.64], P2 ;  /* 0x43a000000e0c7fae */ /* 0x0003e20009121844 */
[----:B------:R-:W-:Y:S02]  /*defa0*/  ISETP.NE.U32.AND P1, PT, R13, RZ, PT ;  /* 0x000000ff0d00720c */ /* 0x000fe40003f25070 */
[----:B------:R-:W-:Y:S01]  /*defb0*/  IADD3 R20, P4, R20, R21, RZ ;  /* 0x0000001514147210 */ /* 0x000fe20007f9e0ff */
[----:B------:R-:W-:Y:S01]  /*defc0*/  STL [R1+0x41f4], R27 ;  /* 0x0041f41b01007387 */ /* 0x000fe20000100800 */
[----:B-1----:R-:W-:-:S03]  /*defd0*/  IMAD.MOV.U32 R14, RZ, RZ, R27 ;  /* 0x000000ffff0e7224 */ /* 0x002fc600078e001b */
[----:B------:R-:W-:Y:S02]  /*defe0*/  IMAD.X R26, R26, 0x1, R2, P4 ;  /* 0x000000011a1a7824 */ /* 0x000fe400020e0602 */
[----:B------:R-:W-:Y:S01]  /*deff0*/  IMAD.MOV.U32 R15, RZ, RZ, R28 ;  /* 0x000000ffff0f7224 */ /* 0x000fe200078e001c */
[----:B------:R1:W-:Y:S04]  /*df000*/  STL [R1+0x41f0], R28 ;  /* 0x0041f01c01007387 */ /* 0x0003e80000100800 */
[----:B------:R-:W-:Y:S04]  /*df010*/  STL [R1+0x425c], R20 ;  /* 0x00425c1401007387 */ /* 0x000fe80000100800 */
[----:B------:R1:W-:Y:S04]  /*df020*/  STL [R1+0x4258], R26 ;  /* 0x0042581a01007387 */ /* 0x0003e80000100800 */
[----:B------:R1:W-:Y:S04]  /*df030*/  LDGSTS.E [R12+0x43b00], [R14.64], P2 ;  /* 0x43b000000e0c7fae */ /* 0x0003e80009121844 */
[----:B-1----:R-:W3:Y:S04]  /*df040*/  LDL.LU R28, [R1+0x42e0] ;  /* 0x0042e000011c7983 */ /* 0x002ee80000300800 */
[----:B------:R-:W3:Y:S01]  /*df050*/  LDL.LU R27, [R1+0x42e4] ;  /* 0x0042e400011b7983 */ /* 0x000ee20000300800 */
[----:B------:R-:W-:Y:S01]  /*df060*/  MOV R15, R26 ;  /* 0x0000001a000f7202 */ /* 0x000fe20000000f00 */
        /* <DEDUP_REMOVED lines=24> */
[----:B------:R-:W-:Y:S02]  /*df1f0*/  IADD3 R24, P3, R24, R21, RZ ;  /* 0x0000001518187210 */ /* 0x000fe40007f7e0ff */
        /* <DEDUP_REMOVED lines=58> */
[-C--:B------:R-:W-:Y:S02]  /*df5a0*/  IADD3 R24, P2, R24, R21.reuse, RZ ;  /* 0x0000001518187210 */ /* 0x080fe40007f5e0ff */
[----:B------:R-:W-:-:S03]  /*df5b0*/  IADD3 R22, P3, R22, R21, RZ ;  /* 0x0000001516167210 */ /* 0x000fc60007f7e0ff */
[--C-:B------:R-:W-:Y:S01]  /*df5c0*/  IMAD.X R25, R25, 0x1, R2.reuse, P2 ;  /* 0x0000000119197824 */ /* 0x100fe200010e0602 */
[----:B------:R-:W-:Y:S01]  /*df5d0*/  STL [R1+0x4364], R24 ;  /* 0x0043641801007387 */ /* 0x000fe20000100800 */
[----:B------:R-:W-:-:S03]  /*df5e0*/  IMAD.X R23, R23, 0x1, R2, P3 ;  /* 0x0000000117177824 */ /* 0x000fc600018e0602 */
[----:B------:R1:W-:Y:S04]  /*df5f0*/  STL [R1+0x4360], R25 ;  /* 0x0043601901007387 */ /* 0x0003e80000100800 */
[----:B------:R1:W-:Y:S01]  /*df600*/  LDGSTS.E [R12+0x46800], [R14.64], P1 ;  /* 0x468000000e0c7fae */ /* 0x0003e20008921844 */
[----:B------:R-:W-:-:S03]  /*df610*/  ISETP.GT.AND P2, PT, R3, 0x1e, PT ;  /* 0x0000001e0300780c */ /* 0x000fc60003f44270 */
[----:B------:R-:W-:Y:S04]  /*df620*/  STL [R1+0x436c], R22 ;  /* 0x00436c1601007387 */ /* 0x000fe80000100800 */
[----:B------:R1:W-:Y:S02]  /*df630*/  STL [R1+0x4368], R23 ;  /* 0x0043681701007387 */ /* 0x0003e40000100800 */
[----:B-1----:R-:W-:Y:S02]  /*df640*/  IMAD.MOV.U32 R14, RZ, RZ, R24 ;  /* 0x000000ffff0e7224 */ /* 0x002fe400078e0018 */
[----:B------:R-:W-:Y:S02]  /*df650*/  IMAD.MOV.U32 R15, RZ, RZ, R25 ;  /* 0x000000ffff0f7224 */ /* 0x000fe400078e0019 */
[----:B------:R-:W2:Y:S01]  /*df660*/  LDL.LU R25, [R1+0x43f0] ;  /* 0x0043f00001197983 */ /* 0x000ea20000300800 */
[----:B------:R-:W-:-:S03]  /*df670*/  SEL R13, RZ, 0x4, !P2 ;  /* 0x00000004ff0d7807 */ /* 0x000fc60005000000 */
[----:B------:R-:W2:Y:S04]  /*df680*/  LDL.LU R24, [R1+0x43f4] ;  /* 0x0043f40001187983 */ /* 0x000ea80000300800 */
[----:B------:R1:W-:Y:S01]  /*df690*/  LDGSTS.E [R12+0x46900], [R14.64], P1 ;  /* 0x469000000e0c7fae */ /* 0x0003e20008921844 */
[----:B------:R-:W-:Y:S02]  /*df6a0*/  SEL R13, R13, RZ, !P0 ;  /* 0x000000ff0d0d7207 */ /* 0x000fe40004000000 */
[----:B-1----:R-:W-:Y:S01]  /*df6b0*/  MOV R15, R23 ;  /* 0x00000017000f7202 */ /* 0x002fe20000000f00 */
[----:B------:R-:W-:Y:S01]  /*df6c0*/  IMAD.MOV.U32 R14, RZ, RZ, R22 ;  /* 0x000000ffff0e7224 */ /* 0x000fe200078e0016 */
[----:B------:R-:W2:Y:S01]  /*df6d0*/  LDL.LU R23, [R1+0x4458] ;  /* 0x0044580001177983 */ /* 0x000ea20000300800 */
[----:B------:R-:W-:-:S03]  /*df6e0*/  IADD3 R27, P3, R27, R21, RZ ;  /* 0x000000151b1b7210 */ /* 0x000fc60007f7e0ff */
[----:B------:R-:W2:Y:S02]  /*df6f0*/  LDL.LU R22, [R1+0x445c] ;  /* 0x00445c0001167983 */ /* 0x000ea40000300800 */
        /* <DEDUP_REMOVED lines=39> */
[----:B------:R-:W-:Y:S02]  /*df970*/  SEL R13, R13, RZ, !P0 ;  /* 0x000000ff0d0d7207 */ /* 0x000fe40004000000 */
[----:B------:R-:W-:-:S05]  /*df980*/  IADD3 R24, P3, R24, R21, RZ ;  /* 0x0000001518187210 */ /* 0x000fca0007f7e0ff */
[----:B------:R-:W-:Y:S02]  /*df990*/  IMAD.X R25, R25, 0x1, R2, P3 ;  /* 0x0000000119197824 */ /* 0x000fe400018e0602 */
[----:B-1----:R-:W-:Y:S02]  /*df9a0*/  IMAD.MOV.U32 R14, RZ, RZ, R24 ;  /* 0x000000ffff0e7224 */ /* 0x002fe400078e0018 */
[----:B------:R-:W-:Y:S01]  /*df9b0*/  IMAD.MOV.U32 R15, RZ, RZ, R25 ;  /* 0x000000ffff0f7224 */ /* 0x000fe200078e0019 */
[----:B------:R-:W-:Y:S01]  /*df9c0*/  ISETP.NE.U32.AND P1, PT, R13, RZ, PT ;  /* 0x000000ff0d00720c */ /* 0x000fe20003f25070 */
[----:B------:R-:W-:Y:S04]  /*df9d0*/  STL [R1+0x43f4], R24 ;  /* 0x0043f41801007387 */ /* 0x000fe80000100800 */
[----:B------:R1:W-:Y:S04]  /*df9e0*/  STL [R1+0x43f0], R25 ;  /* 0x0043f01901007387 */ /* 0x0003e80000100800 */
[----:B------:R1:W-:Y:S01]  /*df9f0*/  LDGSTS.E [R12+0x47b00], [R14.64], P2 ;  /* 0x47b000000e0c7fae */ /* 0x0003e20009121844 */
[----:B------:R-:W-:-:S05]  /*dfa00*/  IADD3 R22, P4, R22, R21, RZ ;  /* 0x0000001516167210 */ /* 0x000fca0007f9e0ff */
[----:B------:R-:W-:Y:S01]  /*dfa10*/  IMAD.X R23, R23, 0x1, R2, P4 ;  /* 0x0000000117177824 */ /* 0x000fe200020e0602 */
[----:B------:R-:W-:Y:S04]  /*dfa20*/  STL [R1+0x445c], R22 ;  /* 0x00445c1601007387 */ /* 0x000fe80000100800 */
[----:B------:R1:W-:Y:S02]  /*dfa30*/  STL [R1+0x4458], R23 ;  /* 0x0044581701007387 */ /* 0x0003e40000100800 */
[----:B-1----:R-:W-:Y:S02]  /*dfa40*/  IMAD.MOV.U32 R15, RZ, RZ, R23 ;  /* 0x000000ffff0f7224 */ /* 0x002fe400078e0017 */
[----:B------:R-:W2:Y:S01]  /*dfa50*/  LDL.LU R25, [R1+0x44e0] ;  /* 0x0044e00001197983 */ /* 0x000ea20000300800 */
[----:B------:R-:W-:-:S03]  /*dfa60*/  IMAD.MOV.U32 R14, RZ, RZ, R22 ;  /* 0x000000ffff0e7224 */ /* 0x000fc600078e0016 */
[----:B------:R-:W2:Y:S04]  /*dfa70*/  LDL.LU R24, [R1+0x44e4] ;  /* 0x0044e40001187983 */ /* 0x000ea80000300800 */
[----:B------:R-:W2:Y:S04]  /*dfa80*/  LDL.LU R23, [R1+0x44e8] ;  /* 0x0044e80001177983 */ /* 0x000ea80000300800 */
[----:B------:R-:W2:Y:S04]  /*dfa90*/  LDL.LU R22, [R1+0x44ec] ;  /* 0x0044ec0001167983 */ /* 0x000ea80000300800 */
        /* <DEDUP_REMOVED lines=44> */
[----:B------:R-:W-:Y:S03]  /*dfd60*/  STL [R1+0x44e4], R24 ;  /* 0x0044e41801007387 */ /* 0x000fe60000100800 */
[----:B------:R-:W-:Y:S01]  /*dfd70*/  IMAD.X R23, R23, 0x1, R2, P3 ;  /* 0x0000000117177824 */ /* 0x000fe200018e0602 */
[----:B------:R1:W-:Y:S02]  /*dfd80*/  STL [R1+0x44e0], R25 ;  /* 0x0044e01901007387 */ /* 0x0003e40000100800 */
[----:B-1----:R-:W-:Y:S01]  /*dfd90*/  IMAD.MOV.U32 R14, RZ, RZ, R24 ;  /* 0x000000ffff0e7224 */ /* 0x002fe200078e0018 */
[----:B------:R-:W-:Y:S01]  /*dfda0*/  ISETP.GT.AND P1, PT, R3, 0x2a, PT ;  /* 0x0000002a0300780c */ /* 0x000fe20003f24270 */
[----:B------:R-:W-:Y:S01]  /*dfdb0*/  IMAD.MOV.U32 R15, RZ, RZ, R25 ;  /* 0x000000ffff0f7224 */ /* 0x000fe200078e0019 */
[----:B------:R-:W-:Y:S04]  /*dfdc0*/  STL [R1+0x44ec], R22 ;  /* 0x0044ec1601007387 */ /* 0x000fe80000100800 */
        /* <DEDUP_REMOVED lines=10> */
[----:B------:R-:W2:Y:S01]  /*dfe70*/  LDL.LU R22, [R1+0x45dc] ;  /* 0x0045dc0001167983 */ /* 0x000ea20000300800 */
[----:B------:R-:W-:-:S03]  /*dfe80*/  IADD3 R27, P3, R27, R21, RZ ;  /* 0x000000151b1b7210 */ /* 0x000fc60007f7e0ff */
[----:B------:R1:W-:Y:S02]  /*dfe90*/  LDGSTS.E [R12+0x49a00], [R14.64], P2 ;  /* 0x49a000000e0c7fae */ /* 0x0003e40009121844 */
[----:B------:R-:W-:Y:S02]  /*dfea0*/  IMAD.X R28, R28, 0x1, R2, P3 ;  /* 0x000000011c1c7824 */ /* 0x000fe400018e0602 */
[----:B------:R-:W-:Y:S04]  /*dfeb0*/  STL [R1+0x44f4], R27 ;  /* 0x0044f41b01007387 */ /* 0x000fe80000100800 */
[----:B------:R1:W-:Y:S02]  /*dfec0*/  STL [R1+0x44f0], R28 ;  /* 0x0044f01c01007387 */ /* 0x0003e40000100800 */
[----:B-1----:R-:W-:Y:S01]  /*dfed0*/  IMAD.MOV.U32 R14, RZ, RZ, R27 ;  /* 0x000000ffff0e7224 */ /* 0x002fe200078e001b */
[----:B------:R-:W-:-:S05]  /*dfee0*/  MOV R15, R28 ;  /* 0x0000001c000f7202 */ /* 0x000fca0000000f00 */
        /* <DEDUP_REMOVED lines=12> */
[----:B----4-:R-:W-:-:S05]  /*dffb0*/  IADD3 R18, P2, R18, R21, RZ ;  /* 0x0000001512127210 */ /* 0x010fca0007f5e0ff */
[----:B---3--:R-:W-:Y:S01]  /*dffc0*/  IMAD.X R19, R19, 0x1, R2, P2 ;  /* 0x0000000113137824 */ /* 0x008fe200010e0602 */
        /* <DEDUP_REMOVED lines=9> */
[----:B-1----:R-:W4:Y:S04]  /*e0060*/  LDL.LU R19, [R1+0x45f0] ;  /* 0x0045f00001137983 */ /* 0x002f280000300800 */
[----:B------:R-:W4:Y:S01]  /*e0070*/  LDL.LU R18, [R1+0x45f4] ;  /* 0x0045f40001127983 */ /* 0x000f220000300800 */
[----:B---3--:R-:W-:-:S02]  /*e0080*/  IMAD.MOV.U32 R15, RZ, RZ, R17 ;  /* 0x000000ffff0f7224 */ /* 0x008fc400078e0011 */
[----:B------:R-:W-:Y:S01]  /*e0090*/  IMAD.MOV.U32 R14, RZ, RZ, R16 ;  /* 0x000000ffff0e7224 */ /* 0x000fe200078e0010 */
[----:B--2---:R-:W2:Y:S04]  /*e00a0*/  LDL.LU R17, [R1+0x4140] ;  /* 0x0041400001117983 */ /* 0x004ea80000300800 */
[----:B------:R-:W3:Y:S01]  /*e00b0*/  LDL.LU R16, [R1+0x4144] ;  /* 0x0041440001107983 */ /* 0x000ee20000300800 */
        /* <DEDUP_REMOVED lines=8> */
[----:B------:R-:W-:Y:S01]  /*e0140*/  STL [R1+0x4574], R24 ;  /* 0x0045741801007387 */ /* 0x000fe20000100800 */
[----:B------:R-:W-:-:S03]  /*e0150*/  ISETP.NE.U32.AND P2, PT, R13, RZ, PT ;  /* 0x000000ff0d00720c */ /* 0x000fc60003f45070 */
[----:B------:R1:W-:Y:S04]  /*e0160*/  STL [R1+0x4570], R25 ;  /* 0x0045701901007387 */ /* 0x0003e80000100800 */
[----:B------:R1:W-:Y:S01]  /*e0170*/  LDGSTS.E [R12+0x4ab00], [R14.64], P1 ;  /* 0x4ab000000e0c7fae */ /* 0x0003e20008921844 */
[----:B------:R-:W-:-:S04]  /*e0180*/  IADD3 R22, P4, R22, R21, RZ ;  /* 0x0000001516167210 */ /* 0x000fc80007f9e0ff */
[----:B------:R-:W-:Y:S01]  /*e0190*/  IADD3.X R23, R23, R2, RZ, P4, !PT ;  /* 0x0000000217177210 */ /* 0x000fe200027fe4ff */
        /* <DEDUP_REMOVED lines=22> */
[----:B-1----:R-:W-:Y:S01]  /*e0300*/  IMAD.MOV.U32 R14, RZ, RZ, R20 ;  /* 0x000000ffff0e7224 */ /* 0x002fe200078e0014 */
[----:B------:R-:W-:-:S02]  /*e0310*/  MOV R15, R26 ;  /* 0x0000001a000f7202 */ /* 0x000fc40000000f00 */
[----:B------:R-:W2:Y:S04]  /*e0320*/  LDL.LU R26, [R1+0x40c0] ;  /* 0x0040c000011a7983 */ /* 0x000ea80000300800 */
[----:B------:R-:W2:Y:S04]  /*e0330*/  LDL.LU R20, [R1+0x40c4] ;  /* 0x0040c40001147983 */ /* 0x000ea80000300800 */
[----:B------:R1:W-:Y:S01]  /*e0340*/  LDGSTS.E [R12+0x4ba00], [R14.64], P2 ;  /* 0x4ba000000e0c7fae */ /* 0x0003e20009121844 */
[----:B----4-:R-:W-:-:S05]  /*e0350*/  IADD3 R18, P3, R18, R21, RZ ;  /* 0x0000001512127210 */ /* 0x010fca0007f7e0ff */
[----:B------:R-:W-:Y:S01]  /*e0360*/  IMAD.X R19, R19, 0x1, R2, P3 ;  /* 0x0000000113137824 */ /* 0x000fe200018e0602 */
[----:B---3--:R-:W-:Y:S01]  /*e0370*/  IADD3 R16, P4, R16, R21, RZ ;  /* 0x0000001510107210 */ /* 0x008fe20007f9e0ff */
        /* <DEDUP_REMOVED lines=19> */
[----:B------:R-:W-:-:S06]  /*e04b0*/  IMAD.X R25, R25, 0x1, R2, P2 ;  /* 0x0000000119197824 */ /* 0x000fcc00010e0602 */
[----:B------:R1:W-:Y:S01]  /*e04c0*/  LDGSTS.E [R12+0x4c800], [R14.64], P1 ;  /* 0x4c8000000e0c7fae */ /* 0x0003e20008921844 */
[----:B------:R-:W-:-:S03]  /*e04d0*/  IADD3 R22, P3, R22, R21, RZ ;  /* 0x0000001516167210 */ /* 0x000fc60007f7e0ff */
[----:B------:R-:W-:Y:S02]  /*e04e0*/  STL [R1+0x414c], R24 ;  /* 0x00414c1801007387 */ /* 0x000fe40000100800 */
[----:B------:R-:W-:Y:S02]  /*e04f0*/  IMAD.X R23, R23, 0x1, R2, P3 ;  /* 0x0000000117177824 */ /* 0x000fe400018e0602 */
[----:B------:R1:W-:Y:S02]  /*e0500*/  STL [R1+0x4148], R25 ;  /* 0x0041481901007387 */ /* 0x0003e40000100800 */
[----:B-1----:R-:W-:Y:S01]  /*e0510*/  IMAD.MOV.U32 R14, RZ, RZ, R24 ;  /* 0x000000ffff0e7224 */ /* 0x002fe200078e0018 */
[----:B------:R-:W-:Y:S01]  /*e0520*/  MOV R15, R25 ;  /* 0x00000019000f7202 */ /* 0x000fe20000000f00 */
[----:B------:R-:W-:Y:S01]  /*e0530*/  STL [R1+0x4154], R22 ;  /* 0x0041541601007387 */ /* 0x000fe20000100800 */
[----:B------:R-:W-:-:S03]  /*e0540*/  ISETP.GT.AND P2, PT, R3, 0x36, PT ;  /* 0x000000360300780c */ /* 0x000fc60003f44270 */
[----:B------:R1:W-:Y:S04]  /*e0550*/  STL [R1+0x4150], R23 ;  /* 0x0041501701007387 */ /* 0x0003e80000100800 */
[----:B------:R1:W-:Y:S04]  /*e0560*/  LDGSTS.E [R12+0x4c900], [R14.64], P1 ;  /* 0x4c9000000e0c7fae */ /* 0x0003e80008921844 */
[----:B------:R-:W2:Y:S01]  /*e0570*/  LDL.LU R25, [R1+0x40d8] ;  /* 0x0040d80001197983 */ /* 0x000ea20000300800 */
[----:B------:R-:W-:-:S03]  /*e0580*/  SEL R13, RZ, 0x4, !P2 ;  /* 0x00000004ff0d7807 */ /* 0x000fc60005000000 */
[----:B------:R-:W2:Y:S01]  /*e0590*/  LDL.LU R24, [R1+0x40dc] ;  /* 0x0040dc0001187983 */ /* 0x000ea20000300800 */
[----:B-1----:R-:W-:Y:S02]  /*e05a0*/  IMAD.MOV.U32 R14, RZ, RZ, R22 ;  /* 0x000000ffff0e7224 */ /* 0x002fe400078e0016 */
[----:B------:R-:W-:Y:S02]  /*e05b0*/  IMAD.MOV.U32 R15, RZ, RZ, R23 ;  /* 0x000000ffff0f7224 */ /* 0x000fe400078e0017 */
[----:B------:R-:W2:Y:S01]  /*e05c0*/  LDL.LU R23, [R1+0x4040] ;  /* 0x0040400001177983 */ /* 0x000ea20000300800 */
[----:B------:R-:W-:-:S03]  /*e05d0*/  SEL R13, R13, RZ, !P0 ;  /* 0x000000ff0d0d7207 */ /* 0x000fc60004000000 */
[----:B------:R-:W2:Y:S04]  /*e05e0*/  LDL.LU R22, [R1+0x4044] ;  /* 0x0040440001167983 */ /* 0x000ea80000300800 */
[----:B------:R1:W-:Y:S01]  /*e05f0*/  LDGSTS.E [R12+0x4ca00], [R14.64], P1 ;  /* 0x4ca000000e0c7fae */ /* 0x0003e20008921844 */
        /* <DEDUP_REMOVED lines=8> */
[----:B------:R-:W-:-:S05]  /*e0680*/  IADD3 R20, P4, R20, R21, RZ ;  /* 0x0000001514147210 */ /* 0x000fca0007f9e0ff */
[----:B------:R-:W-:Y:S01]  /*e0690*/  IMAD.X R26, R26, 0x1, R2, P4 ;  /* 0x000000011a1a7824 */ /* 0x000fe200020e0602 */
[----:B------:R1:W-:Y:S04]  /*e06a0*/  STL [R1+0x40c4], R20 ;  /* 0x0040c41401007387 */ /* 0x0003e80000100800 */
[----:B------:R-:W-:Y:S04]  /*e06b0*/  STL [R1+0x40c0], R26 ;  /* 0x0040c01a01007387 */ /* 0x000fe80000100800 */
        /* <DEDUP_REMOVED lines=10> */
[----:B--2---:R-:W-:-:S03]  /*e0760*/  IADD3 R16, P3, R16, R21, RZ ;  /* 0x0000001510107210 */ /* 0x004fc60007f7e0ff */
[----:B------:R2:W-:Y:S01]  /*e0770*/  STL [R1+0x40c8], R19 ;  /* 0x0040c81301007387 */ /* 0x0005e20000100800 */
[----:B------:R-:W-:-:S03]  /*e0780*/  IADD3.X R17, R17, R2, RZ, P3, !PT ;  /* 0x0000000211117210 */ /* 0x000fc60001ffe4ff */
[----:B------:R-:W-:Y:S01]  /*e0790*/  STL [R1+0x40d4], R16 ;  /* 0x0040d41001007387 */ /* 0x000fe20000100800 */
[----:B-1----:R-:W-:-:S03]  /*e07a0*/  IMAD.MOV.U32 R15, RZ, RZ, R19 ;  /* 0x000000ffff0f7224 */ /* 0x002fc600078e0013 */
[----:B------:R1:W-:Y:S04]  /*e07b0*/  STL [R1+0x40d0], R17 ;  /* 0x0040d01101007387 */ /* 0x0003e80000100800 */
[----:B------:R-:W3:Y:S04]  /*e07c0*/  LDL.LU R20, [R1+0x4058] ;  /* 0x0040580001147983 */ /* 0x000ee80000300800 */
[----:B--2---:R-:W2:Y:S01]  /*e07d0*/  LDL.LU R19, [R1+0x405c] ;  /* 0x00405c0001137983 */ /* 0x004ea20000300800 */
[----:B------:R-:W-:-:S03]  /*e07e0*/  IMAD.MOV.U32 R14, RZ, RZ, R18 ;  /* 0x000000ffff0e7224 */ /* 0x000fc600078e0012 */
[----:B------:R-:W4:Y:S04]  /*e07f0*/  LDL.LU R26, [R1+0x3fc0] ;  /* 0x003fc000011a7983 */ /* 0x000f280000300800 */
[----:B------:R-:W4:Y:S04]  /*e0800*/  LDL.LU R18, [R1+0x3fc4] ;  /* 0x003fc40001127983 */ /* 0x000f280000300800 */
[----:B------:R1:W-:Y:S02]  /*e0810*/  LDGSTS.E [R12+0x4d900], [R14.64], P2 ;  /* 0x4d9000000e0c7fae */ /* 0x0003e40009121844 */
[----:B-1----:R-:W-:-:S02]  /*e0820*/  IMAD.MOV.U32 R15, RZ, RZ, R17 ;  /* 0x000000ffff0f7224 */ /* 0x002fc400078e0011 */
[----:B------:R-:W-:Y:S01]  /*e0830*/  IMAD.MOV.U32 R14, RZ, RZ, R16 ;  /* 0x000000ffff0e7224 */ /* 0x000fe200078e0010 */
[----:B------:R-:W4:Y:S04]  /*e0840*/  LDL.LU R17, [R1+0x3fc8] ;  /* 0x003fc80001117983 */ /* 0x000f280000300800 */
[----:B------:R-:W4:Y:S01]  /*e0850*/  LDL.LU R16, [R1+0x3fcc] ;  /* 0x003fcc0001107983 */ /* 0x000f220000300800 */
        /* <DEDUP_REMOVED lines=8> */
[----:B------:R-:W-:Y:S01]  /*e08e0*/  IADD3 R22, P4, R22, R21, RZ ;  /* 0x0000001516167210 */ /* 0x000fe20007f9e0ff */
[----:B------:R-:W-:Y:S01]  /*e08f0*/  IMAD.MOV.U32 R15, RZ, RZ, R25 ;  /* 0x000000ffff0f7224 */ /* 0x000fe200078e0019 */
[----:B------:R-:W-:Y:S03]  /*e0900*/  STL [R1+0x40dc], R24 ;  /* 0x0040dc1801007387 */ /* 0x000fe60000100800 */
[----:B------:R-:W-:Y:S01]  /*e0910*/  IMAD.X R23, R23, 0x1, R2, P4 ;  /* 0x0000000117177824 */ /* 0x000fe200020e0602 */
[----:B------:R1:W-:Y:S04]  /*e0920*/  STL [R1+0x40d8], R25 ;  /* 0x0040d81901007387 */ /* 0x0003e80000100800 */
[----:B------:R-:W-:Y:S04]  /*e0930*/  STL [R1+0x4044], R22 ;  /* 0x0040441601007387 */ /* 0x000fe80000100800 */
[----:B------:R1:W-:Y:S04]  /*e0940*/  LDGSTS.E [R12+0x4db00], [R14.64], P2 ;  /* 0x4db000000e0c7fae */ /* 0x0003e80009121844 */
[----:B------:R1:W-:Y:S04]  /*e0950*/  STL [R1+0x4040], R23 ;  /* 0x0040401701007387 */ /* 0x0003e80000100800 */
[----:B-1----:R-:W4:Y:S04]  /*e0960*/  LDL.LU R25, [R1+0x3fd0] ;  /* 0x003fd00001197983 */ /* 0x002f280000300800 */
[----:B------:R-:W4:Y:S01]  /*e0970*/  LDL.LU R24, [R1+0x3fd4] ;  /* 0x003fd40001187983 */ /* 0x000f220000300800 */
[----:B------:R-:W-:Y:S01]  /*e0980*/  IMAD.MOV.U32 R14, RZ, RZ, R22 ;  /* 0x000000ffff0e7224 */ /* 0x000fe200078e0016 */
[----:B------:R-:W-:-:S02]  /*e0990*/  MOV R15, R23 ;  /* 0x00000017000f7202 */ /* 0x000fc40000000f00 */
[----:B------:R-:W4:Y:S04]  /*e09a0*/  LDL.LU R23, [R1+0x3fd8] ;  /* 0x003fd80001177983 */ /* 0x000f280000300800 */
[----:B------:R-:W4:Y:S04]  /*e09b0*/  LDL.LU R22, [R1+0x3fdc] ;  /* 0x003fdc0001167983 */ /* 0x000f280000300800 */
[----:B------:R1:W-:Y:S01]  /*e09c0*/  LDGSTS.E [R12+0x4e800], [R14.64], P1 ;  /* 0x4e8000000e0c7fae */ /* 0x0003e20008921844 */
[----:B------:R-:W-:-:S05]  /*e09d0*/  IADD3 R29, P2, R29, R21, RZ ;  /* 0x000000151d1d7210 */ /* 0x000fca0007f5e0ff */
[----:B------:R-:W-:Y:S01]  /*e09e0*/  IMAD.X R30, R30, 0x1, R2, P2 ;  /* 0x000000011e1e7824 */ /* 0x000fe200010e0602 */
[----:B------:R-:W-:Y:S01]  /*e09f0*/  IADD3 R27, P3, R27, R21, RZ ;  /* 0x000000151b1b7210 */ /* 0x000fe20007f7e0ff */
[----:B-1----:R-:W-:Y:S02]  /*e0a00*/  IMAD.MOV.U32 R14, RZ, RZ, R29 ;  /* 0x000000ffff0e7224 */ /* 0x002fe400078e001d */
[----:B------:R-:W-:Y:S02]  /*e0a10*/  IMAD.MOV.U32 R15, RZ, RZ, R30 ;  /* 0x000000ffff0f7224 */ /* 0x000fe400078e001e */
[----:B------:R-:W-:Y:S01]  /*e0a20*/  IMAD.X R28, R28, 0x1, R2, P3 ;  /* 0x000000011c1c7824 */ /* 0x000fe200018e0602 */
[----:B------:R-:W-:Y:S04]  /*e0a30*/  STL [R1+0x404c], R29 ;  /* 0x00404c1d01007387 */ /* 0x000fe80000100800 */
[----:B------:R1:W-:Y:S04]  /*e0a40*/  LDGSTS.E [R12+0x4e900], [R14.64], P1 ;  /* 0x4e9000000e0c7fae */ /* 0x0003e80008921844 */
[----:B------:R-:W-:Y:S04]  /*e0a50*/  STL [R1+0x4048], R30 ;  /* 0x0040481e01007387 */ /* 0x000fe80000100800 */
[----:B------:R-:W-:Y:S01]  /*e0a60*/  STL [R1+0x4054], R27 ;  /* 0x0040541b01007387 */ /* 0x000fe20000100800 */
[----:B-1----:R-:W-:-:S02]  /*e0a70*/  IMAD.MOV.U32 R14, RZ, RZ, R27 ;  /* 0x000000ffff0e7224 */ /* 0x002fc400078e001b */
[----:B------:R-:W-:Y:S01]  /*e0a80*/  IMAD.MOV.U32 R15, RZ, RZ, R28 ;  /* 0x000000ffff0f7224 */ /* 0x000fe200078e001c */
[----:B------:R-:W-:Y:S04]  /*e0a90*/  STL [R1+0x4050], R28 ;  /* 0x0040501c01007387 */ /* 0x000fe80000100800 */
[----:B------:R1:W-:Y:S01]  /*e0aa0*/  LDGSTS.E [R12+0x4ea00], [R14.64], P1 ;  /* 0x4ea000000e0c7fae */ /* 0x0003e20008921844 */
[----:B------:R-:W-:-:S04]  /*e0ab0*/  ISETP.GT.AND P2, PT, R3, 0x3e, PT ;  /* 0x0000003e0300780c */ /* 0x000fc80003f44270 */
[----:B------:R-:W-:-:S04]  /*e0ac0*/  SEL R13, RZ, 0x4, !P2 ;  /* 0x00000004ff0d7807 */ /* 0x000fc80005000000 */
[----:B------:R-:W-:-:S04]  /*e0ad0*/  SEL R13, R13, RZ, !P0 ;  /* 0x000000ff0d0d7207 */ /* 0x000fc80004000000 */
[----:B------:R-:W-:Y:S02]  /*e0ae0*/  ISETP.NE.U32.AND P2, PT, R13, RZ, PT ;  /* 0x000000ff0d00720c */ /* 0x000fe40003f45070 */
[----:B--2---:R-:W-:-:S05]  /*e0af0*/  IADD3 R19, P3, R19, R21, RZ ;  /* 0x0000001513137210 */ /* 0x004fca0007f7e0ff */
[----:B---3--:R-:W-:Y:S01]  /*e0b00*/  IMAD.X R20, R20, 0x1, R2, P3 ;  /* 0x0000000114147824 */ /* 0x008fe200018e0602 */
[----:B------:R-:W-:Y:S01]  /*e0b10*/  STL [R1+0x405c], R19 ;  /* 0x00405c1301007387 */ /* 0x000fe20000100800 */
[----:B-1----:R-:W-:Y:S02]  /*e0b20*/  IMAD.MOV.U32 R14, RZ, RZ, R19 ;  /* 0x000000ffff0e7224 */ /* 0x002fe400078e0013 */
[----:B------:R-:W-:Y:S01]  /*e0b30*/  IMAD.MOV.U32 R15, RZ, RZ, R20 ;  /* 0x000000ffff0f7224 */ /* 0x000fe200078e0014 */
[----:B------:R1:W-:Y:S04]  /*e0b40*/  STL [R1+0x4058], R20 ;  /* 0x0040581401007387 */ /* 0x0003e80000100800 */
[----:B------:R2:W-:Y:S04]  /*e0b50*/  LDGSTS.E [R12+0x4eb00], [R14.64], P1 ;  /* 0x4eb000000e0c7fae */ /* 0x0005e80008921844 */
[----:B-1----:R-:W3:Y:S04]  /*e0b60*/  LDL.LU R20, [R1+0x46f4] ;  /* 0x0046f40001147983 */ /* 0x002ee80000300800 */
[----:B------:R-:W3:Y:S01]  /*e0b70*/  LDL.LU R19, [R1+0x475c] ;  /* 0x00475c0001137983 */ /* 0x000ee20000300800 */
[----:B----4-:R-:W-:-:S04]  /*e0b80*/  IADD3 R18, P1, R18, R21, RZ ;  /* 0x0000001512127210 */ /* 0x010fc80007f3e0ff */
[----:B------:R-:W-:Y:S02]  /*e0b90*/  IADD3.X R26, R26, R2, RZ, P1, !PT ;  /* 0x000000021a1a7210 */ /* 0x000fe40000ffe4ff */
[----:B------:R-:W-:Y:S01]  /*e0ba0*/  IADD3 R16, P3, R16, R21, RZ ;  /* 0x0000001510107210 */ /* 0x000fe20007f7e0ff */
[----:B--2---:R-:W-:Y:S02]  /*e0bb0*/  IMAD.MOV.U32 R14, RZ, RZ, R18 ;  /* 0x000000ffff0e7224 */ /* 0x004fe400078e0012 */
[----:B------:R-:W-:Y:S02]  /*e0bc0*/  IMAD.MOV.U32 R15, RZ, RZ, R26 ;  /* 0x000000ffff0f7224 */ /* 0x000fe400078e001a */
[----:B------:R-:W-:Y:S01]  /*e0bd0*/  IMAD.X R17, R17, 0x1, R2, P3 ;  /* 0x0000000111117824 */ /* 0x000fe200018e0602 */
[----:B------:R1:W-:Y:S04]  /*e0be0*/  STL [R1+0x3fc4], R18 ;  /* 0x003fc41201007387 */ /* 0x0003e80000100800 */
[----:B------:R-:W-:Y:S04]  /*e0bf0*/  STL [R1+0x3fc0], R26 ;  /* 0x003fc01a01007387 */ /* 0x000fe80000100800 */
[----:B------:R-:W-:Y:S04]  /*e0c00*/  STL [R1+0x3fcc], R16 ;  /* 0x003fcc1001007387 */ /* 0x000fe80000100800 */
[----:B------:R2:W-:Y:S04]  /*e0c10*/  LDGSTS.E [R12+0x4f800], [R14.64], P2 ;  /* 0x4f8000000e0c7fae */ /* 0x0005e80009121844 */
[----:B------:R4:W-:Y:S04]  /*e0c20*/  STL [R1+0x3fc8], R17 ;  /* 0x003fc81101007387 */ /* 0x0009e80000100800 */
[----:B-1----:R-:W3:Y:S01]  /*e0c30*/  LDL.LU R18, [R1+0x46ec] ;  /* 0x0046ec0001127983 */ /* 0x002ee20000300800 */
[----:B--2---:R-:W-:-:S03]  /*e0c40*/  IMAD.MOV.U32 R15, RZ, RZ, R17 ;  /* 0x000000ffff0f7224 */ /* 0x004fc600078e0011 */
[----:B----4-:R-:W2:Y:S01]  /*e0c50*/  LDL.LU R17, [R1+0x46f8] ;  /* 0x0046f80001117983 */ /* 0x010ea20000300800 */
[----:B------:R-:W-:-:S03]  /*e0c60*/  IMAD.MOV.U32 R14, RZ, RZ, R16 ;  /* 0x000000ffff0e7224 */ /* 0x000fc600078e0010 */
        /* <DEDUP_REMOVED lines=10> */
[----:B------:R1:W-:Y:S04]  /*e0d10*/  STL [R1+0x3fd0], R25 ;  /* 0x003fd01901007387 */ /* 0x0003e80000100800 */
[----:B------:R1:W-:Y:S04]  /*e0d20*/  LDGSTS.E [R12+0x4fa00], [R14.64], P2 ;  /* 0x4fa000000e0c7fae */ /* 0x0003e80009121844 */
[----:B------:R-:W-:Y:S04]  /*e0d30*/  STL [R1+0x3fdc], R22 ;  /* 0x003fdc1601007387 */ /* 0x000fe80000100800 */
[----:B------:R3:W-:Y:S01]  /*e0d40*/  STL [R1+0x3fd8], R23 ;  /* 0x003fd81701007387 */ /* 0x0007e20000100800 */
[----:B-1----:R-:W-:Y:S01]  /*e0d50*/  MOV R14, R22 ;  /* 0x00000016000e7202 */ /* 0x002fe20000000f00 */
[----:B------:R-:W-:-:S02]  /*e0d60*/  IMAD.MOV.U32 R15, RZ, RZ, R23 ;  /* 0x000000ffff0f7224 */ /* 0x000fc400078e0017 */
[----:B------:R-:W4:Y:S04]  /*e0d70*/  LDL.LU R28, [R1+0x467c] ;  /* 0x00467c00011c7983 */ /* 0x000f280000300800 */
[----:B------:R-:W4:Y:S04]  /*e0d80*/  LDL.LU R27, [R1+0x46e8] ;  /* 0x0046e800011b7983 */ /* 0x000f280000300800 */
[----:B------:R1:W-:Y:S04]  /*e0d90*/  LDGSTS.E [R12+0x4fb00], [R14.64], P2 ;  /* 0x4fb000000e0c7fae */ /* 0x0003e80009121844 */
[----:B------:R-:W4:Y:S04]  /*e0da0*/  LDL.LU R26, [R1+0x4674] ;  /* 0x00467400011a7983 */ /* 0x000f280000300800 */
[----:B------:R-:W4:Y:S01]  /*e0db0*/  LDL.LU R25, [R1+0x46e0] ;  /* 0x0046e00001197983 */ /* 0x000f220000300800 */
[----:B------:R-:W-:-:S04]  /*e0dc0*/  ISETP.GT.AND P1, PT, R3, 0x3, PT ;  /* 0x000000030300780c */ /* 0x000fc80003f24270 */
[----:B-1----:R-:W-:Y:S01]  /*e0dd0*/  SEL R12, RZ, 0x4, !P1 ;  /* 0x00000004ff0c7807 */ /* 0x002fe20004800000 */
[----:B------:R-:W-:-:S03]  /*e0de0*/  IMAD.SHL.U32 R252, R252, 0x4, RZ ;  /* 0x00000004fcfc7824 */ /* 0x000fc600078e00ff */
[----:B------:R-:W-:-:S04]  /*e0df0*/  SEL R12, R12, RZ, !P0 ;  /* 0x000000ff0c0c7207 */ /* 0x000fc80004000000 */
[----:B------:R-:W-:Y:S02]  /*e0e00*/  ISETP.NE.U32.AND P1, PT, R12, RZ, PT ;  /* 0x000000ff0c00720c */ /* 0x000fe40003f25070 */
[----:B------:R-:W-:-:S05]  /*e0e10*/  LOP3.LUT R96, R252, 0x60, RZ, 0x3c, !PT ;  /* 0x00000060fc607812 */ /* 0x000fca00078e3cff */
[----:B------:R-:W-:Y:S01]  /*e0e20*/  IMAD R12, R94, 0x10000, R96 ;  /* 0x000100005e0c7824 */ /* 0x000fe200078e0260 */
[----:B---3--:R-:W-:-:S05]  /*e0e30*/  IADD3 R19, P2, R19, R21, RZ ;  /* 0x0000001513137210 */ /* 0x008fca0007f5e0ff */
[----:B------:R-:W-:Y:S01]  /*e0e40*/  IMAD.X R20, R20, 0x1, R2, P2 ;  /* 0x0000000114147824 */ /* 0x000fe200010e0602 */
[----:B------:R-:W-:Y:S04]  /*e0e50*/  STL [R1+0x475c], R19 ;  /* 0x00475c1301007387 */ /* 0x000fe80000100800 */
[----:B------:R1:W-:Y:S01]  /*e0e60*/  STL [R1+0x46f4], R20 ;  /* 0x0046f41401007387 */ /* 0x0003e20000100800 */
[----:B------:R-:W-:-:S03]  /*e0e70*/  IMAD.MOV.U32 R15, RZ, RZ, R20 ;  /* 0x000000ffff0f7224 */ /* 0x000fc600078e0014 */
[----:B------:R-:W3:Y:S04]  /*e0e80*/  LDL.LU R24, [R1+0x466c] ;  /* 0x00466c0001187983 */ /* 0x000ee80000300800 */
[----:B------:R-:W3:Y:S04]  /*e0e90*/  LDL.LU R23, [R1+0x4678] ;  /* 0x0046780001177983 */ /* 0x000ee80000300800 */
[----:B------:R-:W3:Y:S04]  /*e0ea0*/  LDL.LU R22, [R1+0x4664] ;  /* 0x0046640001167983 */ /* 0x000ee80000300800 */
[----:B-1----:R-:W3:Y:S01]  /*e0eb0*/  LDL.LU R20, [R1+0x4670] ;  /* 0x0046700001147983 */ /* 0x002ee20000300800 */
[----:B------:R-:W-:-:S05]  /*e0ec0*/  IMAD.MOV.U32 R14, RZ, RZ, R19 ;  /* 0x000000ffff0e7224 */ /* 0x000fca00078e0013 */
[----:B------:R1:W-:Y:S01]  /*e0ed0*/  LDGSTS.E [R12+0x40c00], [R14.64], P1 ;  /* 0x40c000000e0c7fae */ /* 0x0003e20008921844 */
[----:B--2---:R-:W-:-:S05]  /*e0ee0*/  IADD3 R17, P2, R17, R21, RZ ;  /* 0x0000001511117210 */ /* 0x004fca0007f5e0ff */
[--C-:B------:R-:W-:Y:S01]  /*e0ef0*/  IMAD.X R18, R18, 0x1, R2.reuse, P2 ;  /* 0x0000000112127824 */ /* 0x100fe200010e0602 */
[----:B----4-:R-:W-:Y:S01]  /*e0f00*/  IADD3 R13, P3, R13, R21, RZ ;  /* 0x000000150d0d7210 */ /* 0x010fe20007f7e0ff */
[----:B------:R-:W-:Y:S01]  /*e0f10*/  STL [R1+0x46f8], R17 ;  /* 0x0046f81101007387 */ /* 0x000fe20000100800 */
[----:B-1----:R-:W-:Y:S02]  /*e0f20*/  IMAD.MOV.U32 R14, RZ, RZ, R17 ;  /* 0x000000ffff0e7224 */ /* 0x002fe400078e0011 */
[----:B------:R-:W-:Y:S01]  /*e0f30*/  MOV R15, R18 ;  /* 0x00000012000f7202 */ /* 0x000fe20000000f00 */
[----:B------:R-:W-:Y:S01]  /*e0f40*/  IMAD.X R16, R16, 0x1, R2, P3 ;  /* 0x0000000110107824 */ /* 0x000fe200018e0602 */
[----:B------:R1:W-:Y:S04]  /*e0f50*/  STL [R1+0x46ec], R18 ;  /* 0x0046ec1201007387 */ /* 0x0003e80000100800 */
[----:B------:R-:W-:Y:S04]  /*e0f60*/  STL [R1+0x46f0], R13 ;  /* 0x0046f00d01007387 */ /* 0x000fe80000100800 */
[----:B------:R2:W-:Y:S04]  /*e0f70*/  STL [R1+0x46e4], R16 ;  /* 0x0046e41001007387 */ /* 0x0005e80000100800 */
[----:B------:R-:W4:Y:S04]  /*e0f80*/  LDL.LU R19, [R1+0x45fc] ;  /* 0x0045fc0001137983 */ /* 0x000f280000300800 */
[----:B------:R2:W-:Y:S04]  /*e0f90*/  LDGSTS.E [R12+0x40d00], [R14.64], P1 ;  /* 0x40d000000e0c7fae */ /* 0x0005e80008921844 */
[----:B-1----:R-:W4:Y:S04]  /*e0fa0*/  LDL.LU R18, [R1+0x4668] ;  /* 0x0046680001127983 */ /* 0x002f280000300800 */
[----:B------:R-:W4:Y:S01]  /*e0fb0*/  LDL.LU R17, [R1+0x417c] ;  /* 0x00417c0001117983 */ /* 0x000f220000300800 */
[----:B--2---:R-:W-:-:S03]  /*e0fc0*/  IMAD.MOV.U32 R15, RZ, RZ, R16 ;  /* 0x000000ffff0f7224 */ /* 0x004fc600078e0010 */
[----:B------:R-:W2:Y:S01]  /*e0fd0*/  LDL.LU R16, [R1+0x4660] ;  /* 0x0046600001107983 */ /* 0x000ea20000300800 */
[----:B------:R-:W-:Y:S01]  /*e0fe0*/  ISETP.GT.AND P2, PT, R3, 0x7, PT ;  /* 0x000000070300780c */ /* 0x000fe20003f44270 */
[----:B------:R-:W-:-:S03]  /*e0ff0*/  IMAD.MOV.U32 R14, RZ, RZ, R13 ;  /* 0x000000ffff0e7224 */ /* 0x000fc600078e000d */
[----:B------:R-:W-:Y:S02]  /*e1000*/  SEL R13, RZ, 0x4, !P2 ;  /* 0x00000004ff0d7807 */ /* 0x000fe40005000000 */
[----:B------:R1:W-:Y:S01]  /*e1010*/  LDGSTS.E [R12+0x40e00], [R14.64], P1 ;  /* 0x40e000000e0c7fae */ /* 0x0003e20008921844 */
[----:B------:R-:W-:Y:S02]  /*e1020*/  IADD3 R27, P3, R27, R21, RZ ;  /* 0x000000151b1b7210 */ /* 0x000fe40007f7e0ff */
[----:B------:R-:W-:-:S03]  /*e1030*/  SEL R13, R13, RZ, !P0 ;  /* 0x000000ff0d0d7207 */ /* 0x000fc60004000000 */
[----:B------:R-:W-:Y:S01]  /*e1040*/  IMAD.X R28, R28, 0x1, R2, P3 ;  /* 0x000000011c1c7824 */ /* 0x000fe200018e0602 */
[----:B------:R-:W-:Y:S01]  /*e1050*/  IADD3 R25, P4, R25, R21, RZ ;  /* 0x0000001519197210 */ /* 0x000fe20007f9e0ff */
[----:B-1----:R-:W-:Y:S01]  /*e1060*/  IMAD.MOV.U32 R14, RZ, RZ, R27 ;  /* 0x000000ffff0e7224 */ /* 0x002fe200078e001b */
[----:B------:R-:W-:Y:S01]  /*e1070*/  STL [R1+0x46e8], R27 ;  /* 0x0046e81b01007387 */ /* 0x000fe20000100800 */
[----:B------:R-:W-:Y:S02]  /*e1080*/  IMAD.MOV.U32 R15, RZ, RZ, R28 ;  /* 0x000000ffff0f7224 */ /* 0x000fe400078e001c */
[----:B------:R-:W-:Y:S01]  /*e1090*/  IMAD.X R26, R26, 0x1, R2, P4 ;  /* 0x000000011a1a7824 */ /* 0x000fe200020e0602 */
[----:B------:R-:W-:Y:S01]  /*e10a0*/  ISETP.NE.U32.AND P2, PT, R13, RZ, PT ;  /* 0x000000ff0d00720c */ /* 0x000fe20003f45070 */
        /* <DEDUP_REMOVED lines=11> */
[----:B---3--:R-:W-:-:S05]  /*e1160*/  IADD3 R23, P1, R23, R21, RZ ;  /* 0x0000001517177210 */ /* 0x008fca0007f3e0ff */
[----:B------:R-:W-:Y:S01]  /*e1170*/  IMAD.X R24, R24, 0x1, R2, P1 ;  /* 0x0000000118187824 */ /* 0x000fe200008e0602 */
[----:B------:R-:W-:Y:S01]  /*e1180*/  IADD3 R20, P3, R20, R21, RZ ;  /* 0x0000001514147210 */ /* 0x000fe20007f7e0ff */
[----:B------:R-:W-:Y:S03]  /*e1190*/  STL [R1+0x4678], R23 ;  /* 0x0046781701007387 */ /* 0x000fe60000100800 */
[----:B------:R-:W-:Y:S01]  /*e11a0*/  IADD3.X R22, R22, R2, RZ, P3, !PT ;  /* 0x0000000216167210 */ /* 0x000fe20001ffe4ff */
[----:B------:R3:W-:Y:S01]  /*e11b0*/  STL [R1+0x466c], R24 ;  /* 0x00466c1801007387 */ /* 0x0007e20000100800 */
[----:B-1----:R-:W-:Y:S02]  /*e11c0*/  IMAD.MOV.U32 R14, RZ, RZ, R23 ;  /* 0x000000ffff0e7224 */ /* 0x002fe400078e0017 */
[----:B------:R-:W-:Y:S01]  /*e11d0*/  IMAD.MOV.U32 R15, RZ, RZ, R24 ;  /* 0x000000ffff0f7224 */ /* 0x000fe200078e0018 */
[----:B------:R-:W-:Y:S04]  /*e11e0*/  STL [R1+0x4670], R20 ;  /* 0x0046701401007387 */ /* 0x000fe80000100800 */
[----:B------:R1:W-:Y:S04]  /*e11f0*/  STL [R1+0x4664], R22 ;  /* 0x0046641601007387 */ /* 0x0003e80000100800 */
[----:B---3--:R-:W3:Y:S04]  /*e1200*/  LDL.LU R24, [R1+0x4190] ;  /* 0x0041900001187983 */ /* 0x008ee80000300800 */
[----:B------:R-:W3:Y:S04]  /*e1210*/  LDL.LU R23, [R1+0x4194] ;  /* 0x0041940001177983 */ /* 0x000ee80000300800 */
[----:B------:R1:W-:Y:S02]  /*e1220*/  LDGSTS.E [R12+0x41d00], [R14.64], P2 ;  /* 0x41d000000e0c7fae */ /* 0x0003e40009121844 */
[----:B-1----:R-:W-:-:S02]  /*e1230*/  IMAD.MOV.U32 R15, RZ, RZ, R22 ;  /* 0x000000ffff0f7224 */ /* 0x002fc400078e0016 */
[----:B------:R-:W-:Y:S01]  /*e1240*/  IMAD.MOV.U32 R14, RZ, RZ, R20 ;  /* 0x000000ffff0e7224 */ /* 0x000fe200078e0014 */
[----:B------:R-:W3:Y:S04]  /*e1250*/  LDL.LU R22, [R1+0x41f8] ;  /* 0x0041f80001167983 */ /* 0x000ee80000300800 */
[----:B------:R-:W3:Y:S01]  /*e1260*/  LDL.LU R20, [R1+0x41fc] ;  /* 0x0041fc0001147983 */ /* 0x000ee20000300800 */
[----:B----4-:R-:W-:-:S03]  /*e1270*/  IADD3 R18, P3, R18, R21, RZ ;  /* 0x0000001512127210 */ /* 0x010fc60007f7e0ff */
[----:B------:R1:W-:Y:S02]  /*e1280*/  LDGSTS.E [R12+0x41e00], [R14.64], P2 ;  /* 0x41e000000e0c7fae */ /* 0x0003e40009121844 */
        /* <DEDUP_REMOVED lines=14> */
[----:B--2---:R-:W4:Y:S04]  /*e1370*/  LDL.LU R17, [R1+0x4208] ;  /* 0x0042080001117983 */ /* 0x004f280000300800 */
[----:B------:R-:W4:Y:S01]  /*e1380*/  LDL.LU R16, [R1+0x420c] ;  /* 0x00420c0001107983 */ /* 0x000f220000300800 */
        /* <DEDUP_REMOVED lines=8> */
[----:B------:R-:W-:-:S04]  /*e1410*/  IMAD.X R26, R26, 0x1, R2, P3 ;  /* 0x000000011a1a7824 */ /* 0x000fc800018e0602 */
[----:B------:R1:W-:Y:S04]  /*e1420*/  LDGSTS.E [R12+0x42c00], [R14.64], P1 ;  /* 0x42c000000e0c7fae */ /* 0x0003e80008921844 */
[----:B------:R1:W-:Y:S04]  /*e1430*/  STL [R1+0x4180], R28 ;  /* 0x0041801c01007387 */ /* 0x0003e80000100800 */
[----:B------:R-:W-:Y:S01]  /*e1440*/  STL [R1+0x418c], R25 ;  /* 0x00418c1901007387 */ /* 0x000fe20000100800 */
[----:B-1----:R-:W-:Y:S02]  /*e1450*/  IMAD.MOV.U32 R14, RZ, RZ, R27 ;  /* 0x000000ffff0e7224 */ /* 0x002fe400078e001b */
[----:B------:R-:W-:Y:S01]  /*e1460*/  IMAD.MOV.U32 R15, RZ, RZ, R28 ;  /* 0x000000ffff0f7224 */ /* 0x000fe200078e001c */
[----:B------:R1:W-:Y:S04]  /*e1470*/  STL [R1+0x4188], R26 ;  /* 0x0041881a01007387 */ /* 0x0003e80000100800 */
[----:B------:R-:W4:Y:S04]  /*e1480*/  LDL.LU R28, [R1+0x4210] ;  /* 0x00421000011c7983 */ /* 0x000f280000300800 */
[----:B------:R1:W-:Y:S04]  /*e1490*/  LDGSTS.E [R12+0x42d00], [R14.64], P1 ;  /* 0x42d000000e0c7fae */ /* 0x0003e80008921844 */
[----:B------:R-:W4:Y:S01]  /*e14a0*/  LDL.LU R27, [R1+0x4214] ;  /* 0x00421400011b7983 */ /* 0x000f220000300800 */
[----:B-1----:R-:W-:-:S02]  /*e14b0*/  IMAD.MOV.U32 R15, RZ, RZ, R26 ;  /* 0x000000ffff0f7224 */ /* 0x002fc400078e001a */
[----:B------:R-:W-:Y:S01]  /*e14c0*/  IMAD.MOV.U32 R14, RZ, RZ, R25 ;  /* 0x000000ffff0e7224 */ /* 0x000fe200078e0019 */
[----:B------:R-:W4:Y:S04]  /*e14d0*/  LDL.LU R26, [R1+0x4278] ;  /* 0x00427800011a7983 */ /* 0x000f280000300800 */
[----:B------:R-:W4:Y:S04]  /*e14e0*/  LDL.LU R25, [R1+0x427c] ;  /* 0x00427c0001197983 */ /* 0x000f280000300800 */
[----:B------:R1:W-:Y:S01]  /*e14f0*/  LDGSTS.E [R12+0x42e00], [R14.64], P1 ;  /* 0x42e000000e0c7fae */ /* 0x0003e20008921844 */
[----:B------:R-:W-:-:S04]  /*e1500*/  ISETP.GT.AND P2, PT, R3, 0xf, PT ;  /* 0x0000000f0300780c */ /* 0x000fc80003f44270 */
[----:B------:R-:W-:-:S04]  /*e1510*/  SEL R13, RZ, 0x4, !P2 ;  /* 0x00000004ff0d7807 */ /* 0x000fc80005000000 */
[----:B------:R-:W-:-:S04]  /*e1520*/  SEL R13, R13, RZ, !P0 ;  /* 0x000000ff0d0d7207 */ /* 0x000fc80004000000 */
[----:B------:R-:W-:Y:S02]  /*e1530*/  ISETP.NE.U32.AND P2, PT, R13, RZ, PT ;  /* 0x000000ff0d00720c */ /* 0x000fe40003f45070 */
[----:B---3--:R-:W-:-:S05]  /*e1540*/  IADD3 R23, P3, R23, R21, RZ ;  /* 0x0000001517177210 */ /* 0x008fca0007f7e0ff */
        /* <DEDUP_REMOVED lines=9> */
[----:B---3--:R-:W-:-:S03]  /*e15e0*/  IMAD.MOV.U32 R14, RZ, RZ, R20 ;  /* 0x000000ffff0e7224 */ /* 0x008fc600078e0014 */
[----:B------:R3:W-:Y:S01]  /*e15f0*/  STL [R1+0x41f8], R22 ;  /* 0x0041f81601007387 */ /* 0x0007e20000100800 */
[----:B------:R-:W-:-:S03]  /*e1600*/  IMAD.MOV.U32 R15, RZ, RZ, R22 ;  /* 0x000000ffff0f7224 */ /* 0x000fc600078e0016 */
[----:B-1----:R-:W2:Y:S04]  /*e1610*/  LDL.LU R24, [R1+0x4280] ;  /* 0x0042800001187983 */ /* 0x002ea80000300800 */
[----:B------:R-:W2:Y:S04]  /*e1620*/  LDL.LU R23, [R1+0x4284] ;  /* 0x0042840001177983 */ /* 0x000ea80000300800 */
[----:B---3--:R-:W3:Y:S04]  /*e1630*/  LDL.LU R22, [R1+0x4288] ;  /* 0x0042880001167983 */ /* 0x008ee80000300800 */
[----:B------:R-:W3:Y:S04]  /*e1640*/  LDL.LU R20, [R1+0x428c] ;  /* 0x00428c0001147983 */ /* 0x000ee80000300800 */
[----:B------:R1:W-:Y:S01]  /*e1650*/  LDGSTS.E [R12+0x43c00], [R14.64], P2 ;  /* 0x43c000000e0c7fae */ /* 0x0003e20009121844 */
[----:B----4-:R-:W-:-:S05]  /*e1660*/  IADD3 R18, P1, R18, R21, RZ ;  /* 0x0000001512127210 */ /* 0x010fca0007f3e0ff */
        /* <DEDUP_REMOVED lines=14> */
[----:B------:R-:W4:Y:S04]  /*e1750*/  LDL.LU R17, [R1+0x42f8] ;  /* 0x0042f80001117983 */ /* 0x000f280000300800 */
[----:B------:R-:W4:Y:S01]  /*e1760*/  LDL.LU R16, [R1+0x42fc] ;  /* 0x0042fc0001107983 */ /* 0x000f220000300800 */
[----:B------:R-:W-:-:S03]  /*e1770*/  ISETP.GT.AND P1, PT, R3, 0x13, PT ;  /* 0x000000130300780c */ /* 0x000fc60003f24270 */
[----:B------:R1:W-:Y:S01]  /*e1780*/  LDGSTS.E [R12+0x43e00], [R14.64], P2 ;  /* 0x43e000000e0c7fae */ /* 0x0003e20009121844 */
[----:B------:R-:W-:-:S04]  /*e1790*/  SEL R13, RZ, 0x4, !P1 ;  /* 0x00000004ff0d7807 */ /* 0x000fc80004800000 */
[----:B------:R-:W-:Y:S02]  /*e17a0*/  SEL R13, R13, RZ, !P0 ;  /* 0x000000ff0d0d7207 */ /* 0x000fe40004000000 */
        /* <DEDUP_REMOVED lines=8> */
[----:B------:R-:W-:Y:S01]  /*e1830*/  STL [R1+0x427c], R25 ;  /* 0x00427c1901007387 */ /* 0x000fe20000100800 */
[----:B------:R-:W-:-:S03]  /*e1840*/  ISETP.NE.U32.AND P1, PT, R13, RZ, PT ;  /* 0x000000ff0d00720c */ /* 0x000fc60003f25070 */
[----:B------:R1:W-:Y:S04]  /*e1850*/  STL [R1+0x4278], R26 ;  /* 0x0042781a01007387 */ /* 0x0003e80000100800 */
[----:B-1----:R-:W4:Y:S04]  /*e1860*/  LDL.LU R28, [R1+0x4300] ;  /* 0x00430000011c7983 */ /* 0x002f280000300800 */
[----:B------:R1:W-:Y:S04]  /*e1870*/  LDGSTS.E [R12+0x43f00], [R14.64], P2 ;  /* 0x43f000000e0c7fae */ /* 0x0003e80009121844 */
[----:B------:R-:W4:Y:S01]  /*e1880*/  LDL.LU R27, [R1+0x4304] ;  /* 0x00430400011b7983 */ /* 0x000f220000300800 */
[----:B-1----:R-:W-:-:S02]  /*e1890*/  IMAD.MOV.U32 R15, RZ, RZ, R26 ;  /* 0x000000ffff0f7224 */ /* 0x002fc400078e001a */
[----:B------:R-:W-:Y:S01]  /*e18a0*/  IMAD.MOV.U32 R14, RZ, RZ, R25 ;  /* 0x000000ffff0e7224 */ /* 0x000fe200078e0019 */
[----:B------:R-:W4:Y:S04]  /*e18b0*/  LDL.LU R26, [R1+0x4308] ;  /* 0x00430800011a7983 */ /* 0x000f280000300800 */
[----:B------:R-:W4:Y:S04]  /*e18c0*/  LDL.LU R25, [R1+0x430c] ;  /* 0x00430c0001197983 */ /* 0x000f280000300800 */
[----:B------:R1:W-:Y:S01]  /*e18d0*/  LDGSTS.E [R12+0x44c00], [R14.64], P1 ;  /* 0x44c000000e0c7fae */ /* 0x0003e20008921844 */
[----:B--2---:R-:W-:-:S05]  /*e18e0*/  IADD3 R23, P2, R23, R21, RZ ;  /* 0x0000001517177210 */ /* 0x004fca0007f5e0ff */
[----:B------:R-:W-:Y:S01]  /*e18f0*/  IMAD.X R24, R24, 0x1, R2, P2 ;  /* 0x0000000118187824 */ /* 0x000fe200010e0602 */
[----:B---3--:R-:W-:Y:S01]  /*e1900*/  IADD3 R20, P3, R20, R21, RZ ;  /* 0x0000001514147210 */ /* 0x008fe20007f7e0ff */
        /* <DEDUP_REMOVED lines=12> */
[----:B--2---:R-:W2:Y:S04]  /*e19d0*/  LDL.LU R22, [R1+0x4378] ;  /* 0x0043780001167983 */ /* 0x004ea80000300800 */
[----:B------:R-:W2:Y:S04]  /*e19e0*/  LDL.LU R20, [R1+0x437c] ;  /* 0x00437c0001147983 */ /* 0x000ea80000300800 */
[----:B------:R1:W-:Y:S01]  /*e19f0*/  LDGSTS.E [R12+0x44e00], [R14.64], P1 ;  /* 0x44e000000e0c7fae */ /* 0x0003e20008921844 */
[----:B------:R-:W-:-:S05]  /*e1a00*/  IADD3 R18, P3, R18, R21, RZ ;  /* 0x0000001512127210 */ /* 0x000fca0007f7e0ff */
[----:B------:R-:W-:Y:S01]  /*e1a10*/  IMAD.X R19, R19, 0x1, R2, P3 ;  /* 0x0000000113137824 */ /* 0x000fe200018e0602 */
[----:B----4-:R-:W-:Y:S01]  /*e1a20*/  IADD3 R16, P4, R16, R21, RZ ;  /* 0x0000001510107210 */ /* 0x010fe20007f9e0ff */
        /* <DEDUP_REMOVED lines=12> */
[----:B----4-:R-:W2:Y:S04]  /*e1af0*/  LDL.LU R17, [R1+0x4388] ;  /* 0x0043880001117983 */ /* 0x010ea80000300800 */
[----:B------:R-:W2:Y:S01]  /*e1b00*/  LDL.LU R16, [R1+0x438c] ;  /* 0x00438c0001107983 */ /* 0x000ea20000300800 */
[----:B------:R-:W-:-:S04]  /*e1b10*/  ISETP.GT.AND P2, PT, R3, 0x17, PT ;  /* 0x000000170300780c */ /* 0x000fc80003f44270 */
[----:B------:R-:W-:-:S04]  /*e1b20*/  SEL R13, RZ, 0x4, !P2 ;  /* 0x00000004ff0d7807 */ /* 0x000fc80005000000 */
[----:B------:R-:W-:-:S04]  /*e1b30*/  SEL R13, R13, RZ, !P0 ;  /* 0x000000ff0d0d7207 */ /* 0x000fc80004000000 */
[----:B------:R-:W-:Y:S02]  /*e1b40*/  ISETP.NE.U32.AND P2, PT, R13, RZ, PT ;  /* 0x000000ff0d00720c */ /* 0x000fe40003f45070 */
[----:B------:R-:W-:-:S05]  /*e1b50*/  IADD3 R27, P1, R27, R21, RZ ;  /* 0x000000151b1b7210 */ /* 0x000fca0007f3e0ff */
[----:B------:R-:W-:Y:S01]  /*e1b60*/  IMAD.X R28, R28, 0x1, R2, P1 ;  /* 0x000000011c1c7824 */ /* 0x000fe200008e0602 */
[----:B------:R-:W-:Y:S05]  /*e1b70*/  STL [R1+0x4304], R27 ;  /* 0x0043041b01007387 */ /* 0x000fea0000100800 */
[----:B------:R1:W-:Y:S01]  /*e1b80*/  LDGSTS.E [R12+0x45c00], [R14.64], P2 ;  /* 0x45c000000e0c7fae */ /* 0x0003e20009121844 */
[----:B------:R-:W-:-:S03]  /*e1b90*/  IADD3 R25, P3, R25, R21, RZ ;  /* 0x0000001519197210 */ /* 0x000fc60007f7e0ff */
[----:B------:R1:W-:Y:S02]  /*e1ba0*/  STL [R1+0x4300], R28 ;  /* 0x0043001c01007387 */ /* 0x0003e40000100800 */
[----:B------:R-:W-:Y:S02]  /*e1bb0*/  IMAD.X R26, R26, 0x1, R2, P3 ;  /* 0x000000011a1a7824 */ /* 0x000fe400018e0602 */
[----:B-1----:R-:W-:Y:S01]  /*e1bc0*/  IMAD.MOV.U32 R14, RZ, RZ, R27 ;  /* 0x000000ffff0e7224 */ /* 0x002fe200078e001b */
[----:B------:R-:W-:Y:S01]  /*e1bd0*/  MOV R15, R28 ;  /* 0x0000001c000f7202 */ /* 0x000fe20000000f00 */
        /* <DEDUP_REMOVED lines=30> */
[----:B------:R-:W3:Y:S04]  /*e1dc0*/  LDL.LU R20, [R1+0x440c] ;  /* 0x00440c0001147983 */ /* 0x000ee80000300800 */
[----:B------:R1:W-:Y:S01]  /*e1dd0*/  LDGSTS.E [R12+0x46c00], [R14.64], P1 ;  /* 0x46c000000e0c7fae */ /* 0x0003e20008921844 */
[----:B------:R-:W-:-:S05]  /*e1de0*/  IADD3 R18, P2, R18, R21, RZ ;  /* 0x0000001512127210 */ /* 0x000fca0007f5e0ff */
[----:B------:R-:W-:Y:S01]  /*e1df0*/  IMAD.X R19, R19, 0x1, R2, P2 ;  /* 0x0000000113137824 */ /* 0x000fe200010e0602 */
[----:B------:R-:W-:Y:S01]  /*e1e00*/  STL [R1+0x4384], R18 ;  /* 0x0043841201007387 */ /* 0x000fe20000100800 */
[----:B-1----:R-:W-:Y:S01]  /*e1e10*/  IMAD.MOV.U32 R14, RZ, RZ, R18 ;  /* 0x000000ffff0e7224 */ /* 0x002fe200078e0012 */
[----:B------:R-:W-:Y:S02]  /*e1e20*/  IADD3 R16, P3, R16, R21, RZ ;  /* 0x0000001510107210 */ /* 0x000fe40007f7e0ff */
[----:B------:R1:W-:Y:S02]  /*e1e30*/  STL [R1+0x4380], R19 ;  /* 0x0043801301007387 */ /* 0x0003e40000100800 */
[----:B------:R-:W-:Y:S01]  /*e1e40*/  IADD3.X R17, R17, R2, RZ, P3, !PT ;  /* 0x0000000211117210 */ /* 0x000fe20001ffe4ff */
[----:B------:R-:W-:Y:S01]  /*e1e50*/  IMAD.MOV.U32 R15, RZ, RZ, R19 ;  /* 0x000000ffff0f7224 */ /* 0x000fe200078e0013 */
        /* <DEDUP_REMOVED lines=8> */
[----:B------:R-:W2:Y:S01]  /*e1ee0*/  LDL.LU R16, [R1+0x447c] ;  /* 0x00447c0001107983 */ /* 0x000ea20000300800 */
[----:B------:R-:W-:-:S03]  /*e1ef0*/  ISETP.GT.AND P2, PT, R3, 0x1f, PT ;  /* 0x0000001f0300780c */ /* 0x000fc60003f44270 */
[----:B------:R1:W-:Y:S01]  /*e1f00*/  LDGSTS.E [R12+0x46e00], [R14.64], P1 ;  /* 0x46e000000e0c7fae */ /* 0x0003e20008921844 */
[----:B------:R-:W-:Y:S02]  /*e1f10*/  SEL R13, RZ, 0x4, !P2 ;  /* 0x00000004ff0d7807 */ /* 0x000fe40005000000 */
[----:B------:R-:W-:Y:S02]  /*e1f20*/  IADD3 R27, P3, R27, R21, RZ ;  /* 0x000000151b1b7210 */ /* 0x000fe40007f7e0ff */
[----:B------:R-:W-:-:S03]  /*e1f30*/  SEL R13, R13, RZ, !P0 ;  /* 0x000000ff0d0d7207 */ /* 0x000fc60004000000 */
[----:B------:R-:W-:Y:S01]  /*e1f40*/  IMAD.X R28, R28, 0x1, R2, P3 ;  /* 0x000000011c1c7824 */ /* 0x000fe200018e0602 */
[----:B------:R-:W-:Y:S01]  /*e1f50*/  STL [R1+0x4394], R27 ;  /* 0x0043941b01007387 */ /* 0x000fe20000100800 */
[----:B-1----:R-:W-:Y:S02]  /*e1f60*/  IMAD.MOV.U32 R14, RZ, RZ, R27 ;  /* 0x000000ffff0e7224 */ /* 0x002fe400078e001b */
[----:B------:R-:W-:Y:S01]  /*e1f70*/  IMAD.MOV.U32 R15, RZ, RZ, R28 ;  /* 0x000000ffff0f7224 */ /* 0x000fe200078e001c */
[----:B------:R-:W-:Y:S01]  /*e1f80*/  IADD3 R25, P4, R25, R21, RZ ;  /* 0x0000001519197210 */ /* 0x000fe20007f9e0ff */
[----:B------:R1:W-:Y:S01]  /*e1f90*/  STL [R1+0x4390], R28 ;  /* 0x0043901c01007387 */ /* 0x0003e20000100800 */
[----:B------:R-:W-:-:S03]  /*e1fa0*/  ISETP.NE.U32.AND P2, PT, R13, RZ, PT ;  /* 0x000000ff0d00720c */ /* 0x000fc60003f45070 */
        /* <DEDUP_REMOVED lines=27> */
[----:B------:R-:W2:Y:S04]  /*e2160*/  LDL.LU R20, [R1+0x44fc] ;  /* 0x0044fc0001147983 */ /* 0x000ea80000300800 */
        /* <DEDUP_REMOVED lines=26> */
[----:B------:R-:W-:Y:S01]  /*e2310*/  STL [R1+0x4484], R27 ;  /* 0x0044841b01007387 */ /* 0x000fe20000100800 */
[----:B-1----:R-:W-:Y:S02]  /*e2320*/  IMAD.MOV.U32 R14, RZ, RZ, R27 ;  /* 0x000000ffff0e7224 */ /* 0x002fe400078e001b */
        /* <DEDUP_REMOVED lines=51> */
[----:B------:R-:W2:Y:S01]  /*e2660*/  LDL.LU R16, [R1+0x45f8] ;  /* 0x0045f80001107983 */ /* 0x000ea20000300800 */
        /* <DEDUP_REMOVED lines=24> */
[--C-:B---3--:R-:W-:Y:S01]  /*e27f0*/  IMAD.X R24, R24, 0x1, R2.reuse, P2 ;  /* 0x0000000118187824 */ /* 0x108fe200010e0602 */
[----:B------:R-:W-:Y:S01]  /*e2800*/  STL [R1+0x4584], R23 ;  /* 0x0045841701007387 */ /* 0x000fe20000100800 */
[----:B-1----:R-:W-:Y:S01]  /*e2810*/  IMAD.MOV.U32 R14, RZ, RZ, R23 ;  /* 0x000000ffff0e7224 */ /* 0x002fe200078e0017 */
[----:B--2---:R-:W-:Y:S02]  /*e2820*/  IADD3 R20, P3, R20, R21, RZ ;  /* 0x0000001514147210 */ /* 0x004fe40007f7e0ff */
[----:B------:R1:W-:Y:S01]  /*e2830*/  STL [R1+0x4580], R24 ;  /* 0x0045801801007387 */ /* 0x0003e20000100800 */
[----:B------:R-:W-:Y:S02]  /*e2840*/  MOV R15, R24 ;  /* 0x00000018000f7202 */ /* 0x000fe40000000f00 */
[----:B------:R-:W-:Y:S01]  /*e2850*/  IMAD.X R22, R22, 0x1, R2, P3 ;  /* 0x0000000116167824 */ /* 0x000fe200018e0602 */
        /* <DEDUP_REMOVED lines=26> */
[----:B------:R-:W2:Y:S01]  /*e2a00*/  LDL.LU R16, [R1+0x40f0] ;  /* 0x0040f00001107983 */ /* 0x000ea20000300800 */
[----:B------:R-:W-:-:S04]  /*e2a10*/  ISETP.GT.AND P2, PT, R3, 0x2f, PT ;  /* 0x0000002f0300780c */ /* 0x000fc80003f44270 */
[----:B------:R-:W-:-:S04]  /*e2a20*/  SEL R13, RZ, 0x4, !P2 ;  /* 0x00000004ff0d7807 */ /* 0x000fc80005000000 */
[----:B------:R-:W-:-:S04]  /*e2a30*/  SEL R13, R13, RZ, !P0 ;  /* 0x000000ff0d0d7207 */ /* 0x000fc80004000000 */
[----:B------:R-:W-:Y:S02]  /*e2a40*/  ISETP.NE.U32.AND P2, PT, R13, RZ, PT ;  /* 0x000000ff0d00720c */ /* 0x000fe40003f45070 */
[----:B------:R-:W-:-:S11]  /*e2a50*/  IADD3 R27, P1, R27, R21, RZ ;  /* 0x000000151b1b7210 */ /* 0x000fd60007f3e0ff */
[----:B------:R1:W-:Y:S01]  /*e2a60*/  LDGSTS.E [R12+0x4bc00], [R14.64], P2 ;  /* 0x4bc000000e0c7fae */ /* 0x0003e20009121844 */
[----:B------:R-:W-:Y:S01]  /*e2a70*/  IMAD.X R28, R28, 0x1, R2, P1 ;  /* 0x000000011c1c7824 */ /* 0x000fe200008e0602 */
[----:B------:R-:W-:Y:S02]  /*e2a80*/  IADD3 R25, P3, R25, R21, RZ ;  /* 0x0000001519197210 */ /* 0x000fe40007f7e0ff */
[----:B------:R-:W-:Y:S02]  /*e2a90*/  STL [R1+0x4178], R27 ;  /* 0x0041781b01007387 */ /* 0x000fe40000100800 */
[----:B------:R-:W-:Y:S02]  /*e2aa0*/  IADD3.X R26, R26, R2, RZ, P3, !PT ;  /* 0x000000021a1a7210 */ /* 0x000fe40001ffe4ff */
[----:B------:R1:W-:Y:S02]  /*e2ab0*/  STL [R1+0x416c], R28 ;  /* 0x00416c1c01007387 */ /* 0x0003e40000100800 */
[----:B-1----:R-:W-:-:S02]  /*e2ac0*/  IMAD.MOV.U32 R14, RZ, RZ, R27 ;  /* 0x000000ffff0e7224 */ /* 0x002fc400078e001b */
        /* <DEDUP_REMOVED lines=21> */
[----:B------:R1:W-:Y:S04]  /*e2c20*/  STL [R1+0x40fc], R24 ;  /* 0x0040fc1801007387 */ /* 0x0003e80000100800 */
[----:B------:R-:W-:Y:S01]  /*e2c30*/  IMAD.X R22, R22, 0x1, R2, P4 ;  /* 0x0000000116167824 */ /* 0x000fe200020e0602 */
[----:B------:R-:W-:Y:S04]  /*e2c40*/  STL [R1+0x4160], R20 ;  /* 0x0041601401007387 */ /* 0x000fe80000100800 */
[----:B------:R2:W-:Y:S04]  /*e2c50*/  STL [R1+0x40f4], R22 ;  /* 0x0040f41601007387 */ /* 0x0005e80000100800 */
[----:B------:R3:W-:Y:S04]  /*e2c60*/  LDGSTS.E [R12+0x4bf00], [R14.64], P2 ;  /* 0x4bf000000e0c7fae */ /* 0x0007e80009121844 */
[----:B-1----:R-:W4:Y:S04]  /*e2c70*/  LDL.LU R24, [R1+0x406c] ;  /* 0x00406c0001187983 */ /* 0x002f280000300800 */
[----:B------:R-:W4:Y:S01]  /*e2c80*/  LDL.LU R23, [R1+0x4078] ;  /* 0x0040780001177983 */ /* 0x000f220000300800 */
[----:B---3--:R-:W-:Y:S01]  /*e2c90*/  MOV R15, R22 ;  /* 0x00000016000f7202 */ /* 0x008fe20000000f00 */
[----:B------:R-:W-:-:S02]  /*e2ca0*/  IMAD.MOV.U32 R14, RZ, RZ, R20 ;  /* 0x000000ffff0e7224 */ /* 0x000fc400078e0014 */
[----:B--2---:R-:W2:Y:S04]  /*e2cb0*/  LDL.LU R22, [R1+0x4064] ;  /* 0x0040640001167983 */ /* 0x004ea80000300800 */
        /* <DEDUP_REMOVED lines=21> */
[----:B------:R-:W-:-:S05]  /*e2e10*/  IADD3 R27, P3, R27, R21, RZ ;  /* 0x000000151b1b7210 */ /* 0x000fca0007f7e0ff */
[----:B------:R-:W-:Y:S02]  /*e2e20*/  IMAD.X R28, R28, 0x1, R2, P3 ;  /* 0x000000011c1c7824 */ /* 0x000fe400018e0602 */
[----:B-1----:R-:W-:-:S03]  /*e2e30*/  IMAD.MOV.U32 R14, RZ, RZ, R27 ;  /* 0x000000ffff0e7224 */ /* 0x002fc600078e001b */
[----:B------:R-:W-:Y:S01]  /*e2e40*/  MOV R15, R28 ;  /* 0x0000001c000f7202 */ /* 0x000fe20000000f00 */
[----:B------:R-:W-:Y:S01]  /*e2e50*/  STL [R1+0x40e8], R27 ;  /* 0x0040e81b01007387 */ /* 0x000fe20000100800 */
[----:B------:R-:W-:-:S03]  /*e2e60*/  SEL R13, RZ, 0x4, !P2 ;  /* 0x00000004ff0d7807 */ /* 0x000fc60005000000 */
[----:B------:R1:W-:Y:S04]  /*e2e70*/  STL [R1+0x407c], R28 ;  /* 0x00407c1c01007387 */ /* 0x0003e80000100800 */
[----:B------:R1:W-:Y:S01]  /*e2e80*/  LDGSTS.E [R12+0x4cf00], [R14.64], P1 ;  /* 0x4cf000000e0c7fae */ /* 0x0003e20008921844 */
[----:B------:R-:W-:-:S05]  /*e2e90*/  IADD3 R25, P4, R25, R21, RZ ;  /* 0x0000001519197210 */ /* 0x000fca0007f9e0ff */
[----:B------:R-:W-:Y:S01]  /*e2ea0*/  IMAD.X R26, R26, 0x1, R2, P4 ;  /* 0x000000011a1a7824 */ /* 0x000fe200020e0602 */
[----:B------:R-:W-:Y:S04]  /*e2eb0*/  STL [R1+0x40e0], R25 ;  /* 0x0040e01901007387 */ /* 0x000fe80000100800 */
[----:B------:R1:W-:Y:S01]  /*e2ec0*/  STL [R1+0x4074], R26 ;  /* 0x0040741a01007387 */ /* 0x0003e20000100800 */
[----:B------:R-:W-:-:S03]  /*e2ed0*/  SEL R13, R13, RZ, !P0 ;  /* 0x000000ff0d0d7207 */ /* 0x000fc60004000000 */
[----:B------:R-:W2:Y:S04]  /*e2ee0*/  LDL.LU R30, [R1+0x3fec] ;  /* 0x003fec00011e7983 */ /* 0x000ea80000300800 */
[----:B------:R-:W2:Y:S01]  /*e2ef0*/  LDL.LU R29, [R1+0x3ff8] ;  /* 0x003ff800011d7983 */ /* 0x000ea20000300800 */
[----:B------:R-:W-:-:S03]  /*e2f00*/  ISETP.NE.U32.AND P2, PT, R13, RZ, PT ;  /* 0x000000ff0d00720c */ /* 0x000fc60003f45070 */
[----:B-1----:R-:W2:Y:S04]  /*e2f10*/  LDL.LU R28, [R1+0x3fe4] ;  /* 0x003fe400011c7983 */ /* 0x002ea80000300800 */
[----:B------:R-:W2:Y:S01]  /*e2f20*/  LDL.LU R27, [R1+0x3ff0] ;  /* 0x003ff000011b7983 */ /* 0x000ea20000300800 */
[----:B------:R-:W-:Y:S02]  /*e2f30*/  IMAD.MOV.U32 R15, RZ, RZ, R26 ;  /* 0x000000ffff0f7224 */ /* 0x000fe400078e001a */
[----:B------:R-:W-:-:S05]  /*e2f40*/  IMAD.MOV.U32 R14, RZ, RZ, R25 ;  /* 0x000000ffff0e7224 */ /* 0x000fca00078e0019 */
[----:B------:R1:W-:Y:S01]  /*e2f50*/  LDGSTS.E [R12+0x4dc00], [R14.64], P2 ;  /* 0x4dc000000e0c7fae */ /* 0x0003e20009121844 */
[----:B----4-:R-:W-:-:S05]  /*e2f60*/  IADD3 R23, P1, R23, R21, RZ ;  /* 0x0000001517177210 */ /* 0x010fca0007f3e0ff */
[--C-:B------:R-:W-:Y:S01]  /*e2f70*/  IMAD.X R24, R24, 0x1, R2.reuse, P1 ;  /* 0x0000000118187824 */ /* 0x100fe200008e0602 */
[----:B---3--:R-:W-:Y:S01]  /*e2f80*/  IADD3 R20, P3, R20, R21, RZ ;  /* 0x0000001514147210 */ /* 0x008fe20007f7e0ff */
[----:B------:R-:W-:Y:S04]  /*e2f90*/  STL [R1+0x4078], R23 ;  /* 0x0040781701007387 */ /* 0x000fe80000100800 */
[----:B--2---:R-:W-:Y:S01]  /*e2fa0*/  IMAD.X R22, R22, 0x1, R2, P3 ;  /* 0x0000000116167824 */ /* 0x004fe200018e0602 */
[----:B------:R3:W-:Y:S04]  /*e2fb0*/  STL [R1+0x406c], R24 ;  /* 0x00406c1801007387 */ /* 0x0007e80000100800 */
[----:B------:R3:W-:Y:S04]  /*e2fc0*/  STL [R1+0x4070], R20 ;  /* 0x0040701401007387 */ /* 0x0007e80000100800 */
[----:B------:R4:W-:Y:S04]  /*e2fd0*/  STL [R1+0x4064], R22 ;  /* 0x0040641601007387 */ /* 0x0009e80000100800 */
[----:B------:R-:W2:Y:S04]  /*e2fe0*/  LDL.LU R26, [R1+0x3f7c] ;  /* 0x003f7c00011a7983 */ /* 0x000ea80000300800 */
[----:B------:R-:W2:Y:S01]  /*e2ff0*/  LDL.LU R25, [R1+0x3fe8] ;  /* 0x003fe80001197983 */ /* 0x000ea20000300800 */
[----:B-1----:R-:W-:-:S02]  /*e3000*/  IMAD.MOV.U32 R14, RZ, RZ, R23 ;  /* 0x000000ffff0e7224 */ /* 0x002fc400078e0017 */
[----:B------:R-:W-:Y:S02]  /*e3010*/  IMAD.MOV.U32 R15, RZ, RZ, R24 ;  /* 0x000000ffff0f7224 */ /* 0x000fe400078e0018 */
[----:B---3--:R-:W3:Y:S04]  /*e3020*/  LDL.LU R24, [R1+0x3f74] ;  /* 0x003f740001187983 */ /* 0x008ee80000300800 */
[----:B------:R1:W-:Y:S02]  /*e3030*/  LDGSTS.E [R12+0x4dd00], [R14.64], P2 ;  /* 0x4dd000000e0c7fae */ /* 0x0003e40009121844 */
[----:B-1----:R-:W-:Y:S02]  /*e3040*/  IMAD.MOV.U32 R14, RZ, RZ, R20 ;  /* 0x000000ffff0e7224 */ /* 0x002fe400078e0014 */
[----:B------:R-:W3:Y:S01]  /*e3050*/  LDL.LU R20, [R1+0x3fe0] ;  /* 0x003fe00001147983 */ /* 0x000ee20000300800 */
[----:B------:R-:W-:-:S03]  /*e3060*/  IMAD.MOV.U32 R15, RZ, RZ, R22 ;  /* 0x000000ffff0f7224 */ /* 0x000fc600078e0016 */
[----:B------:R-:W3:Y:S04]  /*e3070*/  LDL.LU R23, [R1+0x3f6c] ;  /* 0x003f6c0001177983 */ /* 0x000ee80000300800 */
[----:B----4-:R-:W4:Y:S01]  /*e3080*/  LDL.LU R22, [R1+0x3f78] ;  /* 0x003f780001167983 */ /* 0x010f220000300800 */
[----:B------:R-:W-:-:S03]  /*e3090*/  IADD3 R18, P3, R18, R21, RZ ;  /* 0x0000001512127210 */ /* 0x000fc60007f7e0ff */
[----:B------:R1:W-:Y:S02]  /*e30a0*/  LDGSTS.E [R12+0x4de00], [R14.64], P2 ;  /* 0x4de000000e0c7fae */ /* 0x0003e40009121844 */
[----:B------:R-:W-:Y:S02]  /*e30b0*/  IMAD.X R19, R19, 0x1, R2, P3 ;  /* 0x0000000113137824 */ /* 0x000fe400018e0602 */
[----:B------:R-:W-:Y:S01]  /*e30c0*/  STL [R1+0x4068], R18 ;  /* 0x0040681201007387 */ /* 0x000fe20000100800 */
[----:B------:R-:W-:Y:S01]  /*e30d0*/  IADD3 R16, P4, R16, R21, RZ ;  /* 0x0000001510107210 */ /* 0x000fe20007f9e0ff */
[----:B-1----:R-:W-:Y:S02]  /*e30e0*/  IMAD.MOV.U32 R14, RZ, RZ, R18 ;  /* 0x000000ffff0e7224 */ /* 0x002fe400078e0012 */
[----:B------:R-:W-:Y:S01]  /*e30f0*/  IMAD.MOV.U32 R15, RZ, RZ, R19 ;  /* 0x000000ffff0f7224 */ /* 0x000fe200078e0013 */
[----:B------:R-:W-:Y:S01]  /*e3100*/  IADD3.X R17, R17, R2, RZ, P4, !PT ;  /* 0x0000000211117210 */ /* 0x000fe200027fe4ff */
[----:B------:R1:W-:Y:S04]  /*e3110*/  STL [R1+0x3ffc], R19 ;  /* 0x003ffc1301007387 */ /* 0x0003e80000100800 */
[----:B------:R-:W-:Y:S04]  /*e3120*/  STL [R1+0x4060], R16 ;  /* 0x0040601001007387 */ /* 0x000fe80000100800 */
[----:B------:R1:W-:Y:S04]  /*e3130*/  STL [R1+0x3ff4], R17 ;  /* 0x003ff41101007387 */ /* 0x0003e80000100800 */
[----:B------:R1:W-:Y:S04]  /*e3140*/  LDGSTS.E [R12+0x4df00], [R14.64], P2 ;  /* 0x4df000000e0c7fae */ /* 0x0003e80009121844 */
[----:B-1----:R-:W4:Y:S04]  /*e3150*/  LDL.LU R19, [R1+0x3f64] ;  /* 0x003f640001137983 */ /* 0x002f280000300800 */
[----:B------:R-:W4:Y:S01]  /*e3160*/  LDL.LU R18, [R1+0x3f70] ;  /* 0x003f700001127983 */ /* 0x000f220000300800 */
[----:B------:R-:W-:-:S02]  /*e3170*/  IMAD.MOV.U32 R15, RZ, RZ, R17 ;  /* 0x000000ffff0f7224 */ /* 0x000fc400078e0011 */
[----:B------:R-:W-:Y:S01]  /*e3180*/  IMAD.MOV.U32 R14, RZ, RZ, R16 ;  /* 0x000000ffff0e7224 */ /* 0x000fe200078e0010 */
[----:B------:R-:W4:Y:S04]  /*e3190*/  LDL.LU R17, [R1+0x3960] ;  /* 0x0039600001117983 */ /* 0x000f280000300800 */
        /* <DEDUP_REMOVED lines=9> */
[----:B------:R-:W-:Y:S01]  /*e3230*/  IMAD.X R28, R28, 0x1, R2, P3 ;  /* 0x000000011c1c7824 */ /* 0x000fe200018e0602 */
[----:B------:R-:W-:Y:S01]  /*e3240*/  ISETP.GT.AND P2, PT, R3, 0x3f, PT ;  /* 0x0000003f0300780c */ /* 0x000fe20003f44270 */
[----:B-1----:R-:W-:Y:S02]  /*e3250*/  IMAD.MOV.U32 R14, RZ, RZ, R29 ;  /* 0x000000ffff0e7224 */ /* 0x002fe400078e001d */
[----:B------:R-:W-:-:S05]  /*e3260*/  IMAD.MOV.U32 R15, RZ, RZ, R30 ;  /* 0x000000ffff0f7224 */ /* 0x000fca00078e001e */
[----:B------:R1:W-:Y:S01]  /*e3270*/  LDGSTS.E [R12+0x4ed00], [R14.64], P1 ;  /* 0x4ed000000e0c7fae */ /* 0x0003e20008921844 */
[----:B------:R-:W-:Y:S01]  /*e3280*/  SEL R13, RZ, 0x4, !P2 ;  /* 0x00000004ff0d7807 */ /* 0x000fe20005000000 */
[----:B-1----:R-:W-:Y:S01]  /*e3290*/  IMAD.MOV.U32 R14, RZ, RZ, R27 ;  /* 0x000000ffff0e7224 */ /* 0x002fe200078e001b */
[----:B------:R-:W-:-:S05]  /*e32a0*/  MOV R15, R28 ;  /* 0x0000001c000f7202 */ /* 0x000fca0000000f00 */
[----:B------:R1:W-:Y:S01]  /*e32b0*/  LDGSTS.E [R12+0x4ee00], [R14.64], P1 ;  /* 0x4ee000000e0c7fae */ /* 0x0003e20008921844 */
[----:B------:R-:W-:-:S03]  /*e32c0*/  SEL R13, R13, RZ, !P0 ;  /* 0x000000ff0d0d7207 */ /* 0x000fc60004000000 */
[----:B------:R-:W-:Y:S01]  /*e32d0*/  STL [R1+0x3ff8], R29 ;  /* 0x003ff81d01007387 */ /* 0x000fe20000100800 */
[----:B------:R-:W-:-:S03]  /*e32e0*/  ISETP.NE.U32.AND P2, PT, R13, RZ, PT ;  /* 0x000000ff0d00720c */ /* 0x000fc60003f45070 */
[----:B------:R-:W-:Y:S04]  /*e32f0*/  STL [R1+0x3fec], R30 ;  /* 0x003fec1e01007387 */ /* 0x000fe80000100800 */
[----:B------:R-:W-:Y:S04]  /*e3300*/  STL [R1+0x3ff0], R27 ;  /* 0x003ff01b01007387 */ /* 0x000fe80000100800 */
[----:B------:R-:W-:Y:S04]  /*e3310*/  STL [R1+0x3fe4], R28 ;  /* 0x003fe41c01007387 */ /* 0x000fe80000100800 */
[----:B------:R-:W1:Y:S01]  /*e3320*/  S2R R133, SR_TID.X ;  /* 0x0000000000857919 */ /* 0x000e620000002100 */
[----:B--2---:R-:W-:-:S05]  /*e3330*/  IADD3 R25, P3, R25, R21, RZ ;  /* 0x0000001519197210 */ /* 0x004fca0007f7e0ff */
[----:B------:R-:W-:Y:S02]  /*e3340*/  IMAD.X R26, R26, 0x1, R2, P3 ;  /* 0x000000011a1a7824 */ /* 0x000fe400018e0602 */
[----:B-1----:R-:W-:Y:S02]  /*e3350*/  IMAD.MOV.U32 R14, RZ, RZ, R25 ;  /* 0x000000ffff0e7224 */ /* 0x002fe400078e0019 */
[----:B------:R-:W-:-:S05]  /*e3360*/  IMAD.MOV.U32 R15, RZ, RZ, R26 ;  /* 0x000000ffff0f7224 */ /* 0x000fca00078e001a */
[----:B------:R1:W-:Y:S01]  /*e3370*/  LDGSTS.E [R12+0x4ef00], [R14.64], P1 ;  /* 0x4ef000000e0c7fae */ /* 0x0003e20008921844 */
[----:B---3--:R-:W-:-:S03]  /*e3380*/  IADD3 R20, P1, R20, R21, RZ ;  /* 0x0000001514147210 */ /* 0x008fc60007f3e0ff */
[----:B------:R-:W-:Y:S02]  /*e3390*/  STL [R1+0x3fe8], R25 ;  /* 0x003fe81901007387 */ /* 0x000fe40000100800 */
[----:B------:R-:W-:Y:S01]  /*e33a0*/  IMAD.X R24, R24, 0x1, R2, P1 ;  /* 0x0000000118187824 */ /* 0x000fe200008e0602 */
[----:B----4-:R-:W-:Y:S01]  /*e33b0*/  IADD3 R22, P3, R22, R21, RZ ;  /* 0x0000001516167210 */ /* 0x010fe20007f7e0ff */
[----:B------:R-:W-:Y:S01]  /*e33c0*/  STL [R1+0x3f7c], R26 ;  /* 0x003f7c1a01007387 */ /* 0x000fe20000100800 */
[----:B-1----:R-:W-:Y:S02]  /*e33d0*/  IMAD.MOV.U32 R14, RZ, RZ, R20 ;  /* 0x000000ffff0e7224 */ /* 0x002fe400078e0014 */
[----:B------:R-:W-:Y:S01]  /*e33e0*/  IMAD.MOV.U32 R15, RZ, RZ, R24 ;  /* 0x000000ffff0f7224 */ /* 0x000fe200078e0018 */
[----:B------:R1:W-:Y:S01]  /*e33f0*/  STL [R1+0x3fe0], R20 ;  /* 0x003fe01401007387 */ /* 0x0003e20000100800 */
[----:B------:R-:W-:-:S03]  /*e3400*/  IMAD.X R23, R23, 0x1, R2, P3 ;  /* 0x0000000117177824 */ /* 0x000fc600018e0602 */
[----:B------:R-:W-:Y:S04]  /*e3410*/  STL [R1+0x3f74], R24 ;  /* 0x003f741801007387 */ /* 0x000fe80000100800 */
[----:B------:R2:W-:Y:S04]  /*e3420*/  STL [R1+0x3f78], R22 ;  /* 0x003f781601007387 */ /* 0x0005e80000100800 */
[----:B------:R-:W3:Y:S04]  /*e3430*/  LDL.LU R13, [R1+0x3968] ;  /* 0x00396800010d7983 */ /* 0x000ee80000300800 */
[----:B------:R4:W-:Y:S04]  /*e3440*/  STL [R1+0x3f6c], R23 ;  /* 0x003f6c1701007387 */ /* 0x0009e80000100800 */
[----:B-1----:R-:W3:Y:S04]  /*e3450*/  LDL.LU R20, [R1+0x39a8] ;  /* 0x0039a80001147983 */ /* 0x002ee80000300800 */
[----:B------:R1:W-:Y:S02]  /*e3460*/  LDGSTS.E [R12+0x4fc00], [R14.64], P2 ;  /* 0x4fc000000e0c7fae */ /* 0x0003e40009121844 */
[----:B-1----:R-:W-:-:S02]  /*e3470*/  IMAD.MOV.U32 R14, RZ, RZ, R22 ;  /* 0x000000ffff0e7224 */ /* 0x002fc400078e0016 */
[----:B--2---:R-:W2:Y:S01]  /*e3480*/  LDL.LU R22, [R1+0x3964] ;  /* 0x0039640001167983 */ /* 0x004ea20000300800 */
[----:B------:R-:W-:-:S03]  /*e3490*/  IMAD.MOV.U32 R15, RZ, RZ, R23 ;  /* 0x000000ffff0f7224 */ /* 0x000fc600078e0017 */
[----:B----4-:R-:W4:Y:S01]  /*e34a0*/  LDL.LU R23, [R1+0x39a4] ;  /* 0x0039a40001177983 */ /* 0x010f220000300800 */
[----:B------:R-:W-:-:S03]  /*e34b0*/  IADD3 R18, P1, R18, R21, RZ ;  /* 0x0000001512127210 */ /* 0x000fc60007f3e0ff */
[----:B------:R1:W-:Y:S01]  /*e34c0*/  LDGSTS.E [R12+0x4fd00], [R14.64], P2 ;  /* 0x4fd000000e0c7fae */ /* 0x0003e20009121844 */
[----:B------:R-:W-:Y:S02]  /*e34d0*/  IADD3 R16, P3, R16, R21, RZ ;  /* 0x0000001510107210 */ /* 0x000fe40007f7e0ff */
[----:B------:R-:W-:Y:S01]  /*e34e0*/  IADD3.X R19, R19, R2, RZ, P1, !PT ;  /* 0x0000000213137210 */ /* 0x000fe20000ffe4ff */
[----:B------:R1:W-:Y:S02]  /*e34f0*/  STL [R1+0x3f70], R18 ;  /* 0x003f701201007387 */ /* 0x0003e40000100800 */
[----:B------:R-:W-:Y:S02]  /*e3500*/  IMAD.X R17, R17, 0x1, R2, P3 ;  /* 0x0000000111117824 */ /* 0x000fe400018e0602 */
[----:B------:R-:W-:Y:S01]  /*e3510*/  STL [R1+0x3f64], R19 ;  /* 0x003f641301007387 */ /* 0x000fe20000100800 */
[----:B-1----:R-:W-:-:S03]  /*e3520*/  IMAD.MOV.U32 R14, RZ, RZ, R18 ;  /* 0x000000ffff0e7224 */ /* 0x002fc600078e0012 */
[----:B------:R1:W-:Y:S01]  /*e3530*/  STL [R1+0x3f68], R16 ;  /* 0x003f681001007387 */ /* 0x0003e20000100800 */
[----:B------:R-:W-:-:S03]  /*e3540*/  IMAD.MOV.U32 R15, RZ, RZ, R19 ;  /* 0x000000ffff0f7224 */ /* 0x000fc600078e0013 */
[----:B------:R1:W-:Y:S04]  /*e3550*/  STL [R1+0x3960], R17 ;  /* 0x0039601101007387 */ /* 0x0003e80000100800 */
[----:B------:R-:W4:Y:S04]  /*e3560*/  LDL.LU R21, [R1+0x39e8] ;  /* 0x0039e80001157983 */ /* 0x000f280000300800 */
[----:B------:R1:W-:Y:S04]  /*e3570*/  LDGSTS.E [R12+0x4fe00], [R14.64], P2 ;  /* 0x4fe000000e0c7fae */ /* 0x0003e80009121844 */
[----:B------:R-:W4:Y:S04]  /*e3580*/  LDL.LU R18, [R1+0x3a28] ;  /* 0x003a280001127983 */ /* 0x000f280000300800 */
[----:B------:R-:W4:Y:S01]  /*e3590*/  LDL.LU R25, [R1+0x39e4] ;  /* 0x0039e40001197983 */ /* 0x000f220000300800 */
[----:B-1----:R-:W-:-:S02]  /*e35a0*/  IMAD.MOV.U32 R14, RZ, RZ, R16 ;  /* 0x000000ffff0e7224 */ /* 0x002fc400078e0010 */
[----:B------:R-:W-:-:S05]  /*e35b0*/  IMAD.MOV.U32 R15, RZ, RZ, R17 ;  /* 0x000000ffff0f7224 */ /* 0x000fca00078e0011 */
[----:B------:R1:W-:Y:S01]  /*e35c0*/  LDGSTS.E [R12+0x4ff00], [R14.64], P2 ;  /* 0x4ff000000e0c7fae */ /* 0x0003e20009121844 */
[----:B------:R-:W-:Y:S01]  /*e35d0*/  LOP3.LUT R16, R133, 0x3f, RZ, 0xc0, !PT ;  /* 0x0000003f85107812 */ /* 0x000fe200078ec0ff */
[----:B------:R-:W-:Y:S02]  /*e35e0*/  IMAD.MOV.U32 R93, RZ, RZ, c[0x0][0x18c] ;  /* 0x00006300ff5d7624 */ /* 0x000fe400078e00ff */
[----:B------:R-:W0:Y:S04]  /*e35f0*/  LDGDEPBAR ;  /* 0x00000000000079af */ /* 0x000e280000000000 */
[----:B-1----:R-:W4:Y:S01]  /*e3600*/  LDL.LU R14, [R1+0x3a24] ;  /* 0x003a2400010e7983 */ /* 0x002f220000300800 */
[----:B------:R-:W-:-:S03]  /*e3610*/  ISETP.GE.AND P1, PT, R16, R3, PT ;  /* 0x000000031000720c */ /* 0x000fc60003f26270 */
[----:B------:R-:W4:Y:S04]  /*e3620*/  LDL.LU R19, [R1+0x3a64] ;  /* 0x003a640001137983 */ /* 0x000f280000300800 */
[----:B------:R-:W4:Y:S04]  /*e3630*/  LDL.LU R16, [R1+0x3a68] ;  /* 0x003a680001107983 */ /* 0x000f280000300800 */
[----:B------:R-:W4:Y:S04]  /*e3640*/  LDL.LU R27, [R1+0x3aa4] ;  /* 0x003aa400011b7983 */ /* 0x000f280000300800 */
[----:B------:R-:W4:Y:S01]  /*e3650*/  LDL.LU R26, [R1+0x3aa8] ;  /* 0x003aa800011a7983 */ /* 0x000f220000300800 */
[----:B------:R-:W-:Y:S01]  /*e3660*/  IMAD.SHL.U32 R93, R93, 0x40, RZ ;  /* 0x000000405d5d7824 */ /* 0x000fe200078e00ff */
[----:B------:R-:W-:-:S02]  /*e3670*/  SEL R3, RZ, 0x4, P1 ;  /* 0x00000004ff037807 */ /* 0x000fc40000800000 */
[----:B------:R-:W4:Y:S01]  /*e3680*/  LDL.LU R15, [R1+0x3ae8] ;  /* 0x003ae800010f7983 */ /* 0x000f220000300800 */
[----:B------:R-:W-:-:S03]  /*e3690*/  IMAD.SHL.U32 R93, R93, 0x4, RZ ;  /* 0x000000045d5d7824 */ /* 0x000fc600078e00ff */
[----:B------:R-:W4:Y:S01]  /*e36a0*/  LDL.LU R17, [R1+0x3b28] ;  /* 0x003b280001117983 */ /* 0x000f220000300800 */
[----:B------:R-:W-:-:S04]  /*e36b0*/  SEL R3, R3, RZ, !P0 ;  /* 0x000000ff03037207 */ /* 0x000fc80004000000 */
[----:B------:R-:W-:Y:S01]  /*e36c0*/  ISETP.NE.U32.AND P0, PT, R3, RZ, PT ;  /* 0x000000ff0300720c */ /* 0x000fe20003f05070 */
[----:B------:R-:W-:Y:S01]  /*e36d0*/  IMAD R3, R94, 0x20000, R95 ;  /* 0x000200005e037824 */ /* 0x000fe200078e025f */
[-C--:B---3--:R-:W-:Y:S02]  /*e36e0*/  IADD3 R13, P1, R13, R93.reuse, RZ ;  /* 0x0000005d0d0d7210 */ /* 0x088fe40007f3e0ff */
[----:B------:R-:W-:-:S03]  /*e36f0*/  IADD3 R20, P2, R20, R93, RZ ;  /* 0x0000005d14147210 */ /* 0x000fc60007f5e0ff */
[----:B------:R1:W-:Y:S01]  /*e3700*/  STL [R1+0x3968], R13 ;  /* 0x0039680d01007387 */ /* 0x0003e20000100800 */
[----:B------:R-:W-:Y:S02]  /*e3710*/  IMAD.MOV.U32 R12, RZ, RZ, R13 ;  /* 0x000000ffff0c7224 */ /* 0x000fe400078e000d */
[----:B--2---:R-:W-:Y:S01]  /*e3720*/  IMAD.X R22, R22, 0x1, R0, P1 ;  /* 0x0000000116167824 */ /* 0x004fe200008e0600 */
[----:B----4-:R-:W-:-:S04]  /*e3730*/  IADD3.X R23, R23, R0, RZ, P2, !PT ;  /* 0x0000000017177210 */ /* 0x010fc800017fe4ff */
[----:B------:R2:W-:Y:S01]  /*e3740*/  STL [R1+0x3964], R22 ;  /* 0x0039641601007387 */ /* 0x0005e20000100800 */
[----:B-1----:R-:W-:-:S03]  /*e3750*/  IMAD.MOV.U32 R13, RZ, RZ, R22 ;  /* 0x000000ffff0d7224 */ /* 0x002fc600078e0016 */
[----:B------:R-:W-:Y:S04]  /*e3760*/  STL [R1+0x39a8], R20 ;  /* 0x0039a81401007387 */ /* 0x000fe80000100800 */
[----:B------:R1:W-:Y:S04]  /*e3770*/  STL [R1+0x39a4], R23 ;  /* 0x0039a41701007387 */ /* 0x0003e80000100800 */
[----:B--2---:R-:W2:Y:S04]  /*e3780*/  LDL.LU R22, [R1+0x3ae4] ;  /* 0x003ae40001167983 */ /* 0x004ea80000300800 */
[----:B------:R-:W3:Y:S04]  /*e3790*/  LDL.LU R24, [R1+0x3b24] ;  /* 0x003b240001187983 */ /* 0x000ee80000300800 */
[----:B------:R4:W-:Y:S01]  /*e37a0*/  LDGSTS.E [R3], [R12.64], P0 ;  /* 0x000000000c037fae */ /* 0x0009e20008121844 */
[-C--:B------:R-:W-:Y:S01]  /*e37b0*/  IADD3 R21, P1, R21, R93.reuse, RZ ;  /* 0x0000005d15157210 */ /* 0x080fe20007f3e0ff */
[----:B----4-:R-:W-:Y:S01]  /*e37c0*/  IMAD.MOV.U32 R12, RZ, RZ, R20 ;  /* 0x000000ffff0c7224 */ /* 0x010fe200078e0014 */
[----:B------:R-:W-:Y:S01]  /*e37d0*/  IADD3 R18, P2, R18, R93, RZ ;  /* 0x0000005d12127210 */ /* 0x000fe20007f5e0ff */
[----:B------:R-:W-:-:S02]  /*e37e0*/  IMAD.MOV.U32 R13, RZ, RZ, R23 ;  /* 0x000000ffff0d7224 */ /* 0x000fc400078e0017 */
[----:B-1----:R-:W4:Y:S01]  /*e37f0*/  LDL.LU R23, [R1+0x3b68] ;  /* 0x003b680001177983 */ /* 0x002f220000300800 */
[----:B------:R-:W-:-:S03]  /*e3800*/  IMAD.X R25, R25, 0x1, R0, P1 ;  /* 0x0000000119197824 */ /* 0x000fc600008e0600 */
[----:B------:R-:W4:Y:S04]  /*e3810*/  LDL.LU R20, [R1+0x3ba8] ;  /* 0x003ba80001147983 */ /* 0x000f280000300800 */
[----:B------:R-:W-:Y:S04]  /*e3820*/  STL [R1+0x39e8], R21 ;  /* 0x0039e81501007387 */ /* 0x000fe80000100800 */
[----:B------:R1:W-:Y:S04]  /*e3830*/  LDGSTS.E [R3+0x800], [R12.64], P0 ;  /* 0x008000000c037fae */ /* 0x0003e80008121844 */
[----:B------:R1:W-:Y:S04]  /*e3840*/  STL [R1+0x39e4], R25 ;  /* 0x0039e41901007387 */ /* 0x0003e80000100800 */
[----:B------:R1:W-:Y:S01]  /*e3850*/  STL [R1+0x3a28], R18 ;  /* 0x003a281201007387 */ /* 0x0003e20000100800 */
[----:B------:R-:W-:-:S02]  /*e3860*/  IMAD.X R14, R14, 0x1, R0, P2 ;  /* 0x000000010e0e7824 */ /* 0x000fc400010e0600 */
[----:B-1----:R-:W-:Y:S02]  /*e3870*/  IMAD.MOV.U32 R13, RZ, RZ, R25 ;  /* 0x000000ffff0d7224 */ /* 0x002fe400078e0019 */
[----:B------:R-:W4:Y:S01]  /*e3880*/  LDL.LU R25, [R1+0x3b64] ;  /* 0x003b640001197983 */ /* 0x000f220000300800 */
[----:B------:R-:W-:-:S03]  /*e3890*/  IMAD.MOV.U32 R12, RZ, RZ, R21 ;  /* 0x000000ffff0c7224 */ /* 0x000fc600078e0015 */
[----:B------:R1:W-:Y:S04]  /*e38a0*/  STL [R1+0x3a24], R14 ;  /* 0x003a240e01007387 */ /* 0x0003e80000100800 */
[----:B------:R-:W4:Y:S01]  /*e38b0*/  LDL.LU R21, [R1+0x3ba4] ;  /* 0x003ba40001157983 */ /* 0x000f220000300800 */
[----:B------:R-:W-:-:S03]  /*e38c0*/  IADD3 R16, P1, R16, R93, RZ ;  /* 0x0000005d10107210 */ /* 0x000fc60007f3e0ff */
[----:B------:R1:W-:Y:S01]  /*e38d0*/  LDGSTS.E [R3+0x1000], [R12.64], P0 ;  /* 0x010000000c037fae */ /* 0x0003e20008121844 */
[----:B------:R-:W-:Y:S01]  /*e38e0*/  IADD3 R26, P2, R26, R93, RZ ;  /* 0x0000005d1a1a7210 */ /* 0x000fe20007f5e0ff */
[----:B------:R-:W-:-:S04]  /*e38f0*/  IMAD.X R19, R19, 0x1, R0, P1 ;  /* 0x0000000113137824 */ /* 0x000fc800008e0600 */
[----:B------:R-:W-:Y:S01]  /*e3900*/  IMAD.X R27, R27, 0x1, R0, P2 ;  /* 0x000000011b1b7824 */ /* 0x000fe200010e0600 */
[----:B-1----:R-:W-:Y:S01]  /*e3910*/  MOV R12, R18 ;  /* 0x00000012000c7202 */ /* 0x002fe20000000f00 */
[----:B------:R-:W-:Y:S01]  /*e3920*/  IMAD.MOV.U32 R13, RZ, RZ, R14 ;  /* 0x000000ffff0d7224 */ /* 0x000fe200078e000e */
[----:B------:R-:W4:Y:S04]  /*e3930*/  LDL.LU R18, [R1+0x3be8] ;  /* 0x003be80001127983 */ /* 0x000f280000300800 */
[----:B------:R-:W4:Y:S04]  /*e3940*/  LDL.LU R14, [R1+0x3c28] ;  /* 0x003c2800010e7983 */ /* 0x000f280000300800 */
[----:B------:R-:W-:Y:S04]  /*e3950*/  STL [R1+0x3a68], R16 ;  /* 0x003a681001007387 */ /* 0x000fe80000100800 */
[----:B------:R1:W-:Y:S04]  /*e3960*/  LDGSTS.E [R3+0x1800], [R12.64], P0 ;  /* 0x018000000c037fae */ /* 0x0003e80008121844 */
[----:B------:R1:W-:Y:S04]  /*e3970*/  STL [R1+0x3a64], R19 ;  /* 0x003a641301007387 */ /* 0x0003e80000100800 */
[----:B------:R-:W-:Y:S01]  /*e3980*/  STL [R1+0x3aa8], R26 ;  /* 0x003aa81a01007387 */ /* 0x000fe20000100800 */
[----:B-1----:R-:W-:-:S03]  /*e3990*/  IMAD.MOV.U32 R13, RZ, RZ, R19 ;  /* 0x000000ffff0d7224 */ /* 0x002fc600078e0013 */
[----:B------:R-:W4:Y:S01]  /*e39a0*/  LDL.LU R19, [R1+0x3be4] ;  /* 0x003be40001137983 */ /* 0x000f220000300800 */
[----:B------:R-:W-:-:S03]  /*e39b0*/  IMAD.MOV.U32 R12, RZ, RZ, R16 ;  /* 0x000000ffff0c7224 */ /* 0x000fc600078e0010 */
[----:B------:R-:W-:Y:S04]  /*e39c0*/  STL [R1+0x3aa4], R27 ;  /* 0x003aa41b01007387 */ /* 0x000fe80000100800 */
[----:B------:R-:W4:Y:S01]  /*e39d0*/  LDL.LU R16, [R1+0x3c24] ;  /* 0x003c240001107983 */ /* 0x000f220000300800 */
[----:B------:R-:W-:-:S03]  /*e39e0*/  IADD3 R15, P1, R15, R93, RZ ;  /* 0x0000005d0f0f7210 */ /* 0x000fc60007f3e0ff */
[----:B------:R1:W-:Y:S01]  /*e39f0*/  LDGSTS.E [R3+0x2000], [R12.64], P0 ;  /* 0x020000000c037fae */ /* 0x0003e20008121844 */
[----:B------:R-:W-:-:S03]  /*e3a00*/  IADD3 R17, P2, R17, R93, RZ ;  /* 0x0000005d11117210 */ /* 0x000fc60007f5e0ff */
[----:B------:R2:W-:Y:S01]  /*e3a10*/  STL [R1+0x3ae8], R15 ;  /* 0x003ae80f01007387 */ /* 0x0005e20000100800 */
[----:B-1----:R-:W-:Y:S02]  /*e3a20*/  IMAD.MOV.U32 R12, RZ, RZ, R26 ;  /* 0x000000ffff0c7224 */ /* 0x002fe400078e001a */
[----:B------:R-:W-:-:S05]  /*e3a30*/  IMAD.MOV.U32 R13, RZ, RZ, R27 ;  /* 0x000000ffff0d7224 */ /* 0x000fca00078e001b */
[----:B------:R1:W-:Y:S02]  /*e3a40*/  LDGSTS.E [R3+0x2800], [R12.64], P0 ;  /* 0x028000000c037fae */ /* 0x0003e40008121844 */
[----:B-1----:R-:W-:Y:S01]  /*e3a50*/  MOV R12, R15 ;  /* 0x0000000f000c7202 */ /* 0x002fe20000000f00 */
[--C-:B--2---:R-:W-:Y:S02]  /*e3a60*/  IMAD.X R22, R22, 0x1, R0.reuse, P1 ;  /* 0x0000000116167824 */ /* 0x104fe400008e0600 */
[----:B---3--:R-:W-:-:S03]  /*e3a70*/  IMAD.X R24, R24, 0x1, R0, P2 ;  /* 0x0000000118187824 */ /* 0x008fc600010e0600 */
[----:B------:R1:W-:Y:S01]  /*e3a80*/  STL [R1+0x3ae4], R22 ;  /* 0x003ae41601007387 */ /* 0x0003e20000100800 */
[----:B------:R-:W-:-:S03]  /*e3a90*/  IMAD.MOV.U32 R13, RZ, RZ, R22 ;  /* 0x000000ffff0d7224 */ /* 0x000fc600078e0016 */
[----:B------:R2:W-:Y:S04]  /*e3aa0*/  STL [R1+0x3b28], R17 ;  /* 0x003b281101007387 */ /* 0x0005e80000100800 */
[----:B------:R-:W3:Y:S04]  /*e3ab0*/  LDL.LU R15, [R1+0x3c68] ;  /* 0x003c6800010f7983 */ /* 0x000ee80000300800 */
[----:B------:R2:W-:Y:S04]  /*e3ac0*/  STL [R1+0x3b24], R24 ;  /* 0x003b241801007387 */ /* 0x0005e80000100800 */
[----:B------:R2:W-:Y:S04]  /*e3ad0*/  LDGSTS.E [R3+0x3000], [R12.64], P0 ;  /* 0x030000000c037fae */ /* 0x0005e80008121844 */
[----:B-1----:R-:W3:Y:S01]  /*e3ae0*/  LDL.LU R22, [R1+0x3ca8] ;  /* 0x003ca80001167983 */ /* 0x002ee20000300800 */
[----:B--2---:R-:W-:-:S03]  /*e3af0*/  IMAD.MOV.U32 R12, RZ, RZ, R17 ;  /* 0x000000ffff0c7224 */ /* 0x004fc600078e0011 */
[----:B------:R-:W2:Y:S01]  /*e3b00*/  LDL.LU R17, [R1+0x3c64] ;  /* 0x003c640001117983 */ /* 0x000ea20000300800 */
[----:B------:R-:W-:Y:S01]  /*e3b10*/  IMAD.MOV.U32 R13, RZ, RZ, R24 ;  /* 0x000000ffff0d7224 */ /* 0x000fe200078e0018 */
[-C--:B----4-:R-:W-:Y:S02]  /*e3b20*/  IADD3 R23, P1, R23, R93.reuse, RZ ;  /* 0x0000005d17177210 */ /* 0x090fe40007f3e0ff */
[----:B------:R-:W4:Y:S01]  /*e3b30*/  LDL.LU R24, [R1+0x3ca4] ;  /* 0x003ca40001187983 */ /* 0x000f220000300800 */
[----:B------:R-:W-:-:S03]  /*e3b40*/  IADD3 R20, P2, R20, R93, RZ ;  /* 0x0000005d14147210 */ /* 0x000fc60007f5e0ff */
[----:B------:R1:W-:Y:S04]  /*e3b50*/  STL [R1+0x3b68], R23 ;  /* 0x003b681701007387 */ /* 0x0003e80000100800 */
[----:B------:R1:W-:Y:S01]  /*e3b60*/  LDGSTS.E [R3+0x3800], [R12.64], P0 ;  /* 0x038000000c037fae */ /* 0x0003e20008121844 */
[----:B------:R-:W-:-:S05]  /*e3b70*/  IMAD.X R25, R25, 0x1, R0, P1 ;  /* 0x0000000119197824 */ /* 0x000fca00008e0600 */
[----:B------:R1:W-:Y:S02]  /*e3b80*/  STL [R1+0x3b64], R25 ;  /* 0x003b641901007387 */ /* 0x0003e40000100800 */
[----:B-1----:R-:W-:Y:S02]  /*e3b90*/  IMAD.MOV.U32 R12, RZ, RZ, R23 ;  /* 0x000000ffff0c7224 */ /* 0x002fe400078e0017 */
[----:B------:R-:W-:Y:S01]  /*e3ba0*/  IMAD.X R21, R21, 0x1, R0, P2 ;  /* 0x0000000115157824 */ /* 0x000fe200010e0600 */
[----:B------:R1:W-:Y:S04]  /*e3bb0*/  STL [R1+0x3ba8], R20 ;  /* 0x003ba81401007387 */ /* 0x0003e80000100800 */
[----:B------:R-:W4:Y:S01]  /*e3bc0*/  LDL.LU R23, [R1+0x3ce8] ;  /* 0x003ce80001177983 */ /* 0x000f220000300800 */
[----:B------:R-:W-:-:S03]  /*e3bd0*/  IMAD.MOV.U32 R13, RZ, RZ, R25 ;  /* 0x000000ffff0d7224 */ /* 0x000fc600078e0019 */
[----:B------:R-:W-:Y:S04]  /*e3be0*/  STL [R1+0x3ba4], R21 ;  /* 0x003ba41501007387 */ /* 0x000fe80000100800 */
[----:B------:R-:W4:Y:S04]  /*e3bf0*/  LDL.LU R26, [R1+0x3d28] ;  /* 0x003d2800011a7983 */ /* 0x000f280000300800 */
[----:B------:R-:W4:Y:S01]  /*e3c00*/  LDL.LU R25, [R1+0x3ce4] ;  /* 0x003ce40001197983 */ /* 0x000f220000300800 */
[----:B------:R-:W-:-:S03]  /*e3c10*/  IADD3 R18, P1, R18, R93, RZ ;  /* 0x0000005d12127210 */ /* 0x000fc60007f3e0ff */
[----:B------:R-:W4:Y:S01]  /*e3c20*/  LDL.LU R27, [R1+0x3d24] ;  /* 0x003d2400011b7983 */ /* 0x000f220000300800 */
[----:B------:R-:W-:-:S03]  /*e3c30*/  IADD3 R14, P2, R14, R93, RZ ;  /* 0x0000005d0e0e7210 */ /* 0x000fc60007f5e0ff */
[----:B------:R1:W-:Y:S04]  /*e3c40*/  LDGSTS.E [R3+0x4000], [R12.64], P0 ;  /* 0x040000000c037fae */ /* 0x0003e80008121844 */
[----:B------:R1:W-:Y:S02]  /*e3c50*/  STL [R1+0x3be8], R18 ;  /* 0x003be81201007387 */ /* 0x0003e40000100800 */
[----:B-1----:R-:W-:Y:S02]  /*e3c60*/  IMAD.MOV.U32 R12, RZ, RZ, R20 ;  /* 0x000000ffff0c7224 */ /* 0x002fe400078e0014 */
[----:B------:R-:W-:Y:S01]  /*e3c70*/  IMAD.MOV.U32 R13, RZ, RZ, R21 ;  /* 0x000000ffff0d7224 */ /* 0x000fe200078e0015 */
[----:B------:R-:W-:-:S04]  /*e3c80*/  IADD3.X R19, R19, R0, RZ, P1, !PT ;  /* 0x0000000013137210 */ /* 0x000fc80000ffe4ff */
[----:B------:R1:W-:Y:S04]  /*e3c90*/  LDGSTS.E [R3+0x4800], [R12.64], P0 ;  /* 0x048000000c037fae */ /* 0x0003e80008121844 */
[----:B------:R1:W-:Y:S01]  /*e3ca0*/  STL [R1+0x3be4], R19 ;  /* 0x003be41301007387 */ /* 0x0003e20000100800 */
[----:B------:R-:W-:-:S03]  /*e3cb0*/  IMAD.X R16, R16, 0x1, R0, P2 ;  /* 0x0000000110107824 */ /* 0x000fc600010e0600 */
[----:B------:R1:W-:Y:S04]  /*e3cc0*/  STL [R1+0x3c28], R14 ;  /* 0x003c280e01007387 */ /* 0x0003e80000100800 */
[----:B------:R-:W4:Y:S01]  /*e3cd0*/  LDL.LU R20, [R1+0x3d68] ;  /* 0x003d680001147983 */ /* 0x000f220000300800 */
[----:B-1----:R-:W-:-:S03]  /*e3ce0*/  IMAD.MOV.U32 R12, RZ, RZ, R18 ;  /* 0x000000ffff0c7224 */ /* 0x002fc600078e0012 */
[----:B------:R1:W-:Y:S04]  /*e3cf0*/  STL [R1+0x3c24], R16 ;  /* 0x003c241001007387 */ /* 0x0003e80000100800 */
[----:B------:R-:W4:Y:S04]  /*e3d00*/  LDL.LU R18, [R1+0x3da8] ;  /* 0x003da80001127983 */ /* 0x000f280000300800 */
[----:B------:R-:W4:Y:S01]  /*e3d10*/  LDL.LU R21, [R1+0x3d64] ;  /* 0x003d640001157983 */ /* 0x000f220000300800 */
[----:B------:R-:W-:-:S03]  /*e3d20*/  IMAD.MOV.U32 R13, RZ, RZ, R19 ;  /* 0x000000ffff0d7224 */ /* 0x000fc600078e0013 */
[----:B------:R-:W4:Y:S04]  /*e3d30*/  LDL.LU R19, [R1+0x3da4] ;  /* 0x003da40001137983 */ /* 0x000f280000300800 */
[----:B------:R1:W-:Y:S02]  /*e3d40*/  LDGSTS.E [R3+0x5000], [R12.64], P0 ;  /* 0x050000000c037fae */ /* 0x0003e40008121844 */
[----:B-1----:R-:W-:Y:S02]  /*e3d50*/  IMAD.MOV.U32 R12, RZ, RZ, R14 ;  /* 0x000000ffff0c7224 */ /* 0x002fe400078e000e */
[----:B------:R-:W-:Y:S01]  /*e3d60*/  IMAD.MOV.U32 R13, RZ, RZ, R16 ;  /* 0x000000ffff0d7224 */ /* 0x000fe200078e0010 */
[----:B------:R-:W4:Y:S04]  /*e3d70*/  LDL.LU R14, [R1+0x3de8] ;  /* 0x003de800010e7983 */ /* 0x000f280000300800 */
[----:B------:R-:W4:Y:S04]  /*e3d80*/  LDL.LU R16, [R1+0x3e28] ;  /* 0x003e280001107983 */ /* 0x000f280000300800 */
[----:B------:R1:W-:Y:S01]  /*e3d90*/  LDGSTS.E [R3+0x5800], [R12.64], P0 ;  /* 0x058000000c037fae */ /* 0x0003e20008121844 */
[----:B---3--:R-:W-:-:S05]  /*e3da0*/  IADD3 R15, P1, R15, R93, RZ ;  /* 0x0000005d0f0f7210 */ /* 0x008fca0007f3e0ff */
[----:B------:R3:W-:Y:S01]  /*e3db0*/  STL [R1+0x3c68], R15 ;  /* 0x003c680f01007387 */ /* 0x0007e20000100800 */
[----:B-1----:R-:W-:Y:S01]  /*e3dc0*/  IMAD.MOV.U32 R12, RZ, RZ, R15 ;  /* 0x000000ffff0c7224 */ /* 0x002fe200078e000f */
[----:B------:R-:W-:Y:S01]  /*e3dd0*/  IADD3 R22, P2, R22, R93, RZ ;  /* 0x0000005d16167210 */ /* 0x000fe20007f5e0ff */
[----:B--2---:R-:W-:-:S05]  /*e3de0*/  IMAD.X R17, R17, 0x1, R0, P1 ;  /* 0x0000000111117824 */ /* 0x004fca00008e0600 */
[----:B------:R1:W-:Y:S01]  /*e3df0*/  STL [R1+0x3c64], R17 ;  /* 0x003c641101007387 */ /* 0x0003e20000100800 */
[----:B----4-:R-:W-:-:S03]  /*e3e00*/  IMAD.X R24, R24, 0x1, R0, P2 ;  /* 0x0000000118187824 */ /* 0x010fc600010e0600 */
[----:B------:R2:W-:Y:S04]  /*e3e10*/  STL [R1+0x3ca8], R22 ;  /* 0x003ca81601007387 */ /* 0x0005e80000100800 */
[----:B---3--:R-:W3:Y:S01]  /*e3e20*/  LDL.LU R15, [R1+0x3de4] ;  /* 0x003de400010f7983 */ /* 0x008ee20000300800 */
[----:B------:R-:W-:-:S03]  /*e3e30*/  IMAD.MOV.U32 R13, RZ, RZ, R17 ;  /* 0x000000ffff0d7224 */ /* 0x000fc600078e0011 */
[----:B------:R4:W-:Y:S04]  /*e3e40*/  STL [R1+0x3ca4], R24 ;  /* 0x003ca41801007387 */ /* 0x0009e80000100800 */
[----:B-1----:R-:W3:Y:S04]  /*e3e50*/  LDL.LU R17, [R1+0x3e24] ;  /* 0x003e240001117983 */ /* 0x002ee80000300800 */
[----:B------:R1:W-:Y:S01]  /*e3e60*/  LDGSTS.E [R3+0x6000], [R12.64], P0 ;  /* 0x060000000c037fae */ /* 0x0003e20008121844 */
[-C--:B------:R-:W-:Y:S02]  /*e3e70*/  IADD3 R23, P1, R23, R93.reuse, RZ ;  /* 0x0000005d17177210 */ /* 0x080fe40007f3e0ff */
[----:B-1----:R-:W-:Y:S01]  /*e3e80*/  MOV R12, R22 ;  /* 0x00000016000c7202 */ /* 0x002fe20000000f00 */
[----:B------:R-:W-:Y:S01]  /*e3e90*/  IMAD.MOV.U32 R13, RZ, RZ, R24 ;  /* 0x000000ffff0d7224 */ /* 0x000fe200078e0018 */
[----:B------:R-:W-:Y:S01]  /*e3ea0*/  IADD3 R26, P2, R26, R93, RZ ;  /* 0x0000005d1a1a7210 */ /* 0x000fe20007f5e0ff */
[----:B--2---:R-:W2:Y:S01]  /*e3eb0*/  LDL.LU R22, [R1+0x3e68] ;  /* 0x003e680001167983 */ /* 0x004ea20000300800 */
[----:B------:R-:W-:-:S03]  /*e3ec0*/  IMAD.X R25, R25, 0x1, R0, P1 ;  /* 0x0000000119197824 */ /* 0x000fc600008e0600 */
[----:B----4-:R-:W2:Y:S04]  /*e3ed0*/  LDL.LU R24, [R1+0x3ea8] ;  /* 0x003ea80001187983 */ /* 0x010ea80000300800 */
[----:B------:R1:W-:Y:S01]  /*e3ee0*/  STL [R1+0x3ce8], R23 ;  /* 0x003ce81701007387 */ /* 0x0003e20000100800 */
[----:B------:R-:W-:-:S03]  /*e3ef0*/  IMAD.X R27, R27, 0x1, R0, P2 ;  /* 0x000000011b1b7824 */ /* 0x000fc600010e0600 */
[----:B------:R1:W-:Y:S04]  /*e3f00*/  LDGSTS.E [R3+0x6800], [R12.64], P0 ;  /* 0x068000000c037fae */ /* 0x0003e80008121844 */
[----:B------:R1:W-:Y:S04]  /*e3f10*/  STL [R1+0x3ce4], R25 ;  /* 0x003ce41901007387 */ /* 0x0003e80000100800 */
[----:B------:R-:W-:Y:S01]  /*e3f20*/  STL [R1+0x3d28], R26 ;  /* 0x003d281a01007387 */ /* 0x000fe20000100800 */
[----:B-1----:R-:W-:-:S03]  /*e3f30*/  IMAD.MOV.U32 R12, RZ, RZ, R23 ;  /* 0x000000ffff0c7224 */ /* 0x002fc600078e0017 */
[----:B------:R-:W2:Y:S01]  /*e3f40*/  LDL.LU R23, [R1+0x3e64] ;  /* 0x003e640001177983 */ /* 0x000ea20000300800 */
[----:B------:R-:W-:-:S03]  /*e3f50*/  IMAD.MOV.U32 R13, RZ, RZ, R25 ;  /* 0x000000ffff0d7224 */ /* 0x000fc600078e0019 */
[----:B------:R-:W-:Y:S04]  /*e3f60*/  STL [R1+0x3d24], R27 ;  /* 0x003d241b01007387 */ /* 0x000fe80000100800 */
[----:B------:R-:W2:Y:S04]  /*e3f70*/  LDL.LU R25, [R1+0x3ea4] ;  /* 0x003ea40001197983 */ /* 0x000ea80000300800 */
[----:B------:R-:W2:Y:S01]  /*e3f80*/  LDL.LU R30, [R1+0x3ee8] ;  /* 0x003ee800011e7983 */ /* 0x000ea20000300800 */
[----:B------:R-:W-:-:S03]  /*e3f90*/  IADD3 R20, P1, R20, R93, RZ ;  /* 0x0000005d14147210 */ /* 0x000fc60007f3e0ff */
[----:B------:R-:W2:Y:S04]  /*e3fa0*/  LDL.LU R32, [R1+0x3f28] ;  /* 0x003f280001207983 */ /* 0x000ea80000300800 */
[----:B------:R-:W-:Y:S01]  /*e3fb0*/  STL [R1+0x3d68], R20 ;  /* 0x003d681401007387 */ /* 0x000fe20000100800 */
[----:B------:R-:W-:-:S03]  /*e3fc0*/  IADD3 R18, P2, R18, R93, RZ ;  /* 0x0000005d12127210 */ /* 0x000fc60007f5e0ff */
[----:B------:R1:W-:Y:S01]  /*e3fd0*/  LDGSTS.E [R3+0x7000], [R12.64], P0 ;  /* 0x070000000c037fae */ /* 0x0003e20008121844 */
[----:B------:R-:W-:-:S05]  /*e3fe0*/  IMAD.X R21, R21, 0x1, R0, P1 ;  /* 0x0000000115157824 */ /* 0x000fca00008e0600 */
[----:B------:R-:W-:Y:S01]  /*e3ff0*/  STL [R1+0x3d64], R21 ;  /* 0x003d641501007387 */ /* 0x000fe20000100800 */
[----:B------:R-:W-:-:S03]  /*e4000*/  IMAD.X R19, R19, 0x1, R0, P2 ;  /* 0x0000000113137824 */ /* 0x000fc600010e0600 */
[----:B------:R-:W-:Y:S04]  /*e4010*/  STL [R1+0x3da8], R18 ;  /* 0x003da81201007387 */ /* 0x000fe80000100800 */
[----:B------:R-:W2:Y:S04]  /*e4020*/  LDL.LU R31, [R1+0x3ee4] ;  /* 0x003ee400011f7983 */ /* 0x000ea80000300800 */
[----:B------:R-:W-:Y:S04]  /*e4030*/  STL [R1+0x3da4], R19 ;  /* 0x003da41301007387 */ /* 0x000fe80000100800 */
[----:B------:R-:W2:Y:S01]  /*e4040*/  LDL.LU R33, [R1+0x3f24] ;  /* 0x003f240001217983 */ /* 0x000ea20000300800 */
[----:B-1----:R-:W-:-:S02]  /*e4050*/  IMAD.MOV.U32 R12, RZ, RZ, R26 ;  /* 0x000000ffff0c7224 */ /* 0x002fc400078e001a */
[----:B------:R-:W-:Y:S01]  /*e4060*/  IMAD.MOV.U32 R13, RZ, RZ, R27 ;  /* 0x000000ffff0d7224 */ /* 0x000fe200078e001b */
[----:B------:R-:W-:-:S04]  /*e4070*/  IADD3 R14, P1, R14, R93, RZ ;  /* 0x0000005d0e0e7210 */ /* 0x000fc80007f3e0ff */
[----:B------:R1:W-:Y:S01]  /*e4080*/  LDGSTS.E [R3+0x7800], [R12.64], P0 ;  /* 0x078000000c037fae */ /* 0x0003e20008121844 */
[----:B------:R-:W-:Y:S02]  /*e4090*/  IADD3 R16, P2, R16, R93, RZ ;  /* 0x0000005d10107210 */ /* 0x000fe40007f5e0ff */
[----:B-1----:R-:W-:Y:S01]  /*e40a0*/  MOV R12, R20 ;  /* 0x00000014000c7202 */ /* 0x002fe20000000f00 */
[----:B------:R-:W-:-:S05]  /*e40b0*/  IMAD.MOV.U32 R13, RZ, RZ, R21 ;  /* 0x000000ffff0d7224 */ /* 0x000fca00078e0015 */
[----:B------:R1:W-:Y:S04]  /*e40c0*/  LDGSTS.E [R3+0x8000], [R12.64], P0 ;  /* 0x080000000c037fae */ /* 0x0003e80008121844 */
[----:B------:R-:W-:Y:S01]  /*e40d0*/  STL [R1+0x3de8], R14 ;  /* 0x003de80e01007387 */ /* 0x000fe20000100800 */
[----:B-1----:R-:W-:Y:S02]  /*e40e0*/  IMAD.MOV.U32 R12, RZ, RZ, R18 ;  /* 0x000000ffff0c7224 */ /* 0x002fe400078e0012 */
[----:B------:R-:W-:-:S05]  /*e40f0*/  IMAD.MOV.U32 R13, RZ, RZ, R19 ;  /* 0x000000ffff0d7224 */ /* 0x000fca00078e0013 */
[----:B------:R1:W-:Y:S02]  /*e4100*/  LDGSTS.E [R3+0x8800], [R12.64], P0 ;  /* 0x088000000c037fae */ /* 0x0003e40008121844 */
[----:B-1----:R-:W-:Y:S02]  /*e4110*/  IMAD.MOV.U32 R12, RZ, RZ, R14 ;  /* 0x000000ffff0c7224 */ /* 0x002fe400078e000e */
[----:B---3--:R-:W-:-:S04]  /*e4120*/  IMAD.X R15, R15, 0x1, R0, P1 ;  /* 0x000000010f0f7824 */ /* 0x008fc800008e0600 */
[----:B------:R-:W-:Y:S01]  /*e4130*/  IMAD.MOV.U32 R13, RZ, RZ, R15 ;  /* 0x000000ffff0d7224 */ /* 0x000fe200078e000f */
[----:B------:R1:W-:Y:S01]  /*e4140*/  STL [R1+0x3de4], R15 ;  /* 0x003de40f01007387 */ /* 0x0003e20000100800 */
[----:B------:R-:W-:-:S03]  /*e4150*/  IMAD.X R17, R17, 0x1, R0, P2 ;  /* 0x0000000111117824 */ /* 0x000fc600010e0600 */
[----:B------:R-:W-:Y:S04]  /*e4160*/  STL [R1+0x3e28], R16 ;  /* 0x003e281001007387 */ /* 0x000fe80000100800 */
[----:B------:R3:W-:Y:S04]  /*e4170*/  LDGSTS.E [R3+0x9000], [R12.64], P0 ;  /* 0x090000000c037fae */ /* 0x0007e80008121844 */
[----:B-1----:R-:W4:Y:S04]  /*e4180*/  LDL.LU.64 R14, [R1+0x3950] ;  /* 0x00395000010e7983 */ /* 0x002f280000300a00 */
[----:B------:R1:W-:Y:S01]  /*e4190*/  STL [R1+0x3e24], R17 ;  /* 0x003e241101007387 */ /* 0x0003e20000100800 */
[----:B---3--:R-:W-:-:S02]  /*e41a0*/  IMAD.MOV.U32 R12, RZ, RZ, R16 ;  /* 0x000000ffff0c7224 */ /* 0x008fc400078e0010 */
[----:B------:R-:W-:Y:S02]  /*e41b0*/  IMAD.MOV.U32 R13, RZ, RZ, R17 ;  /* 0x000000ffff0d7224 */ /* 0x000fe400078e0011 */
[----:B-1----:R-:W3:Y:S01]  /*e41c0*/  LDL.LU.64 R16, [R1+0x3910] ;  /* 0x0039100001107983 */ /* 0x002ee20000300a00 */
[----:B--2---:R-:W-:-:S03]  /*e41d0*/  IADD3 R22, P1, R22, R93, RZ ;  /* 0x0000005d16167210 */ /* 0x004fc60007f3e0ff */
[----:B------:R-:W2:Y:S01]  /*e41e0*/  LDL.LU.64 R18, [R1+0x38d0] ;  /* 0x0038d00001127983 */ /* 0x000ea20000300a00 */
[----:B------:R-:W-:-:S03]  /*e41f0*/  IADD3 R24, P2, R24, R93, RZ ;  /* 0x0000005d18187210 */ /* 0x000fc60007f5e0ff */
[----:B------:R-:W2:Y:S04]  /*e4200*/  LDL.LU.64 R20, [R1+0x38c8] ;  /* 0x0038c80001147983 */ /* 0x000ea80000300a00 */
[----:B------:R-:W-:Y:S04]  /*e4210*/  STL [R1+0x3e68], R22 ;  /* 0x003e681601007387 */ /* 0x000fe80000100800 */
[----:B------:R1:W-:Y:S01]  /*e4220*/  LDGSTS.E [R3+0x9800], [R12.64], P0 ;  /* 0x098000000c037fae */ /* 0x0003e20008121844 */
[----:B------:R-:W-:-:S05]  /*e4230*/  IADD3.X R23, R23, R0, RZ, P1, !PT ;  /* 0x0000000017177210 */ /* 0x000fca0000ffe4ff */
[----:B------:R1:W-:Y:S02]  /*e4240*/  STL [R1+0x3e64], R23 ;  /* 0x003e641701007387 */ /* 0x0003e40000100800 */
[----:B-1----:R-:W-:Y:S02]  /*e4250*/  IMAD.MOV.U32 R12, RZ, RZ, R22 ;  /* 0x000000ffff0c7224 */ /* 0x002fe400078e0016 */
[----:B------:R-:W-:Y:S01]  /*e4260*/  IMAD.MOV.U32 R13, RZ, RZ, R23 ;  /* 0x000000ffff0d7224 */ /* 0x000fe200078e0017 */
[----:B------:R-:W-:Y:S01]  /*e4270*/  STL [R1+0x3ea8], R24 ;  /* 0x003ea81801007387 */ /* 0x000fe20000100800 */
[----:B------:R-:W-:-:S03]  /*e4280*/  IMAD.X R25, R25, 0x1, R0, P2 ;  /* 0x0000000119197824 */ /* 0x000fc600010e0600 */
[----:B------:R1:W-:Y:S04]  /*e4290*/  LDGSTS.E [R3+0xa000], [R12.64], P0 ;  /* 0x0a0000000c037fae */ /* 0x0003e80008121844 */
[----:B------:R-:W2:Y:S04]  /*e42a0*/  LDL.LU.64 R22, [R1+0x38c0] ;  /* 0x0038c00001167983 */ /* 0x000ea80000300a00 */
[----:B------:R1:W-:Y:S02]  /*e42b0*/  STL [R1+0x3ea4], R25 ;  /* 0x003ea41901007387 */ /* 0x0003e40000100800 */
[----:B-1----:R-:W-:-:S02]  /*e42c0*/  IMAD.MOV.U32 R12, RZ, RZ, R24 ;  /* 0x000000ffff0c7224 */ /* 0x002fc400078e0018 */
[----:B------:R-:W-:Y:S02]  /*e42d0*/  IMAD.MOV.U32 R13, RZ, RZ, R25 ;  /* 0x000000ffff0d7224 */ /* 0x000fe400078e0019 */
[----:B------:R-:W2:Y:S01]  /*e42e0*/  LDL.LU.64 R24, [R1+0x38b8] ;  /* 0x0038b80001187983 */ /* 0x000ea20000300a00 */
[----:B------:R-:W-:-:S03]  /*e42f0*/  IADD3 R30, P1, R30, R93, RZ ;  /* 0x0000005d1e1e7210 */ /* 0x000fc60007f3e0ff */
[----:B------:R-:W2:Y:S01]  /*e4300*/  LDL.LU.64 R26, [R1+0x38b0] ;  /* 0x0038b000011a7983 */ /* 0x000ea20000300a00 */
[----:B------:R-:W-:-:S03]  /*e4310*/  IADD3 R32, P2, R32, R93, RZ ;  /* 0x0000005d20207210 */ /* 0x000fc60007f5e0ff */
[----:B------:R-:W2:Y:S01]  /*e4320*/  LDL.LU.64 R28, [R1+0x38a8] ;  /* 0x0038a800011c7983 */ /* 0x000ea20000300a00 */
[----:B------:R-:W-:-:S03]  /*e4330*/  IMAD.X R31, R31, 0x1, R0, P1 ;  /* 0x000000011f1f7824 */ /* 0x000fc600008e0600 */
[----:B------:R1:W-:Y:S04]  /*e4340*/  LDGSTS.E [R3+0xa800], [R12.64], P0 ;  /* 0x0a8000000c037fae */ /* 0x0003e80008121844 */
[----:B------:R-:W-:Y:S01]  /*e4350*/  STL [R1+0x3ee8], R30 ;  /* 0x003ee81e01007387 */ /* 0x000fe20000100800 */
[----:B------:R-:W-:-:S03]  /*e4360*/  IMAD.X R33, R33, 0x1, R0, P2 ;  /* 0x0000000121217824 */ /* 0x000fc600010e0600 */
[----:B------:R1:W-:Y:S02]  /*e4370*/  STL [R1+0x3ee4], R31 ;  /* 0x003ee41f01007387 */ /* 0x0003e40000100800 */
[----:B-1----:R-:W-:Y:S02]  /*e4380*/  IMAD.MOV.U32 R12, RZ, RZ, R30 ;  /* 0x000000ffff0c7224 */ /* 0x002fe400078e001e */
[----:B------:R-:W-:Y:S01]  /*e4390*/  STL [R1+0x3f28], R32 ;  /* 0x003f282001007387 */ /* 0x000fe20000100800 */
[----:B------:R-:W-:-:S03]  /*e43a0*/  IMAD.MOV.U32 R13, RZ, RZ, R31 ;  /* 0x000000ffff0d7224 */ /* 0x000fc600078e001f */
[----:B------:R-:W2:Y:S04]  /*e43b0*/  LDL.LU.64 R30, [R1+0x38a0] ;  /* 0x0038a000011e7983 */ /* 0x000ea80000300a00 */
[----:B------:R1:W-:Y:S04]  /*e43c0*/  LDGSTS.E [R3+0xb000], [R12.64], P0 ;  /* 0x0b0000000c037fae */ /* 0x0003e80008121844 */
[----:B------:R1:W-:Y:S02]  /*e43d0*/  STL [R1+0x3f24], R33 ;  /* 0x003f242101007387 */ /* 0x0003e40000100800 */
[----:B-1----:R-:W-:Y:S01]  /*e43e0*/  MOV R12, R32 ;  /* 0x00000020000c7202 */ /* 0x002fe20000000f00 */
[----:B------:R-:W-:-:S02]  /*e43f0*/  IMAD.MOV.U32 R13, RZ, RZ, R33 ;  /* 0x000000ffff0d7224 */ /* 0x000fc400078e0021 */
        /* <DEDUP_REMOVED lines=31> */
[----:B------:R4:W-:Y:S02]  /*e45f0*/  LDGSTS.E [R3+0xb800], [R12.64], P0 ;  /* 0x0b8000000c037fae */ /* 0x0009e40008121844 */
[----:B----4-:R-:W-:-:S05]  /*e4600*/  IADD3 R13, P1, R14, R93, RZ ;  /* 0x0000005d0e0d7210 */ /* 0x010fca0007f3e0ff */
[----:B------:R-:W-:Y:S01]  /*e4610*/  IMAD.X R12, R15, 0x1, R0, P1 ;  /* 0x000000010f0c7824 */ /* 0x000fe200008e0600 */
[----:B---3--:R-:W-:-:S05]  /*e4620*/  IADD3 R15, P1, R16, R93, RZ ;  /* 0x0000005d100f7210 */ /* 0x008fca0007f3e0ff */
[----:B------:R-:W-:Y:S01]  /*e4630*/  IMAD.X R14, R17, 0x1, R0, P1 ;  /* 0x00000001110e7824 */ /* 0x000fe200008e0600 */
[----:B--2---:R-:W-:-:S05]  /*e4640*/  IADD3 R17, P1, R18, R93, RZ ;  /* 0x0000005d12117210 */ /* 0x004fca0007f3e0ff */
[----:B------:R-:W-:Y:S01]  /*e4650*/  IMAD.X R16, R19, 0x1, R0, P1 ;  /* 0x0000000113107824 */ /* 0x000fe200008e0600 */
[----:B------:R-:W-:-:S05]  /*e4660*/  IADD3 R19, P1, R20, R93, RZ ;  /* 0x0000005d14137210 */ /* 0x000fca0007f3e0ff */
        /* <DEDUP_REMOVED lines=9> */
[----:B------:R-:W-:-:S04]  /*e4700*/  IADD3 R29, P1, R30, R93, RZ ;  /* 0x0000005d1e1d7210 */ /* 0x000fc80007f3e0ff */
[----:B------:R-:W-:Y:S02]  /*e4710*/  IADD3.X R28, R31, R0, RZ, P1, !PT ;  /* 0x000000001f1c7210 */ /* 0x000fe40000ffe4ff */
        /* <DEDUP_REMOVED lines=53> */
[--C-:B------:R-:W-:Y:S01]  /*e4a70*/  IMAD.X R82, R85, 0x1, R0.reuse, P1 ;  /* 0x0000000155527824 */ /* 0x100fe200008e0600 */
[-C--:B------:R-:W-:Y:S02]  /*e4a80*/  IADD3 R85, P1, R86, R93.reuse, RZ ;  /* 0x0000005d56557210 */ /* 0x080fe40007f3e0ff */
[----:B------:R-:W-:Y:S02]  /*e4a90*/  LOP3.LUT R13, R13, R12, RZ, 0x3c, !PT ;  /* 0x0000000c0d0d7212 */ /* 0x000fe400078e3cff */
[----:B------:R-:W-:Y:S01]  /*e4aa0*/  LOP3.LUT R15, R15, R14, RZ, 0x3c, !PT ;  /* 0x0000000e0f0f7212 */ /* 0x000fe200078e3cff */
[----:B------:R-:W-:Y:S01]  /*e4ab0*/  IMAD.X R84, R87, 0x1, R0, P1 ;  /* 0x0000000157547824 */ /* 0x000fe200008e0600 */
[----:B------:R-:W-:Y:S02]  /*e4ac0*/  IADD3 R87, P1, R88, R93, RZ ;  /* 0x0000005d58577210 */ /* 0x000fe40007f3e0ff */
[----:B------:R-:W-:Y:S02]  /*e4ad0*/  LOP3.LUT R17, R17, R16, RZ, 0x3c, !PT ;  /* 0x0000001011117212 */ /* 0x000fe400078e3cff */
[----:B------:R-:W-:-:S02]  /*e4ae0*/  LOP3.LUT R19, R19, R18, RZ, 0x3c, !PT ;  /* 0x0000001213137212 */ /* 0x000fc400078e3cff */
[----:B------:R-:W-:Y:S02]  /*e4af0*/  LOP3.LUT R12, R13, R12, RZ, 0x3c, !PT ;  /* 0x0000000c0d0c7212 */ /* 0x000fe400078e3cff */
[----:B------:R-:W-:Y:S02]  /*e4b00*/  LOP3.LUT R21, R21, R20, RZ, 0x3c, !PT ;  /* 0x0000001415157212 */ /* 0x000fe400078e3cff */
[----:B------:R-:W-:Y:S02]  /*e4b10*/  LOP3.LUT R14, R15, R14, RZ, 0x3c, !PT ;  /* 0x0000000e0f0e7212 */ /* 0x000fe400078e3cff */
[----:B------:R-:W-:Y:S01]  /*e4b20*/  LOP3.LUT R23, R23, R22, RZ, 0x3c, !PT ;  /* 0x0000001617177212 */ /* 0x000fe200078e3cff */
[----:B------:R-:W-:Y:S01]  /*e4b30*/  IMAD.X R86, R89, 0x1, R0, P1 ;  /* 0x0000000159567824 */ /* 0x000fe200008e0600 */
[----:B------:R-:W-:Y:S02]  /*e4b40*/  LOP3.LUT R16, R17, R16, RZ, 0x3c, !PT ;  /* 0x0000001011107212 */ /* 0x000fe400078e3cff */
[----:B------:R-:W-:-:S02]  /*e4b50*/  LOP3.LUT R25, R25, R24, RZ, 0x3c, !PT ;  /* 0x0000001819197212 */ /* 0x000fc400078e3cff */
[----:B------:R-:W-:Y:S02]  /*e4b60*/  LOP3.LUT R18, R19, R18, RZ, 0x3c, !PT ;  /* 0x0000001213127212 */ /* 0x000fe400078e3cff */
[----:B------:R-:W-:Y:S02]  /*e4b70*/  LOP3.LUT R27, R27, R26, RZ, 0x3c, !PT ;  /* 0x0000001a1b1b7212 */ /* 0x000fe400078e3cff */
[----:B------:R-:W-:Y:S02]  /*e4b80*/  IADD3 R89, P1, R90, R93, RZ ;  /* 0x0000005d5a597210 */ /* 0x000fe40007f3e0ff */
[----:B------:R-:W-:Y:S02]  /*e4b90*/  LOP3.LUT R13, R13, R12, RZ, 0x3c, !PT ;  /* 0x0000000c0d0d7212 */ /* 0x000fe400078e3cff */
[----:B------:R-:W-:Y:S02]  /*e4ba0*/  LOP3.LUT R20, R21, R20, RZ, 0x3c, !PT ;  /* 0x0000001415147212 */ /* 0x000fe400078e3cff */
[----:B------:R-:W-:-:S02]  /*e4bb0*/  LOP3.LUT R29, R29, R28, RZ, 0x3c, !PT ;  /* 0x0000001c1d1d7212 */ /* 0x000fc400078e3cff */
[----:B------:R-:W-:Y:S02]  /*e4bc0*/  LOP3.LUT R15, R15, R14, RZ, 0x3c, !PT ;  /* 0x0000000e0f0f7212 */ /* 0x000fe400078e3cff */
[----:B------:R-:W-:Y:S02]  /*e4bd0*/  LOP3.LUT R22, R23, R22, RZ, 0x3c, !PT ;  /* 0x0000001617167212 */ /* 0x000fe400078e3cff */
[----:B------:R-:W-:Y:S02]  /*e4be0*/  LOP3.LUT R31, R31, R30, RZ, 0x3c, !PT ;  /* 0x0000001e1f1f7212 */ /* 0x000fe400078e3cff */
[----:B------:R-:W-:Y:S02]  /*e4bf0*/  LOP3.LUT R17, R17, R16, RZ, 0x3c, !PT ;  /* 0x0000001011117212 */ /* 0x000fe400078e3cff */
[----:B------:R-:W-:Y:S02]  /*e4c00*/  LOP3.LUT R24, R25, R24, RZ, 0x3c, !PT ;  /* 0x0000001819187212 */ /* 0x000fe400078e3cff */
[----:B------:R-:W-:-:S02]  /*e4c10*/  LOP3.LUT R33, R33, R32, RZ, 0x3c, !PT ;  /* 0x0000002021217212 */ /* 0x000fc400078e3cff */
[----:B------:R-:W-:Y:S02]  /*e4c20*/  LOP3.LUT R19, R19, R18, RZ, 0x3c, !PT ;  /* 0x0000001213137212 */ /* 0x000fe400078e3cff */
[----:B------:R-:W-:Y:S01]  /*e4c30*/  LOP3.LUT R26, R27, R26, RZ, 0x3c, !PT ;  /* 0x0000001a1b1a7212 */ /* 0x000fe200078e3cff */
[----:B------:R1:W-:Y:S01]  /*e4c40*/  STL.64 [R1+0x3950], R12 ;  /* 0x0039500c01007387 */ /* 0x0003e20000100a00 */
[----:B------:R-:W-:Y:S02]  /*e4c50*/  IADD3.X R88, R91, R0, RZ, P1, !PT ;  /* 0x000000005b587210 */ /* 0x000fe40000ffe4ff */
[----:B------:R-:W-:Y:S01]  /*e4c60*/  LOP3.LUT R21, R21, R20, RZ, 0x3c, !PT ;  /* 0x0000001415157212 */ /* 0x000fe200078e3cff */
[----:B------:R1:W-:Y:S01]  /*e4c70*/  LDGSTS.E [R3+0xc000], [R12.64], P0 ;  /* 0x0c0000000c037fae */ /* 0x0003e20008121844 */
[----:B------:R-:W-:Y:S02]  /*e4c80*/  LOP3.LUT R28, R29, R28, RZ, 0x3c, !PT ;  /* 0x0000001c1d1c7212 */ /* 0x000fe400078e3cff */
[----:B------:R-:W-:Y:S01]  /*e4c90*/  LOP3.LUT R37, R37, R36, RZ, 0x3c, !PT ;  /* 0x0000002425257212 */ /* 0x000fe200078e3cff */
[----:B------:R-:W-:Y:S01]  /*e4ca0*/  STL.64 [R1+0x3910], R14 ;  /* 0x0039100e01007387 */ /* 0x000fe20000100a00 */
[----:B------:R-:W-:-:S02]  /*e4cb0*/  IADD3 R91, P1, R100, R93, RZ ;  /* 0x0000005d645b7210 */ /* 0x000fc40007f3e0ff */
[----:B------:R-:W-:Y:S02]  /*e4cc0*/  LOP3.LUT R23, R23, R22, RZ, 0x3c, !PT ;  /* 0x0000001617177212 */ /* 0x000fe400078e3cff */
[----:B------:R-:W-:Y:S02]  /*e4cd0*/  LOP3.LUT R30, R31, R30, RZ, 0x3c, !PT ;  /* 0x0000001e1f1e7212 */ /* 0x000fe400078e3cff */
[----:B------:R-:W-:Y:S01]  /*e4ce0*/  LOP3.LUT R39, R39, R38, RZ, 0x3c, !PT ;  /* 0x0000002627277212 */ /* 0x000fe200078e3cff */
[----:B------:R-:W-:Y:S01]  /*e4cf0*/  STL.64 [R1+0x38d0], R16 ;  /* 0x0038d01001007387 */ /* 0x000fe20000100a00 */
[----:B------:R-:W-:Y:S02]  /*e4d00*/  LOP3.LUT R25, R25, R24, RZ, 0x3c, !PT ;  /* 0x0000001819197212 */ /* 0x000fe400078e3cff */
[----:B------:R-:W-:Y:S02]  /*e4d10*/  LOP3.LUT R32, R33, R32, RZ, 0x3c, !PT ;  /* 0x0000002021207212 */ /* 0x000fe400078e3cff */
[----:B------:R-:W-:Y:S01]  /*e4d20*/  LOP3.LUT R41, R41, R40, RZ, 0x3c, !PT ;  /* 0x0000002829297212 */ /* 0x000fe200078e3cff */
[----:B------:R-:W-:Y:S01]  /*e4d30*/  STL.64 [R1+0x38c8], R18 ;  /* 0x0038c81201007387 */ /* 0x000fe20000100a00 */
[----:B------:R-:W-:-:S02]  /*e4d40*/  LOP3.LUT R27, R27, R26, RZ, 0x3c, !PT ;  /* 0x0000001a1b1b7212 */ /* 0x000fc400078e3cff */
[----:B------:R-:W-:Y:S01]  /*e4d50*/  LOP3.LUT R43, R43, R42, RZ, 0x3c, !PT ;  /* 0x0000002a2b2b7212 */ /* 0x000fe200078e3cff */
[----:B------:R2:W-:Y:S01]  /*e4d60*/  STL.64 [R1+0x38c0], R20 ;  /* 0x0038c01401007387 */ /* 0x0005e20000100a00 */
[----:B------:R-:W-:Y:S02]  /*e4d70*/  LOP3.LUT R29, R29, R28, RZ, 0x3c, !PT ;  /* 0x0000001c1d1d7212 */ /* 0x000fe400078e3cff */
[----:B------:R-:W-:Y:S02]  /*e4d80*/  LOP3.LUT R36, R37, R36, RZ, 0x3c, !PT ;  /* 0x0000002425247212 */ /* 0x000fe400078e3cff */
[----:B------:R-:W-:Y:S01]  /*e4d90*/  LOP3.LUT R45, R45, R44, RZ, 0x3c, !PT ;  /* 0x0000002c2d2d7212 */ /* 0x000fe200078e3cff */
[----:B------:R-:W-:Y:S01]  /*e4da0*/  IMAD.X R90, R101, 0x1, R0, P1 ;  /* 0x00000001655a7824 */ /* 0x000fe200008e0600 */
[----:B------:R-:W-:Y:S01]  /*e4db0*/  LOP3.LUT R31, R31, R30, RZ, 0x3c, !PT ;  /* 0x0000001e1f1f7212 */ /* 0x000fe200078e3cff */
[----:B------:R3:W-:Y:S01]  /*e4dc0*/  STL.64 [R1+0x38b8], R22 ;  /* 0x0038b81601007387 */ /* 0x0007e20000100a00 */
[----:B------:R-:W-:-:S02]  /*e4dd0*/  LOP3.LUT R38, R39, R38, RZ, 0x3c, !PT ;  /* 0x0000002627267212 */ /* 0x000fc400078e3cff */
[----:B------:R-:W-:Y:S01]  /*e4de0*/  LOP3.LUT R47, R47, R46, RZ, 0x3c, !PT ;  /* 0x0000002e2f2f7212 */ /* 0x000fe200078e3cff */
[----:B------:R2:W-:Y:S01]  /*e4df0*/  STL.64 [R1+0x38b0], R24 ;  /* 0x0038b01801007387 */ /* 0x0005e20000100a00 */
[----:B------:R-:W-:Y:S01]  /*e4e00*/  LOP3.LUT R33, R33, R32, RZ, 0x3c, !PT ;  /* 0x0000002021217212 */ /* 0x000fe200078e3cff */
[----:B------:R-:W-:Y:S01]  /*e4e10*/  IMAD.MOV.U32 R100, RZ, RZ, R35 ;  /* 0x000000ffff647224 */ /* 0x000fe200078e0023 */
[----:B------:R-:W-:Y:S01]  /*e4e20*/  LOP3.LUT R40, R41, R40, RZ, 0x3c, !PT ;  /* 0x0000002829287212 */ /* 0x000fe200078e3cff */
[----:B------:R-:W-:Y:S01]  /*e4e30*/  IMAD.MOV.U32 R101, RZ, RZ, R34 ;  /* 0x000000ffff657224 */ /* 0x000fe200078e0022 */
[----:B------:R-:W-:Y:S01]  /*e4e40*/  LOP3.LUT R49, R49, R48, RZ, 0x3c, !PT ;  /* 0x0000003031317212 */ /* 0x000fe200078e3cff */
[----:B------:R1:W-:Y:S01]  /*e4e50*/  STL.64 [R1+0x38a8], R26 ;  /* 0x0038a81a01007387 */ /* 0x0003e20000100a00 */
[----:B------:R-:W-:Y:S02]  /*e4e60*/  LOP3.LUT R42, R43, R42, RZ, 0x3c, !PT ;  /* 0x0000002a2b2a7212 */ /* 0x000fe400078e3cff */
[----:B------:R-:W-:Y:S01]  /*e4e70*/  LOP3.LUT R51, R51, R50, RZ, 0x3c, !PT ;  /* 0x0000003233337212 */ /* 0x000fe200078e3cff */
[----:B------:R-:W-:Y:S01]  /*e4e80*/  STL.64 [R1+0x38a0], R28 ;  /* 0x0038a01c01007387 */ /* 0x000fe20000100a00 */
[----:B------:R-:W-:-:S02]  /*e4e90*/  LOP3.LUT R37, R37, R36, RZ, 0x3c, !PT ;  /* 0x0000002425257212 */ /* 0x000fc400078e3cff */
        /* <DEDUP_REMOVED lines=76> */
[----:B------:R-:W-:Y:S01]  /*e5360*/  LOP3.LUT R82, R83, R82, RZ, 0x3c, !PT ;  /* 0x0000005253527212 */ /* 0x000fe200078e3cff */
[----:B------:R-:W-:Y:S01]  /*e5370*/  STL.64 [R1+0x3808], R68 ;  /* 0x0038084401007387 */ /* 0x000fe20000100a00 */
[----:B------:R-:W-:Y:S02]  /*e5380*/  LOP3.LUT R77, R77, R76, RZ, 0x3c, !PT ;  /* 0x0000004c4d4d7212 */ /* 0x000fe400078e3cff */
[----:B------:R-:W-:Y:S01]  /*e5390*/  LOP3.LUT R84, R85, R84, RZ, 0x3c, !PT ;  /* 0x0000005455547212 */ /* 0x000fe200078e3cff */
[----:B------:R-:W-:Y:S01]  /*e53a0*/  STL.64 [R1+0x3800], R70 ;  /* 0x0038004601007387 */ /* 0x000fe20000100a00 */
[----:B------:R-:W-:-:S02]  /*e53b0*/  LOP3.LUT R79, R79, R78, RZ, 0x3c, !PT ;  /* 0x0000004e4f4f7212 */ /* 0x000fc400078e3cff */
        /* <DEDUP_REMOVED lines=8> */
[----:B------:R-:W-:Y:S01]  /*e5440*/  LOP3.LUT R87, R87, R86, RZ, 0x3c, !PT ;  /* 0x0000005657577212 */ /* 0x000fe200078e3cff */
[----:B------:R-:W-:Y:S01]  /*e5450*/  IMAD.MOV.U32 R102, RZ, RZ, R91 ;  /* 0x000000ffff667224 */ /* 0x000fe200078e005b */
[----:B------:R-:W-:Y:S01]  /*e5460*/  LOP3.LUT R89, R89, R88, RZ, 0x3c, !PT ;  /* 0x0000005859597212 */ /* 0x000fe200078e3cff */
        /* <DEDUP_REMOVED lines=8> */
[----:B------:R2:W-:Y:S04]  /*e54f0*/  LDGSTS.E [R3+0xc800], [R14.64], P0 ;  /* 0x0c8000000e037fae */ /* 0x0005e80008121844 */
[----:B-1----:R-:W4:Y:S04]  /*e5500*/  LDL.LU R12, [R1+0x3970] ;  /* 0x00397000010c7983 */ /* 0x002f280000300800 */
[----:B------:R1:W-:Y:S04]  /*e5510*/  LDGSTS.E [R3+0xd000], [R16.64], P0 ;  /* 0x0d00000010037fae */ /* 0x0003e80008121844 */
[----:B------:R1:W-:Y:S04]  /*e5520*/  LDGSTS.E [R3+0xd800], [R18.64], P0 ;  /* 0x0d80000012037fae */ /* 0x0003e80008121844 */
[----:B------:R2:W-:Y:S04]  /*e5530*/  LDGSTS.E [R3+0xe000], [R20.64], P0 ;  /* 0x0e00000014037fae */ /* 0x0005e80008121844 */
[----:B------:R3:W-:Y:S04]  /*e5540*/  LDGSTS.E [R3+0xe800], [R22.64], P0 ;  /* 0x0e80000016037fae */ /* 0x0007e80008121844 */
[----:B------:R1:W-:Y:S04]  /*e5550*/  LDGSTS.E [R3+0xf000], [R24.64], P0 ;  /* 0x0f00000018037fae */ /* 0x0003e80008121844 */
[----:B--2---:R-:W2:Y:S04]  /*e5560*/  LDL.LU R20, [R1+0x39b0] ;  /* 0x0039b00001147983 */ /* 0x004ea80000300800 */
[----:B------:R-:W2:Y:S04]  /*e5570*/  LDL.LU R13, [R1+0x396c] ;  /* 0x00396c00010d7983 */ /* 0x000ea80000300800 */
[----:B---3--:R-:W3:Y:S04]  /*e5580*/  LDL.LU R23, [R1+0x39ac] ;  /* 0x0039ac0001177983 */ /* 0x008ee80000300800 */
[----:B------:R-:W3:Y:S04]  /*e5590*/  LDL.LU R21, [R1+0x39f0] ;  /* 0x0039f00001157983 */ /* 0x000ee80000300800 */
[----:B------:R-:W3:Y:S04]  /*e55a0*/  LDL.LU R14, [R1+0x3a30] ;  /* 0x003a3000010e7983 */ /* 0x000ee80000300800 */
[----:B-1----:R-:W3:Y:S04]  /*e55b0*/  LDL.LU R25, [R1+0x39ec] ;  /* 0x0039ec0001197983 */ /* 0x002ee80000300800 */
[----:B------:R-:W3:Y:S04]  /*e55c0*/  LDL.LU R18, [R1+0x3a2c] ;  /* 0x003a2c0001127983 */ /* 0x000ee80000300800 */
[----:B------:R-:W3:Y:S04]  /*e55d0*/  LDL.LU R16, [R1+0x3a70] ;  /* 0x003a700001107983 */ /* 0x000ee80000300800 */
[----:B------:R1:W-:Y:S04]  /*e55e0*/  LDGSTS.E [R3+0xf800], [R26.64], P0 ;  /* 0x0f8000001a037fae */ /* 0x0003e80008121844 */
[----:B------:R1:W-:Y:S04]  /*e55f0*/  LDGSTS.E [R3+0x10000], [R28.64], P0 ;  /* 0x100000001c037fae */ /* 0x0003e80008121844 */
[----:B------:R1:W-:Y:S04]  /*e5600*/  LDGSTS.E [R3+0x10800], [R30.64], P0 ;  /* 0x108000001e037fae */ /* 0x0003e80008121844 */
[----:B-1----:R-:W3:Y:S04]  /*e5610*/  LDL.LU R26, [R1+0x3ab0] ;  /* 0x003ab000011a7983 */ /* 0x002ee80000300800 */
[----:B------:R-:W3:Y:S04]  /*e5620*/  LDL.LU R19, [R1+0x3a6c] ;  /* 0x003a6c0001137983 */ /* 0x000ee80000300800 */
[----:B------:R-:W3:Y:S04]  /*e5630*/  LDL.LU R27, [R1+0x3aac] ;  /* 0x003aac00011b7983 */ /* 0x000ee80000300800 */
        /* <DEDUP_REMOVED lines=31> */
[----:B-1----:R-:W-:Y:S01]  /*e5830*/  IMAD R3, R94, 0x20000, R15 ;  /* 0x000200005e037824 */ /* 0x002fe200078e020f */
[----:B----4-:R-:W-:-:S05]  /*e5840*/  IADD3 R12, P1, R12, R93, RZ ;  /* 0x0000005d0c0c7210 */ /* 0x010fca0007f3e0ff */
[----:B------:R1:W-:Y:S01]  /*e5850*/  STL [R1+0x3970], R12 ;  /* 0x0039700c01007387 */ /* 0x0003e20000100800 */
[----:B--2---:R-:W-:Y:S01]  /*e5860*/  IADD3 R20, P2, R20, R93, RZ ;  /* 0x0000005d14147210 */ /* 0x004fe20007f5e0ff */
[----:B------:R-:W-:-:S04]  /*e5870*/  IMAD.X R13, R13, 0x1, R0, P1 ;  /* 0x000000010d0d7824 */ /* 0x000fc800008e0600 */
[----:B---3--:R-:W-:Y:S01]  /*e5880*/  IMAD.X R23, R23, 0x1, R0, P2 ;  /* 0x0000000117177824 */ /* 0x008fe200010e0600 */
[----:B------:R2:W-:Y:S04]  /*e5890*/  STL [R1+0x396c], R13 ;  /* 0x00396c0d01007387 */ /* 0x0005e80000100800 */
[----:B------:R-:W-:Y:S04]  /*e58a0*/  STL [R1+0x39b0], R20 ;  /* 0x0039b01401007387 */ /* 0x000fe80000100800 */
[----:B------:R-:W3:Y:S04]  /*e58b0*/  LDL.LU R15, [R1+0x3af0] ;  /* 0x003af000010f7983 */ /* 0x000ee80000300800 */
[----:B------:R4:W-:Y:S04]  /*e58c0*/  STL [R1+0x39ac], R23 ;  /* 0x0039ac1701007387 */ /* 0x0009e80000100800 */
[----:B------:R-:W3:Y:S04]  /*e58d0*/  LDL.LU R17, [R1+0x3b30] ;  /* 0x003b300001117983 */ /* 0x000ee80000300800 */
[----:B------:R-:W3:Y:S04]  /*e58e0*/  LDL.LU R22, [R1+0x3aec] ;  /* 0x003aec0001167983 */ /* 0x000ee80000300800 */
[----:B------:R-:W3:Y:S01]  /*e58f0*/  LDL.LU R24, [R1+0x3b2c] ;  /* 0x003b2c0001187983 */ /* 0x000ee20000300800 */
[----:B------:R-:W-:-:S03]  /*e5900*/  IADD3 R21, P1, R21, R93, RZ ;  /* 0x0000005d15157210 */ /* 0x000fc60007f3e0ff */
[----:B------:R1:W-:Y:S01]  /*e5910*/  LDGSTS.E [R3+0x100], [R12.64], P0 ;  /* 0x001000000c037fae */ /* 0x0003e20008121844 */
[----:B------:R-:W-:Y:S01]  /*e5920*/  IADD3 R14, P2, R14, R93, RZ ;  /* 0x0000005d0e0e7210 */ /* 0x000fe20007f5e0ff */
[----:B------:R-:W-:-:S04]  /*e5930*/  IMAD.X R25, R25, 0x1, R0, P1 ;  /* 0x0000000119197824 */ /* 0x000fc800008e0600 */
[----:B------:R-:W-:Y:S02]  /*e5940*/  IMAD.X R18, R18, 0x1, R0, P2 ;  /* 0x0000000112127824 */ /* 0x000fe400010e0600 */
[----:B-1----:R-:W-:Y:S01]  /*e5950*/  IMAD.MOV.U32 R12, RZ, RZ, R20 ;  /* 0x000000ffff0c7224 */ /* 0x002fe200078e0014 */
[----:B--2---:R-:W-:Y:S02]  /*e5960*/  MOV R13, R23 ;  /* 0x00000017000d7202 */ /* 0x004fe40000000f00 */
[----:B----4-:R-:W2:Y:S04]  /*e5970*/  LDL.LU R23, [R1+0x3b70] ;  /* 0x003b700001177983 */ /* 0x010ea80000300800 */
        /* <DEDUP_REMOVED lines=14> */
[----:B------:R-:W-:Y:S02]  /*e5a60*/  IMAD.X R27, R27, 0x1, R0, P2 ;  /* 0x000000011b1b7824 */ /* 0x000fe400010e0600 */
[----:B-1----:R-:W-:Y:S02]  /*e5a70*/  IMAD.MOV.U32 R12, RZ, RZ, R14 ;  /* 0x000000ffff0c7224 */ /* 0x002fe400078e000e */
[----:B------:R-:W-:Y:S02]  /*e5a80*/  IMAD.MOV.U32 R13, RZ, RZ, R18 ;  /* 0x000000ffff0d7224 */ /* 0x000fe400078e0012 */
[----:B------:R-:W4:Y:S04]  /*e5a90*/  LDL.LU R18, [R1+0x3bf0] ;  /* 0x003bf00001127983 */ /* 0x000f280000300800 */
[----:B------:R-:W4:Y:S04]  /*e5aa0*/  LDL.LU R14, [R1+0x3c30] ;  /* 0x003c3000010e7983 */ /* 0x000f280000300800 */
[----:B------:R-:W-:Y:S04]  /*e5ab0*/  STL [R1+0x3a70], R16 ;  /* 0x003a701001007387 */ /* 0x000fe80000100800 */
[----:B------:R1:W-:Y:S04]  /*e5ac0*/  LDGSTS.E [R3+0x1900], [R12.64], P0 ;  /* 0x019000000c037fae */ /* 0x0003e80008121844 */
[----:B------:R1:W-:Y:S04]  /*e5ad0*/  STL [R1+0x3a6c], R19 ;  /* 0x003a6c1301007387 */ /* 0x0003e80000100800 */
[----:B------:R-:W-:Y:S01]  /*e5ae0*/  STL [R1+0x3ab0], R26 ;  /* 0x003ab01a01007387 */ /* 0x000fe20000100800 */
[----:B-1----:R-:W-:-:S03]  /*e5af0*/  MOV R13, R19 ;  /* 0x00000013000d7202 */ /* 0x002fc60000000f00 */
[----:B------:R-:W4:Y:S01]  /*e5b00*/  LDL.LU R19, [R1+0x3bec] ;  /* 0x003bec0001137983 */ /* 0x000f220000300800 */
[----:B------:R-:W-:-:S03]  /*e5b10*/  IMAD.MOV.U32 R12, RZ, RZ, R16 ;  /* 0x000000ffff0c7224 */ /* 0x000fc600078e0010 */
[----:B------:R-:W-:Y:S04]  /*e5b20*/  STL [R1+0x3aac], R27 ;  /* 0x003aac1b01007387 */ /* 0x000fe80000100800 */
[----:B------:R-:W4:Y:S04]  /*e5b30*/  LDL.LU R16, [R1+0x3c2c] ;  /* 0x003c2c0001107983 */ /* 0x000f280000300800 */
[----:B------:R1:W-:Y:S02]  /*e5b40*/  LDGSTS.E [R3+0x2100], [R12.64], P0 ;  /* 0x021000000c037fae */ /* 0x0003e40008121844 */
[----:B-1----:R-:W-:-:S02]  /*e5b50*/  IMAD.MOV.U32 R12, RZ, RZ, R26 ;  /* 0x000000ffff0c7224 */ /* 0x002fc400078e001a */
[----:B------:R-:W-:-:S05]  /*e5b60*/  IMAD.MOV.U32 R13, RZ, RZ, R27 ;  /* 0x000000ffff0d7224 */ /* 0x000fca00078e001b */
[----:B------:R1:W-:Y:S01]  /*e5b70*/  LDGSTS.E [R3+0x2900], [R12.64], P0 ;  /* 0x029000000c037fae */ /* 0x0003e20008121844 */
[-C--:B---3--:R-:W-:Y:S02]  /*e5b80*/  IADD3 R15, P1, R15, R93.reuse, RZ ;  /* 0x0000005d0f0f7210 */ /* 0x088fe40007f3e0ff */
[----:B------:R-:W-:-:S03]  /*e5b90*/  IADD3 R17, P2, R17, R93, RZ ;  /* 0x0000005d11117210 */ /* 0x000fc60007f5e0ff */
[--C-:B------:R-:W-:Y:S01]  /*e5ba0*/  IMAD.X R22, R22, 0x1, R0.reuse, P1 ;  /* 0x0000000116167824 */ /* 0x100fe200008e0600 */
[----:B------:R3:W-:Y:S01]  /*e5bb0*/  STL [R1+0x3af0], R15 ;  /* 0x003af00f01007387 */ /* 0x0007e20000100800 */
[----:B-1----:R-:W-:Y:S02]  /*e5bc0*/  IMAD.MOV.U32 R12, RZ, RZ, R15 ;  /* 0x000000ffff0c7224 */ /* 0x002fe400078e000f */
[----:B------:R-:W-:Y:S01]  /*e5bd0*/  IMAD.X R24, R24, 0x1, R0, P2 ;  /* 0x0000000118187824 */ /* 0x000fe200010e0600 */
[----:B------:R1:W-:Y:S01]  /*e5be0*/  STL [R1+0x3aec], R22 ;  /* 0x003aec1601007387 */ /* 0x0003e20000100800 */
[----:B------:R-:W-:-:S03]  /*e5bf0*/  IMAD.MOV.U32 R13, RZ, RZ, R22 ;  /* 0x000000ffff0d7224 */ /* 0x000fc600078e0016 */
[----:B------:R1:W-:Y:S04]  /*e5c00*/  STL [R1+0x3b30], R17 ;  /* 0x003b301101007387 */ /* 0x0003e80000100800 */
[----:B---3--:R-:W3:Y:S04]  /*e5c10*/  LDL.LU R15, [R1+0x3c70] ;  /* 0x003c7000010f7983 */ /* 0x008ee80000300800 */
[----:B------:R2:W-:Y:S04]  /*e5c20*/  STL [R1+0x3b2c], R24 ;  /* 0x003b2c1801007387 */ /* 0x0005e80000100800 */
[----:B------:R2:W-:Y:S04]  /*e5c30*/  LDGSTS.E [R3+0x3100], [R12.64], P0 ;  /* 0x031000000c037fae */ /* 0x0005e80008121844 */
[----:B-1----:R-:W3:Y:S01]  /*e5c40*/  LDL.LU R22, [R1+0x3cb0] ;  /* 0x003cb00001167983 */ /* 0x002ee20000300800 */
[----:B--2---:R-:W-:Y:S01]  /*e5c50*/  IADD3 R23, P1, R23, R93, RZ ;  /* 0x0000005d17177210 */ /* 0x004fe20007f3e0ff */
[----:B------:R-:W-:-:S02]  /*e5c60*/  IMAD.MOV.U32 R12, RZ, RZ, R17 ;  /* 0x000000ffff0c7224 */ /* 0x000fc400078e0011 */
[----:B------:R-:W2:Y:S01]  /*e5c70*/  LDL.LU R17, [R1+0x3c6c] ;  /* 0x003c6c0001117983 */ /* 0x000ea20000300800 */
[----:B------:R-:W-:-:S03]  /*e5c80*/  IMAD.MOV.U32 R13, RZ, RZ, R24 ;  /* 0x000000ffff0d7224 */ /* 0x000fc600078e0018 */
[----:B------:R-:W2:Y:S01]  /*e5c90*/  LDL.LU R24, [R1+0x3cac] ;  /* 0x003cac0001187983 */ /* 0x000ea20000300800 */
[----:B----4-:R-:W-:-:S03]  /*e5ca0*/  IADD3 R20, P2, R20, R93, RZ ;  /* 0x0000005d14147210 */ /* 0x010fc60007f5e0ff */
[----:B------:R1:W-:Y:S04]  /*e5cb0*/  STL [R1+0x3b70], R23 ;  /* 0x003b701701007387 */ /* 0x0003e80000100800 */
[----:B------:R4:W-:Y:S01]  /*e5cc0*/  LDGSTS.E [R3+0x3900], [R12.64], P0 ;  /* 0x039000000c037fae */ /* 0x0009e20008121844 */
[----:B------:R-:W-:-:S05]  /*e5cd0*/  IMAD.X R25, R25, 0x1, R0, P1 ;  /* 0x0000000119197824 */ /* 0x000fca00008e0600 */
[----:B------:R4:W-:Y:S01]  /*e5ce0*/  STL [R1+0x3b6c], R25 ;  /* 0x003b6c1901007387 */ /* 0x0009e20000100800 */
[----:B------:R-:W-:-:S03]  /*e5cf0*/  IADD3.X R21, R21, R0, RZ, P2, !PT ;  /* 0x0000000015157210 */ /* 0x000fc600017fe4ff */
[----:B------:R4:W-:Y:S02]  /*e5d00*/  STL [R1+0x3bb0], R20 ;  /* 0x003bb01401007387 */ /* 0x0009e40000100800 */
[----:B----4-:R-:W-:Y:S02]  /*e5d10*/  IMAD.MOV.U32 R12, RZ, RZ, R23 ;  /* 0x000000ffff0c7224 */ /* 0x010fe400078e0017 */
[----:B-1----:R-:W4:Y:S01]  /*e5d20*/  LDL.LU R23, [R1+0x3cf0] ;  /* 0x003cf00001177983 */ /* 0x002f220000300800 */
        /* <DEDUP_REMOVED lines=10> */
[----:B------:R-:W-:-:S05]  /*e5dd0*/  IMAD.MOV.U32 R13, RZ, RZ, R21 ;  /* 0x000000ffff0d7224 */ /* 0x000fca00078e0015 */
[----:B------:R1:W-:Y:S01]  /*e5de0*/  LDGSTS.E [R3+0x4900], [R12.64], P0 ;  /* 0x049000000c037fae */ /* 0x0003e20008121844 */
[----:B------:R-:W-:-:S05]  /*e5df0*/  IMAD.X R19, R19, 0x1, R0, P1 ;  /* 0x0000000113137824 */ /* 0x000fca00008e0600 */
[----:B------:R1:W-:Y:S01]  /*e5e00*/  STL [R1+0x3bec], R19 ;  /* 0x003bec1301007387 */ /* 0x0003e20000100800 */
[----:B------:R-:W-:-:S03]  /*e5e10*/  IMAD.X R16, R16, 0x1, R0, P2 ;  /* 0x0000000110107824 */ /* 0x000fc600010e0600 */
[----:B------:R1:W-:Y:S02]  /*e5e20*/  STL [R1+0x3c30], R14 ;  /* 0x003c300e01007387 */ /* 0x0003e40000100800 */
[----:B-1----:R-:W-:Y:S02]  /*e5e30*/  IMAD.MOV.U32 R12, RZ, RZ, R18 ;  /* 0x000000ffff0c7224 */ /* 0x002fe400078e0012 */
[----:B------:R-:W4:Y:S04]  /*e5e40*/  LDL.LU R20, [R1+0x3d70] ;  /* 0x003d700001147983 */ /* 0x000f280000300800 */
[----:B------:R1:W-:Y:S04]  /*e5e50*/  STL [R1+0x3c2c], R16 ;  /* 0x003c2c1001007387 */ /* 0x0003e80000100800 */
[----:B------:R-:W4:Y:S04]  /*e5e60*/  LDL.LU R18, [R1+0x3db0] ;  /* 0x003db00001127983 */ /* 0x000f280000300800 */
[----:B------:R-:W4:Y:S01]  /*e5e70*/  LDL.LU R21, [R1+0x3d6c] ;  /* 0x003d6c0001157983 */ /* 0x000f220000300800 */
[----:B------:R-:W-:-:S03]  /*e5e80*/  IMAD.MOV.U32 R13, RZ, RZ, R19 ;  /* 0x000000ffff0d7224 */ /* 0x000fc600078e0013 */
[----:B------:R-:W4:Y:S04]  /*e5e90*/  LDL.LU R19, [R1+0x3dac] ;  /* 0x003dac0001137983 */ /* 0x000f280000300800 */
[----:B------:R1:W-:Y:S02]  /*e5ea0*/  LDGSTS.E [R3+0x5100], [R12.64], P0 ;  /* 0x051000000c037fae */ /* 0x0003e40008121844 */
[----:B-1----:R-:W-:Y:S01]  /*e5eb0*/  IMAD.MOV.U32 R12, RZ, RZ, R14 ;  /* 0x000000ffff0c7224 */ /* 0x002fe200078e000e */
[----:B------:R-:W-:Y:S01]  /*e5ec0*/  MOV R13, R16 ;  /* 0x00000010000d7202 */ /* 0x000fe20000000f00 */
        /* <DEDUP_REMOVED lines=9> */
[----:B------:R-:W-:-:S03]  /*e5f60*/  IMAD.X R24, R24, 0x1, R0, P2 ;  /* 0x0000000118187824 */ /* 0x000fc600010e0600 */
[----:B------:R2:W-:Y:S04]  /*e5f70*/  STL [R1+0x3cb0], R22 ;  /* 0x003cb01601007387 */ /* 0x0005e80000100800 */
[----:B---3--:R-:W3:Y:S01]  /*e5f80*/  LDL.LU R15, [R1+0x3dec] ;  /* 0x003dec00010f7983 */ /* 0x008ee20000300800 */
[----:B------:R-:W-:-:S03]  /*e5f90*/  IMAD.MOV.U32 R13, RZ, RZ, R17 ;  /* 0x000000ffff0d7224 */ /* 0x000fc600078e0011 */
[----:B------:R2:W-:Y:S04]  /*e5fa0*/  STL [R1+0x3cac], R24 ;  /* 0x003cac1801007387 */ /* 0x0005e80000100800 */
[----:B-1----:R-:W3:Y:S04]  /*e5fb0*/  LDL.LU R17, [R1+0x3e2c] ;  /* 0x003e2c0001117983 */ /* 0x002ee80000300800 */
[----:B------:R1:W-:Y:S01]  /*e5fc0*/  LDGSTS.E [R3+0x6100], [R12.64], P0 ;  /* 0x061000000c037fae */ /* 0x0003e20008121844 */
[-C--:B----4-:R-:W-:Y:S02]  /*e5fd0*/  IADD3 R23, P1, R23, R93.reuse, RZ ;  /* 0x0000005d17177210 */ /* 0x090fe40007f3e0ff */
[----:B------:R-:W-:Y:S01]  /*e5fe0*/  IADD3 R26, P2, R26, R93, RZ ;  /* 0x0000005d1a1a7210 */ /* 0x000fe20007f5e0ff */
[----:B-1----:R-:W-:-:S02]  /*e5ff0*/  IMAD.MOV.U32 R12, RZ, RZ, R22 ;  /* 0x000000ffff0c7224 */ /* 0x002fc400078e0016 */
[----:B------:R-:W-:Y:S01]  /*e6000*/  IMAD.MOV.U32 R13, RZ, RZ, R24 ;  /* 0x000000ffff0d7224 */ /* 0x000fe200078e0018 */
[----:B--2---:R-:W2:Y:S01]  /*e6010*/  LDL.LU R22, [R1+0x3e70] ;  /* 0x003e700001167983 */ /* 0x004ea20000300800 */
[----:B------:R-:W-:-:S03]  /*e6020*/  IMAD.X R25, R25, 0x1, R0, P1 ;  /* 0x0000000119197824 */ /* 0x000fc600008e0600 */
[----:B------:R-:W2:Y:S04]  /*e6030*/  LDL.LU R24, [R1+0x3eb0] ;  /* 0x003eb00001187983 */ /* 0x000ea80000300800 */
[----:B------:R1:W-:Y:S01]  /*e6040*/  STL [R1+0x3cf0], R23 ;  /* 0x003cf01701007387 */ /* 0x0003e20000100800 */
[----:B------:R-:W-:-:S03]  /*e6050*/  IMAD.X R27, R27, 0x1, R0, P2 ;  /* 0x000000011b1b7824 */ /* 0x000fc600010e0600 */
[----:B------:R1:W-:Y:S04]  /*e6060*/  LDGSTS.E [R3+0x6900], [R12.64], P0 ;  /* 0x069000000c037fae */ /* 0x0003e80008121844 */
[----:B------:R1:W-:Y:S04]  /*e6070*/  STL [R1+0x3cec], R25 ;  /* 0x003cec1901007387 */ /* 0x0003e80000100800 */
[----:B------:R-:W-:Y:S01]  /*e6080*/  STL [R1+0x3d30], R26 ;  /* 0x003d301a01007387 */ /* 0x000fe20000100800 */
[----:B-1----:R-:W-:-:S03]  /*e6090*/  IMAD.MOV.U32 R12, RZ, RZ, R23 ;  /* 0x000000ffff0c7224 */ /* 0x002fc600078e0017 */
[----:B------:R-:W2:Y:S01]  /*e60a0*/  LDL.LU R23, [R1+0x3e6c] ;  /* 0x003e6c0001177983 */ /* 0x000ea20000300800 */
[----:B------:R-:W-:-:S03]  /*e60b0*/  MOV R13, R25 ;  /* 0x00000019000d7202 */ /* 0x000fc60000000f00 */
        /* <DEDUP_REMOVED lines=19> */
[----:B------:R-:W-:Y:S01]  /*e61f0*/  IADD3 R16, P2, R16, R93, RZ ;  /* 0x0000005d10107210 */ /* 0x000fe20007f5e0ff */
[----:B-1----:R-:W-:Y:S02]  /*e6200*/  IMAD.MOV.U32 R12, RZ, RZ, R20 ;  /* 0x000000ffff0c7224 */ /* 0x002fe400078e0014 */
        /* <DEDUP_REMOVED lines=10> */
[----:B------:R-:W-:-:S03]  /*e62b0*/  IADD3.X R17, R17, R0, RZ, P2, !PT ;  /* 0x0000000011117210 */ /* 0x000fc600017fe4ff */
        /* <DEDUP_REMOVED lines=13> */
[----:B------:R-:W-:-:S05]  /*e6390*/  IMAD.X R23, R23, 0x1, R0, P1 ;  /* 0x0000000117177824 */ /* 0x000fca00008e0600 */
        /* <DEDUP_REMOVED lines=8> */
[----:B-1----:R-:W-:Y:S01]  /*e6420*/  IMAD.MOV.U32 R12, RZ, RZ, R24 ;  /* 0x000000ffff0c7224 */ /* 0x002fe200078e0018 */
[----:B------:R-:W-:-:S02]  /*e6430*/  MOV R13, R25 ;  /* 0x00000019000d7202 */ /* 0x000fc40000000f00 */
[----:B------:R-:W2:Y:S01]  /*e6440*/  LDL.LU.64 R24, [R1+0x3708] ;  /* 0x0037080001187983 */ /* 0x000ea20000300a00 */
[----:B------:R-:W-:-:S03]  /*e6450*/  IADD3 R30, P1, R30, R93, RZ ;  /* 0x0000005d1e1e7210 */ /* 0x000fc60007f3e0ff */
[----:B------:R-:W2:Y:S01]  /*e6460*/  LDL.LU.64 R26, [R1+0x3700] ;  /* 0x00370000011a7983 */ /* 0x000ea20000300a00 */
[----:B------:R-:W-:-:S03]  /*e6470*/  IADD3 R32, P2, R32, R93, RZ ;  /* 0x0000005d20207210 */ /* 0x000fc60007f5e0ff */
[----:B------:R-:W2:Y:S01]  /*e6480*/  LDL.LU.64 R28, [R1+0x36f8] ;  /* 0x0036f800011c7983 */ /* 0x000ea20000300a00 */
[----:B------:R-:W-:-:S03]  /*e6490*/  IMAD.X R31, R31, 0x1, R0, P1 ;  /* 0x000000011f1f7824 */ /* 0x000fc600008e0600 */
[----:B------:R-:W-:Y:S04]  /*e64a0*/  STL [R1+0x3ef0], R30 ;  /* 0x003ef01e01007387 */ /* 0x000fe80000100800 */
[----:B------:R1:W-:Y:S01]  /*e64b0*/  LDGSTS.E [R3+0xa900], [R12.64], P0 ;  /* 0x0a9000000c037fae */ /* 0x0003e20008121844 */
[----:B------:R-:W-:-:S03]  /*e64c0*/  IMAD.X R33, R33, 0x1, R0, P2 ;  /* 0x0000000121217824 */ /* 0x000fc600010e0600 */
[----:B------:R1:W-:Y:S04]  /*e64d0*/  STL [R1+0x3eec], R31 ;  /* 0x003eec1f01007387 */ /* 0x0003e80000100800 */
[----:B------:R-:W-:Y:S01]  /*e64e0*/  STL [R1+0x3f30], R32 ;  /* 0x003f302001007387 */ /* 0x000fe20000100800 */
[----:B-1----:R-:W-:Y:S02]  /*e64f0*/  IMAD.MOV.U32 R12, RZ, RZ, R30 ;  /* 0x000000ffff0c7224 */ /* 0x002fe400078e001e */
[----:B------:R-:W-:Y:S02]  /*e6500*/  IMAD.MOV.U32 R13, RZ, RZ, R31 ;  /* 0x000000ffff0d7224 */ /* 0x000fe400078e001f */
[----:B------:R-:W2:Y:S04]  /*e6510*/  LDL.LU.64 R30, [R1+0x36f0] ;  /* 0x0036f000011e7983 */ /* 0x000ea80000300a00 */
[----:B------:R1:W-:Y:S04]  /*e6520*/  LDGSTS.E [R3+0xb100], [R12.64], P0 ;  /* 0x0b1000000c037fae */ /* 0x0003e80008121844 */
[----:B------:R1:W-:Y:S02]  /*e6530*/  STL [R1+0x3f2c], R33 ;  /* 0x003f2c2101007387 */ /* 0x0003e40000100800 */
[----:B-1----:R-:W-:-:S02]  /*e6540*/  IMAD.MOV.U32 R12, RZ, RZ, R32 ;  /* 0x000000ffff0c7224 */ /* 0x002fc400078e0020 */
[----:B------:R-:W-:Y:S02]  /*e6550*/  IMAD.MOV.U32 R13, RZ, RZ, R33 ;  /* 0x000000ffff0d7224 */ /* 0x000fe400078e0021 */
        /* <DEDUP_REMOVED lines=108> */
[----:B------:R-:W-:Y:S02]  /*e6c20*/  LOP3.LUT R17, R17, R16, RZ, 0x3c, !PT ;  /* 0x0000001011117212 */ /* 0x000fe400078e3cff */
[----:B------:R-:W-:Y:S02]  /*e6c30*/  IADD3 R87, P1, R88, R93, RZ ;  /* 0x0000005d58577210 */ /* 0x000fe40007f3e0ff */
[----:B------:R-:W-:-:S02]  /*e6c40*/  LOP3.LUT R19, R19, R18, RZ, 0x3c, !PT ;  /* 0x0000001213137212 */ /* 0x000fc400078e3cff */
[----:B------:R-:W-:Y:S02]  /*e6c50*/  LOP3.LUT R12, R13, R12, RZ, 0x3c, !PT ;  /* 0x0000000c0d0c7212 */ /* 0x000fe400078e3cff */
[----:B------:R-:W-:Y:S02]  /*e6c60*/  LOP3.LUT R21, R21, R20, RZ, 0x3c, !PT ;  /* 0x0000001415157212 */ /* 0x000fe400078e3cff */
[----:B------:R-:W-:Y:S02]  /*e6c70*/  LOP3.LUT R14, R15, R14, RZ, 0x3c, !PT ;  /* 0x0000000e0f0e7212 */ /* 0x000fe400078e3cff */
[----:B------:R-:W-:Y:S02]  /*e6c80*/  LOP3.LUT R23, R23, R22, RZ, 0x3c, !PT ;  /* 0x0000001617177212 */ /* 0x000fe400078e3cff */
[----:B------:R-:W-:Y:S02]  /*e6c90*/  LOP3.LUT R16, R17, R16, RZ, 0x3c, !PT ;  /* 0x0000001011107212 */ /* 0x000fe400078e3cff */
[----:B------:R-:W-:Y:S01]  /*e6ca0*/  LOP3.LUT R25, R25, R24, RZ, 0x3c, !PT ;  /* 0x0000001819197212 */ /* 0x000fe200078e3cff */
[----:B------:R-:W-:Y:S01]  /*e6cb0*/  IMAD.X R86, R89, 0x1, R0, P1 ;  /* 0x0000000159567824 */ /* 0x000fe200008e0600 */
[----:B------:R-:W-:-:S02]  /*e6cc0*/  LOP3.LUT R18, R19, R18, RZ, 0x3c, !PT ;  /* 0x0000001213127212 */ /* 0x000fc400078e3cff */
[----:B------:R-:W-:Y:S02]  /*e6cd0*/  LOP3.LUT R27, R27, R26, RZ, 0x3c, !PT ;  /* 0x0000001a1b1b7212 */ /* 0x000fe400078e3cff */
[----:B------:R-:W-:Y:S02]  /*e6ce0*/  LOP3.LUT R13, R13, R12, RZ, 0x3c, !PT ;  /* 0x0000000c0d0d7212 */ /* 0x000fe400078e3cff */
[----:B------:R-:W-:Y:S02]  /*e6cf0*/  LOP3.LUT R20, R21, R20, RZ, 0x3c, !PT ;  /* 0x0000001415147212 */ /* 0x000fe400078e3cff */
        /* <DEDUP_REMOVED lines=12> */
[----:B------:R-:W-:Y:S02]  /*e6dc0*/  LOP3.LUT R21, R21, R20, RZ, 0x3c, !PT ;  /* 0x0000001415157212 */ /* 0x000fe400078e3cff */
[----:B------:R-:W-:Y:S02]  /*e6dd0*/  LOP3.LUT R28, R29, R28, RZ, 0x3c, !PT ;  /* 0x0000001c1d1c7212 */ /* 0x000fe400078e3cff */
[----:B------:R-:W-:Y:S01]  /*e6de0*/  LOP3.LUT R37, R37, R36, RZ, 0x3c, !PT ;  /* 0x0000002425257212 */ /* 0x000fe200078e3cff */
[----:B------:R-:W-:Y:S01]  /*e6df0*/  IMAD.X R88, R91, 0x1, R0, P1 ;  /* 0x000000015b587824 */ /* 0x000fe200008e0600 */
        /* <DEDUP_REMOVED lines=8> */
[----:B------:R-:W-:Y:S02]  /*e6e80*/  IADD3 R91, P1, R100, R93, RZ ;  /* 0x0000005d645b7210 */ /* 0x000fe40007f3e0ff */
[----:B------:R-:W-:Y:S01]  /*e6e90*/  LOP3.LUT R27, R27, R26, RZ, 0x3c, !PT ;  /* 0x0000001a1b1b7212 */ /* 0x000fe200078e3cff */
[----:B------:R1:W-:Y:S01]  /*e6ea0*/  LDGSTS.E [R3+0xc100], [R12.64], P0 ;  /* 0x0c1000000c037fae */ /* 0x0003e20008121844 */
[----:B------:R-:W-:-:S02]  /*e6eb0*/  LOP3.LUT R34, R35, R34, RZ, 0x3c, !PT ;  /* 0x0000002223227212 */ /* 0x000fc400078e3cff */
[----:B------:R-:W-:Y:S01]  /*e6ec0*/  LOP3.LUT R43, R43, R42, RZ, 0x3c, !PT ;  /* 0x0000002a2b2b7212 */ /* 0x000fe200078e3cff */
[----:B------:R2:W-:Y:S01]  /*e6ed0*/  STL.64 [R1+0x3730], R20 ;  /* 0x0037301401007387 */ /* 0x0005e20000100a00 */
[----:B------:R-:W-:Y:S02]  /*e6ee0*/  LOP3.LUT R29, R29, R28, RZ, 0x3c, !PT ;  /* 0x0000001c1d1d7212 */ /* 0x000fe400078e3cff */
[----:B------:R-:W-:Y:S02]  /*e6ef0*/  LOP3.LUT R36, R37, R36, RZ, 0x3c, !PT ;  /* 0x0000002425247212 */ /* 0x000fe400078e3cff */
[----:B------:R-:W-:Y:S01]  /*e6f00*/  LOP3.LUT R45, R45, R44, RZ, 0x3c, !PT ;  /* 0x0000002c2d2d7212 */ /* 0x000fe200078e3cff */
[----:B------:R3:W-:Y:S01]  /*e6f10*/  STL.64 [R1+0x3708], R22 ;  /* 0x0037081601007387 */ /* 0x0007e20000100a00 */
[----:B------:R-:W-:Y:S02]  /*e6f20*/  LOP3.LUT R31, R31, R30, RZ, 0x3c, !PT ;  /* 0x0000001e1f1f7212 */ /* 0x000fe400078e3cff */
[----:B------:R-:W-:Y:S01]  /*e6f30*/  LOP3.LUT R47, R47, R46, RZ, 0x3c, !PT ;  /* 0x0000002e2f2f7212 */ /* 0x000fe200078e3cff */
[----:B------:R2:W-:Y:S01]  /*e6f40*/  STL.64 [R1+0x3700], R24 ;  /* 0x0037001801007387 */ /* 0x0005e20000100a00 */
[----:B------:R-:W-:-:S02]  /*e6f50*/  LOP3.LUT R33, R33, R32, RZ, 0x3c, !PT ;  /* 0x0000002021217212 */ /* 0x000fc400078e3cff */
[----:B------:R-:W-:Y:S02]  /*e6f60*/  LOP3.LUT R40, R41, R40, RZ, 0x3c, !PT ;  /* 0x0000002829287212 */ /* 0x000fe400078e3cff */
[----:B------:R-:W-:Y:S01]  /*e6f70*/  LOP3.LUT R49, R49, R48, RZ, 0x3c, !PT ;  /* 0x0000003031317212 */ /* 0x000fe200078e3cff */
[----:B------:R-:W-:Y:S01]  /*e6f80*/  IMAD.X R90, R101, 0x1, R0, P1 ;  /* 0x00000001655a7824 */ /* 0x000fe200008e0600 */
[----:B------:R-:W-:Y:S01]  /*e6f90*/  LOP3.LUT R35, R35, R34, RZ, 0x3c, !PT ;  /* 0x0000002223237212 */ /* 0x000fe200078e3cff */
[----:B------:R1:W-:Y:S01]  /*e6fa0*/  STL.64 [R1+0x36f8], R26 ;  /* 0x0036f81a01007387 */ /* 0x0003e20000100a00 */
[----:B------:R-:W-:Y:S02]  /*e6fb0*/  LOP3.LUT R42, R43, R42, RZ, 0x3c, !PT ;  /* 0x0000002a2b2a7212 */ /* 0x000fe400078e3cff */
[----:B------:R-:W-:Y:S01]  /*e6fc0*/  LOP3.LUT R51, R51, R50, RZ, 0x3c, !PT ;  /* 0x0000003233337212 */ /* 0x000fe200078e3cff */
[----:B------:R-:W-:Y:S01]  /*e6fd0*/  STL.64 [R1+0x36f0], R28 ;  /* 0x0036f01c01007387 */ /* 0x000fe20000100a00 */
[----:B------:R-:W-:Y:S01]  /*e6fe0*/  LOP3.LUT R37, R37, R36, RZ, 0x3c, !PT ;  /* 0x0000002425257212 */ /* 0x000fe200078e3cff */
[----:B------:R-:W-:Y:S01]  /*e6ff0*/  IMAD.MOV.U32 R100, RZ, RZ, R39 ;  /* 0x000000ffff647224 */ /* 0x000fe200078e0027 */
[----:B------:R-:W-:Y:S01]  /*e7000*/  LOP3.LUT R44, R45, R44, RZ, 0x3c, !PT ;  /* 0x0000002c2d2c7212 */ /* 0x000fe200078e3cff */
[----:B------:R-:W-:Y:S01]  /*e7010*/  IMAD.MOV.U32 R101, RZ, RZ, R38 ;  /* 0x000000ffff657224 */ /* 0x000fe200078e0026 */
[----:B------:R-:W-:Y:S01]  /*e7020*/  LOP3.LUT R53, R53, R52, RZ, 0x3c, !PT ;  /* 0x0000003435357212 */ /* 0x000fe200078e3cff */
[----:B------:R-:W-:Y:S01]  /*e7030*/  STL.64 [R1+0x36e8], R30 ;  /* 0x0036e81e01007387 */ /* 0x000fe20000100a00 */
[----:B------:R-:W-:-:S02]  /*e7040*/  LOP3.LUT R46, R47, R46, RZ, 0x3c, !PT ;  /* 0x0000002e2f2e7212 */ /* 0x000fc400078e3cff */
[----:B------:R-:W-:Y:S01]  /*e7050*/  LOP3.LUT R55, R55, R54, RZ, 0x3c, !PT ;  /* 0x0000003637377212 */ /* 0x000fe200078e3cff */
[----:B------:R-:W-:Y:S01]  /*e7060*/  STL.64 [R1+0x36e0], R32 ;  /* 0x0036e02001007387 */ /* 0x000fe20000100a00 */
[----:B------:R-:W-:Y:S02]  /*e7070*/  LOP3.LUT R41, R41, R40, RZ, 0x3c, !PT ;  /* 0x0000002829297212 */ /* 0x000fe400078e3cff */
[----:B------:R-:W-:Y:S02]  /*e7080*/  LOP3.LUT R48, R49, R48, RZ, 0x3c, !PT ;  /* 0x0000003031307212 */ /* 0x000fe400078e3cff */
[----:B------:R-:W-:Y:S01]  /*e7090*/  LOP3.LUT R57, R57, R56, RZ, 0x3c, !PT ;  /* 0x0000003839397212 */ /* 0x000fe200078e3cff */
[----:B------:R-:W-:Y:S01]  /*e70a0*/  STL.64 [R1+0x36d8], R34 ;  /* 0x0036d82201007387 */ /* 0x000fe20000100a00 */
[----:B------:R-:W-:Y:S02]  /*e70b0*/  LOP3.LUT R43, R43, R42, RZ, 0x3c, !PT ;  /* 0x0000002a2b2b7212 */ /* 0x000fe400078e3cff */
        /* <DEDUP_REMOVED lines=78> */
[----:B------:R-:W-:Y:S01]  /*e75a0*/  LOP3.LUT R87, R87, R86, RZ, 0x3c, !PT ;  /* 0x0000005657577212 */ /* 0x000fe200078e3cff */
[----:B------:R-:W-:Y:S01]  /*e75b0*/  IMAD.MOV.U32 R102, RZ, RZ, R91 ;  /* 0x000000ffff667224 */ /* 0x000fe200078e005b */
[----:B------:R-:W-:Y:S01]  /*e75c0*/  LOP3.LUT R89, R89, R88, RZ, 0x3c, !PT ;  /* 0x0000005859597212 */ /* 0x000fe200078e3cff */
[----:B------:R-:W-:Y:S01]  /*e75d0*/  STL.64 [R1+0x3630], R78 ;  /* 0x0036304e01007387 */ /* 0x000fe20000100a00 */
[----:B------:R-:W-:-:S03]  /*e75e0*/  MOV R103, R90 ;  /* 0x0000005a00677202 */ /* 0x000fc60000000f00 */
        /* <DEDUP_REMOVED lines=75> */
[----:B-1----:R-:W-:Y:S02]  /*e7aa0*/  IMAD.MOV.U32 R12, RZ, RZ, R20 ;  /* 0x000000ffff0c7224 */ /* 0x002fe400078e0014 */
[----:B--2---:R-:W-:Y:S02]  /*e7ab0*/  IMAD.MOV.U32 R13, RZ, RZ, R23 ;  /* 0x000000ffff0d7224 */ /* 0x004fe400078e0017 */
        /* <DEDUP_REMOVED lines=17> */
[----:B------:R-:W-:Y:S02]  /*e7bd0*/  IMAD.MOV.U32 R13, RZ, RZ, R18 ;  /* 0x000000ffff0d7224 */ /* 0x000fe400078e0012 */
        /* <DEDUP_REMOVED lines=19> */
[----:B-1----:R-:W-:Y:S01]  /*e7d10*/  MOV R12, R15 ;  /* 0x0000000f000c7202 */ /* 0x002fe20000000f00 */
[----:B------:R-:W-:Y:S02]  /*e7d20*/  IMAD.X R24, R24, 0x1, R0, P2 ;  /* 0x0000000118187824 */ /* 0x000fe400010e0600 */
[----:B------:R1:W-:Y:S01]  /*e7d30*/  STL [R1+0x3af4], R22 ;  /* 0x003af41601007387 */ /* 0x0003e20000100800 */
[----:B------:R-:W-:-:S03]  /*e7d40*/  IMAD.MOV.U32 R13, RZ, RZ, R22 ;  /* 0x000000ffff0d7224 */ /* 0x000fc600078e0016 */
[----:B------:R1:W-:Y:S04]  /*e7d50*/  STL [R1+0x3b38], R17 ;  /* 0x003b381101007387 */ /* 0x0003e80000100800 */
[----:B---3--:R-:W3:Y:S04]  /*e7d60*/  LDL.LU R15, [R1+0x3c78] ;  /* 0x003c7800010f7983 */ /* 0x008ee80000300800 */
[----:B------:R2:W-:Y:S04]  /*e7d70*/  STL [R1+0x3b34], R24 ;  /* 0x003b341801007387 */ /* 0x0005e80000100800 */
[----:B------:R2:W-:Y:S04]  /*e7d80*/  LDGSTS.E [R3+0x3200], [R12.64], P0 ;  /* 0x032000000c037fae */ /* 0x0005e80008121844 */
[----:B-1----:R-:W3:Y:S01]  /*e7d90*/  LDL.LU R22, [R1+0x3cb8] ;  /* 0x003cb80001167983 */ /* 0x002ee20000300800 */
[----:B--2---:R-:W-:-:S03]  /*e7da0*/  IMAD.MOV.U32 R12, RZ, RZ, R17 ;  /* 0x000000ffff0c7224 */ /* 0x004fc600078e0011 */
[----:B------:R-:W2:Y:S01]  /*e7db0*/  LDL.LU R17, [R1+0x3c74] ;  /* 0x003c740001117983 */ /* 0x000ea20000300800 */
[----:B------:R-:W-:Y:S01]  /*e7dc0*/  IMAD.MOV.U32 R13, RZ, RZ, R24 ;  /* 0x000000ffff0d7224 */ /* 0x000fe200078e0018 */
[-C--:B------:R-:W-:Y:S02]  /*e7dd0*/  IADD3 R23, P1, R23, R93.reuse, RZ ;  /* 0x0000005d17177210 */ /* 0x080fe40007f3e0ff */
[----:B------:R-:W2:Y:S01]  /*e7de0*/  LDL.LU R24, [R1+0x3cb4] ;  /* 0x003cb40001187983 */ /* 0x000ea20000300800 */
[----:B----4-:R-:W-:-:S03]  /*e7df0*/  IADD3 R20, P2, R20, R93, RZ ;  /* 0x0000005d14147210 */ /* 0x010fc60007f5e0ff */
[----:B------:R1:W-:Y:S04]  /*e7e00*/  STL [R1+0x3b78], R23 ;  /* 0x003b781701007387 */ /* 0x0003e80000100800 */
[----:B------:R4:W-:Y:S01]  /*e7e10*/  LDGSTS.E [R3+0x3a00], [R12.64], P0 ;  /* 0x03a000000c037fae */ /* 0x0009e20008121844 */
[----:B------:R-:W-:-:S05]  /*e7e20*/  IMAD.X R25, R25, 0x1, R0, P1 ;  /* 0x0000000119197824 */ /* 0x000fca00008e0600 */
[----:B------:R4:W-:Y:S01]  /*e7e30*/  STL [R1+0x3b74], R25 ;  /* 0x003b741901007387 */ /* 0x0009e20000100800 */
[----:B------:R-:W-:-:S03]  /*e7e40*/  IMAD.X R21, R21, 0x1, R0, P2 ;  /* 0x0000000115157824 */ /* 0x000fc600010e0600 */
        /* <DEDUP_REMOVED lines=15> */
[----:B------:R-:W-:-:S05]  /*e7f40*/  IADD3.X R19, R19, R0, RZ, P1, !PT ;  /* 0x0000000013137210 */ /* 0x000fca0000ffe4ff */
        /* <DEDUP_REMOVED lines=31> */
[----:B-1----:R-:W-:Y:S01]  /*e8140*/  IMAD.MOV.U32 R13, RZ, RZ, R24 ;  /* 0x000000ffff0d7224 */ /* 0x002fe200078e0018 */
[----:B------:R-:W-:Y:S01]  /*e8150*/  MOV R12, R22 ;  /* 0x00000016000c7202 */ /* 0x000fe20000000f00 */
[--C-:B------:R-:W-:Y:S01]  /*e8160*/  IMAD.X R25, R25, 0x1, R0.reuse, P1 ;  /* 0x0000000119197824 */ /* 0x100fe200008e0600 */
[----:B--2---:R-:W2:Y:S04]  /*e8170*/  LDL.LU R22, [R1+0x3e78] ;  /* 0x003e780001167983 */ /* 0x004ea80000300800 */
        /* <DEDUP_REMOVED lines=13> */
[----:B------:R-:W2:Y:S01]  /*e8250*/  LDL.LU R32, [R1+0x3f38] ;  /* 0x003f380001207983 */ /* 0x000ea20000300800 */
[----:B------:R-:W-:-:S03]  /*e8260*/  IADD3 R18, P2, R18, R93, RZ ;  /* 0x0000005d12127210 */ /* 0x000fc60007f5e0ff */
[----:B------:R1:W-:Y:S01]  /*e8270*/  LDGSTS.E [R3+0x7200], [R12.64], P0 ;  /* 0x072000000c037fae */ /* 0x0003e20008121844 */
[----:B------:R-:W-:-:S03]  /*e8280*/  IMAD.X R21, R21, 0x1, R0, P1 ;  /* 0x0000000115157824 */ /* 0x000fc600008e0600 */
[----:B------:R-:W-:Y:S04]  /*e8290*/  STL [R1+0x3d78], R20 ;  /* 0x003d781401007387 */ /* 0x000fe80000100800 */
        /* <DEDUP_REMOVED lines=50> */
[----:B------:R-:W-:Y:S01]  /*e85c0*/  IADD3 R32, P2, R32, R93, RZ ;  /* 0x0000005d20207210 */ /* 0x000fe20007f5e0ff */
[--C-:B------:R-:W-:Y:S02]  /*e85d0*/  IMAD.X R31, R31, 0x1, R0.reuse, P1 ;  /* 0x000000011f1f7824 */ /* 0x100fe400008e0600 */
[----:B------:R-:W2:Y:S04]  /*e85e0*/  LDL.LU.64 R28, [R1+0x3580] ;  /* 0x00358000011c7983 */ /* 0x000ea80000300a00 */
        /* <DEDUP_REMOVED lines=108> */
[----:B------:R-:W-:Y:S02]  /*e8cb0*/  IADD3 R77, P1, R78, R93, RZ ;  /* 0x0000005d4e4d7210 */ /* 0x000fe40007f3e0ff */
[----:B------:R-:W-:-:S03]  /*e8cc0*/  LOP3.LUT R13, R13, R12, RZ, 0x3c, !PT ;  /* 0x0000000c0d0d7212 */ /* 0x000fc600078e3cff */
[--C-:B------:R-:W-:Y:S01]  /*e8cd0*/  IMAD.X R76, R79, 0x1, R0.reuse, P1 ;  /* 0x000000014f4c7824 */ /* 0x100fe200008e0600 */
[----:B------:R-:W-:Y:S02]  /*e8ce0*/  IADD3 R79, P1, R80, R93, RZ ;  /* 0x0000005d504f7210 */ /* 0x000fe40007f3e0ff */
        /* <DEDUP_REMOVED lines=18> */
[----:B------:R-:W-:Y:S01]  /*e8e10*/  LOP3.LUT R31, R31, R30, RZ, 0x3c, !PT ;  /* 0x0000001e1f1f7212 */ /* 0x000fe200078e3cff */
[----:B------:R-:W-:Y:S01]  /*e8e20*/  IMAD.X R80, R83, 0x1, R0, P1 ;  /* 0x0000000153507824 */ /* 0x000fe200008e0600 */
[----:B------:R-:W-:Y:S02]  /*e8e30*/  LOP3.LUT R17, R17, R16, RZ, 0x3c, !PT ;  /* 0x0000001011117212 */ /* 0x000fe400078e3cff */
[----:B------:R-:W-:Y:S02]  /*e8e40*/  LOP3.LUT R24, R25, R24, RZ, 0x3c, !PT ;  /* 0x0000001819187212 */ /* 0x000fe400078e3cff */
[----:B------:R-:W-:Y:S02]  /*e8e50*/  LOP3.LUT R33, R33, R32, RZ, 0x3c, !PT ;  /* 0x0000002021217212 */ /* 0x000fe400078e3cff */
[----:B------:R-:W-:Y:S02]  /*e8e60*/  LOP3.LUT R19, R19, R18, RZ, 0x3c, !PT ;  /* 0x0000001213137212 */ /* 0x000fe400078e3cff */
[----:B------:R-:W-:-:S02]  /*e8e70*/  LOP3.LUT R26, R27, R26, RZ, 0x3c, !PT ;  /* 0x0000001a1b1a7212 */ /* 0x000fc400078e3cff */
[----:B------:R-:W-:Y:S01]  /*e8e80*/  LOP3.LUT R35, R35, R34, RZ, 0x3c, !PT ;  /* 0x0000002223237212 */ /* 0x000fe200078e3cff */
[----:B------:R1:W-:Y:S01]  /*e8e90*/  STL.64 [R1+0x3940], R12 ;  /* 0x0039400c01007387 */ /* 0x0003e20000100a00 */
[----:B------:R-:W-:Y:S02]  /*e8ea0*/  IADD3 R83, P1, R84, R93, RZ ;  /* 0x0000005d54537210 */ /* 0x000fe40007f3e0ff */
[----:B------:R-:W-:Y:S01]  /*e8eb0*/  LOP3.LUT R21, R21, R20, RZ, 0x3c, !PT ;  /* 0x0000001415157212 */ /* 0x000fe200078e3cff */
[----:B------:R1:W-:Y:S01]  /*e8ec0*/  LDGSTS.E [R3+0xc200], [R12.64], P0 ;  /* 0x0c2000000c037fae */ /* 0x0003e20008121844 */
        /* <DEDUP_REMOVED lines=23> */
[----:B------:R2:W-:Y:S01]  /*e9040*/  STL.64 [R1+0x35b0], R24 ;  /* 0x0035b01801007387 */ /* 0x0005e20000100a00 */
[----:B------:R-:W-:Y:S02]  /*e9050*/  IADD3 R85, P1, R86, R93, RZ ;  /* 0x0000005d56557210 */ /* 0x000fe40007f3e0ff */
[----:B------:R-:W-:Y:S01]  /*e9060*/  LOP3.LUT R33, R33, R32, RZ, 0x3c, !PT ;  /* 0x0000002021217212 */ /* 0x000fe200078e3cff */
[----:B------:R1:W-:Y:S01]  /*e9070*/  LDGSTS.E [R3+0xca00], [R14.64], P0 ;  /* 0x0ca000000e037fae */ /* 0x0003e20008121844 */
[----:B------:R-:W-:Y:S02]  /*e9080*/  LOP3.LUT R40, R41, R40, RZ, 0x3c, !PT ;  /* 0x0000002829287212 */ /* 0x000fe400078e3cff */
[----:B------:R-:W-:Y:S01]  /*e9090*/  LOP3.LUT R49, R49, R48, RZ, 0x3c, !PT ;  /* 0x0000003031317212 */ /* 0x000fe200078e3cff */
[----:B------:R1:W-:Y:S01]  /*e90a0*/  STL.64 [R1+0x3580], R26 ;  /* 0x0035801a01007387 */ /* 0x0003e20000100a00 */
        /* <DEDUP_REMOVED lines=13> */
[----:B------:R-:W-:Y:S01]  /*e9180*/  STL.64 [R1+0x3520], R32 ;  /* 0x0035202001007387 */ /* 0x000fe20000100a00 */
[----:B------:R-:W-:Y:S02]  /*e9190*/  LOP3.LUT R48, R49, R48, RZ, 0x3c, !PT ;  /* 0x0000003031307212 */ /* 0x000fe400078e3cff */
[----:B------:R-:W-:Y:S01]  /*e91a0*/  LOP3.LUT R57, R57, R56, RZ, 0x3c, !PT ;  /* 0x0000003839397212 */ /* 0x000fe200078e3cff */
[----:B------:R-:W-:Y:S01]  /*e91b0*/  STL.64 [R1+0x3518], R34 ;  /* 0x0035182201007387 */ /* 0x000fe20000100a00 */
[----:B------:R-:W-:-:S02]  /*e91c0*/  LOP3.LUT R43, R43, R42, RZ, 0x3c, !PT ;  /* 0x0000002a2b2b7212 */ /* 0x000fc400078e3cff */
[----:B------:R-:W-:Y:S02]  /*e91d0*/  LOP3.LUT R50, R51, R50, RZ, 0x3c, !PT ;  /* 0x0000003233327212 */ /* 0x000fe400078e3cff */
[----:B------:R-:W-:Y:S01]  /*e91e0*/  LOP3.LUT R59, R59, R58, RZ, 0x3c, !PT ;  /* 0x0000003a3b3b7212 */ /* 0x000fe200078e3cff */
[----:B------:R-:W-:Y:S01]  /*e91f0*/  STL.64 [R1+0x3510], R36 ;  /* 0x0035102401007387 */ /* 0x000fe20000100a00 */
        /* <DEDUP_REMOVED lines=45> */
[----:B------:R-:W-:Y:S02]  /*e94d0*/  IADD3.X R88, R91, R0, RZ, P1, !PT ;  /* 0x000000005b587210 */ /* 0x000fe40000ffe4ff */
        /* <DEDUP_REMOVED lines=40> */
[----:B------:R-:W-:Y:S01]  /*e9760*/  LOP3.LUT R89, R89, R88, RZ, 0x3c, !PT ;  /* 0x0000005859597212 */ /* 0x000fe200078e3cff */
[----:B------:R-:W-:Y:S02]  /*e9770*/  IMAD.MOV.U32 R98, RZ, RZ, R91 ;  /* 0x000000ffff627224 */ /* 0x000fe400078e005b */
        /* <DEDUP_REMOVED lines=8> */
[----:B-1----:R-:W4:Y:S04]  /*e9800*/  LDL.LU R12, [R1+0x3980] ;  /* 0x00398000010c7983 */ /* 0x002f280000300800 */
[----:B--2---:R-:W2:Y:S04]  /*e9810*/  LDL.LU R20, [R1+0x39c0] ;  /* 0x0039c00001147983 */ /* 0x004ea80000300800 */
[----:B------:R-:W2:Y:S04]  /*e9820*/  LDL.LU R13, [R1+0x397c] ;  /* 0x00397c00010d7983 */ /* 0x000ea80000300800 */
[----:B---3--:R-:W3:Y:S04]  /*e9830*/  LDL.LU R23, [R1+0x39bc] ;  /* 0x0039bc0001177983 */ /* 0x008ee80000300800 */
[----:B------:R-:W3:Y:S04]  /*e9840*/  LDL.LU R21, [R1+0x3a00] ;  /* 0x003a000001157983 */ /* 0x000ee80000300800 */
[----:B------:R1:W-:Y:S04]  /*e9850*/  LDGSTS.E [R3+0xf200], [R24.64], P0 ;  /* 0x0f20000018037fae */ /* 0x0003e80008121844 */
[----:B------:R-:W3:Y:S04]  /*e9860*/  LDL.LU R14, [R1+0x3a40] ;  /* 0x003a4000010e7983 */ /* 0x000ee80000300800 */
[----:B------:R1:W-:Y:S04]  /*e9870*/  LDGSTS.E [R3+0xfa00], [R26.64], P0 ;  /* 0x0fa000001a037fae */ /* 0x0003e80008121844 */
[----:B-1----:R-:W3:Y:S04]  /*e9880*/  LDL.LU R25, [R1+0x39fc] ;  /* 0x0039fc0001197983 */ /* 0x002ee80000300800 */
[----:B------:R-:W3:Y:S04]  /*e9890*/  LDL.LU R18, [R1+0x3a3c] ;  /* 0x003a3c0001127983 */ /* 0x000ee80000300800 */
[----:B------:R-:W3:Y:S04]  /*e98a0*/  LDL.LU R16, [R1+0x3a80] ;  /* 0x003a800001107983 */ /* 0x000ee80000300800 */
[----:B------:R-:W3:Y:S04]  /*e98b0*/  LDL.LU R26, [R1+0x3ac0] ;  /* 0x003ac000011a7983 */ /* 0x000ee80000300800 */
        /* <DEDUP_REMOVED lines=36> */
[----:B----4-:R-:W-:-:S02]  /*e9b00*/  IADD3 R12, P1, R12, R93, RZ ;  /* 0x0000005d0c0c7210 */ /* 0x010fc40007f3e0ff */
[----:B--2---:R-:W-:-:S03]  /*e9b10*/  IADD3 R20, P2, R20, R93, RZ ;  /* 0x0000005d14147210 */ /* 0x004fc60007f5e0ff */
[--C-:B------:R-:W-:Y:S01]  /*e9b20*/  IMAD.X R13, R13, 0x1, R0.reuse, P1 ;  /* 0x000000010d0d7824 */ /* 0x100fe200008e0600 */
[----:B------:R1:W-:Y:S01]  /*e9b30*/  STL [R1+0x3980], R12 ;  /* 0x0039800c01007387 */ /* 0x0003e20000100800 */
[----:B---3--:R-:W-:-:S03]  /*e9b40*/  IMAD.X R23, R23, 0x1, R0, P2 ;  /* 0x0000000117177824 */ /* 0x008fc600010e0600 */
        /* <DEDUP_REMOVED lines=10> */
[----:B------:R-:W-:-:S03]  /*e9bf0*/  IMAD.X R25, R25, 0x1, R0, P1 ;  /* 0x0000000119197824 */ /* 0x000fc600008e0600 */
[----:B------:R-:W-:Y:S01]  /*e9c00*/  IADD3.X R18, R18, R0, RZ, P2, !PT ;  /* 0x0000000012127210 */ /* 0x000fe200017fe4ff */
        /* <DEDUP_REMOVED lines=32> */
[----:B-1----:R-:W-:Y:S01]  /*e9e10*/  IMAD.MOV.U32 R12, RZ, RZ, R26 ;  /* 0x000000ffff0c7224 */ /* 0x002fe200078e001a */
[----:B------:R-:W-:-:S05]  /*e9e20*/  MOV R13, R27 ;  /* 0x0000001b000d7202 */ /* 0x000fca0000000f00 */
        /* <DEDUP_REMOVED lines=28> */
[----:B------:R-:W-:-:S03]  /*e9ff0*/  MOV R13, R25 ;  /* 0x00000019000d7202 */ /* 0x000fc60000000f00 */
        /* <DEDUP_REMOVED lines=34> */
[----:B------:R-:W-:-:S03]  /*ea220*/  IADD3.X R24, R24, R0, RZ, P2, !PT ;  /* 0x0000000018187210 */ /* 0x000fc600017fe4ff */
        /* <DEDUP_REMOVED lines=36> */
[----:B-1----:R-:W-:Y:S01]  /*ea470*/  IMAD.MOV.U32 R12, RZ, RZ, R26 ;  /* 0x000000ffff0c7224 */ /* 0x002fe200078e001a */
[----:B------:R-:W-:-:S02]  /*ea480*/  MOV R13, R27 ;  /* 0x0000001b000d7202 */ /* 0x000fc40000000f00 */
[----:B------:R-:W-:-:S03]  /*ea490*/  IADD3 R14, P1, R14, R93, RZ ;  /* 0x0000005d0e0e7210 */ /* 0x000fc60007f3e0ff */
        /* <DEDUP_REMOVED lines=10> */
[----:B---3--:R-:W-:-:S05]  /*ea540*/  IMAD.X R15, R15, 0x1, R0, P1 ;  /* 0x000000010f0f7824 */ /* 0x008fca00008e0600 */
[----:B------:R1:W-:Y:S01]  /*ea550*/  STL [R1+0x3dfc], R15 ;  /* 0x003dfc0f01007387 */ /* 0x0003e20000100800 */
[----:B------:R-:W-:Y:S01]  /*ea560*/  MOV R13, R15 ;  /* 0x0000000f000d7202 */ /* 0x000fe20000000f00 */
[----:B------:R-:W-:Y:S02]  /*ea570*/  IMAD.X R17, R17, 0x1, R0, P2 ;  /* 0x0000000111117824 */ /* 0x000fe400010e0600 */
        /* <DEDUP_REMOVED lines=32> */
[----:B------:R-:W-:-:S03]  /*ea780*/  IADD3.X R33, R33, R0, RZ, P2, !PT ;  /* 0x0000000021217210 */ /* 0x000fc600017fe4ff */
        /* <DEDUP_REMOVED lines=111> */
[----:B------:R-:W-:Y:S01]  /*eae80*/  IMAD.X R80, R83, 0x1, R0, P1 ;  /* 0x0000000153507824 */ /* 0x000fe200008e0600 */
[-C--:B------:R-:W-:Y:S02]  /*eae90*/  IADD3 R83, P1, R84, R93.reuse, RZ ;  /* 0x0000005d54537210 */ /* 0x080fe40007f3e0ff */
[----:B------:R-:W-:Y:S02]  /*eaea0*/  LOP3.LUT R15, R15, R14, RZ, 0x3c, !PT ;  /* 0x0000000e0f0f7212 */ /* 0x000fe400078e3cff */
[----:B------:R-:W-:Y:S02]  /*eaeb0*/  IADD3.X R82, R85, R0, RZ, P1, !PT ;  /* 0x0000000055527210 */ /* 0x000fe40000ffe4ff */
        /* <DEDUP_REMOVED lines=220> */
[----:B------:R-:W-:-:S03]  /*ebc80*/  IMAD.X R13, R13, 0x1, R0, P1 ;  /* 0x000000010d0d7824 */ /* 0x000fc600008e0600 */
[----:B---3--:R-:W-:Y:S02]  /*ebc90*/  IADD3.X R23, R23, R0, RZ, P2, !PT ;  /* 0x0000000017177210 */ /* 0x008fe400017fe4ff */
[----:B------:R2:W-:Y:S04]  /*ebca0*/  STL [R1+0x3984], R13 ;  /* 0x0039840d01007387 */ /* 0x0005e80000100800 */
[----:B------:R-:W-:Y:S04]  /*ebcb0*/  STL [R1+0x39c8], R20 ;  /* 0x0039c81401007387 */ /* 0x000fe80000100800 */
[----:B------:R-:W3:Y:S04]  /*ebcc0*/  LDL.LU R15, [R1+0x3b08] ;  /* 0x003b0800010f7983 */ /* 0x000ee80000300800 */
[----:B------:R4:W-:Y:S04]  /*ebcd0*/  STL [R1+0x39c4], R23 ;  /* 0x0039c41701007387 */ /* 0x0009e80000100800 */
[----:B------:R-:W3:Y:S04]  /*ebce0*/  LDL.LU R17, [R1+0x3b48] ;  /* 0x003b480001117983 */ /* 0x000ee80000300800 */
[----:B------:R-:W3:Y:S04]  /*ebcf0*/  LDL.LU R22, [R1+0x3b04] ;  /* 0x003b040001167983 */ /* 0x000ee80000300800 */
[----:B------:R-:W3:Y:S01]  /*ebd00*/  LDL.LU R24, [R1+0x3b44] ;  /* 0x003b440001187983 */ /* 0x000ee20000300800 */
[----:B------:R-:W-:-:S02]  /*ebd10*/  IADD3 R21, P1, R21, R93, RZ ;  /* 0x0000005d15157210 */ /* 0x000fc40007f3e0ff */
[----:B------:R-:W-:Y:S01]  /*ebd20*/  IADD3 R14, P2, R14, R93, RZ ;  /* 0x0000005d0e0e7210 */ /* 0x000fe20007f5e0ff */
[----:B------:R1:W-:Y:S02]  /*ebd30*/  LDGSTS.E [R3+0x400], [R12.64], P0 ;  /* 0x004000000c037fae */ /* 0x0003e40008121844 */
[--C-:B------:R-:W-:Y:S02]  /*ebd40*/  IMAD.X R25, R25, 0x1, R0.reuse, P1 ;  /* 0x0000000119197824 */ /* 0x100fe400008e0600 */
        /* <DEDUP_REMOVED lines=16> */
[----:B------:R-:W-:Y:S02]  /*ebe50*/  IADD3.X R19, R19, R0, RZ, P1, !PT ;  /* 0x0000000013137210 */ /* 0x000fe40000ffe4ff */
[----:B------:R-:W-:Y:S01]  /*ebe60*/  IADD3 R26, P2, R26, R93, RZ ;  /* 0x0000005d1a1a7210 */ /* 0x000fe20007f5e0ff */
[----:B-1----:R-:W-:Y:S02]  /*ebe70*/  IMAD.MOV.U32 R12, RZ, RZ, R14 ;  /* 0x000000ffff0c7224 */ /* 0x002fe400078e000e */
[----:B------:R-:W-:Y:S02]  /*ebe80*/  IMAD.MOV.U32 R13, RZ, RZ, R18 ;  /* 0x000000ffff0d7224 */ /* 0x000fe400078e0012 */
[----:B------:R-:W4:Y:S01]  /*ebe90*/  LDL.LU R18, [R1+0x3c08] ;  /* 0x003c080001127983 */ /* 0x000f220000300800 */
[----:B------:R-:W-:-:S03]  /*ebea0*/  IMAD.X R27, R27, 0x1, R0, P2 ;  /* 0x000000011b1b7824 */ /* 0x000fc600010e0600 */
        /* <DEDUP_REMOVED lines=27> */
[----:B--2---:R-:W-:-:S03]  /*ec060*/  MOV R12, R17 ;  /* 0x00000011000c7202 */ /* 0x004fc60000000f00 */
        /* <DEDUP_REMOVED lines=29> */
[----:B-1----:R-:W-:Y:S02]  /*ec240*/  MOV R12, R18 ;  /* 0x00000012000c7202 */ /* 0x002fe40000000f00 */
        /* <DEDUP_REMOVED lines=29> */
[----:B------:R-:W-:Y:S01]  /*ec420*/  IADD3.X R25, R25, R0, RZ, P1, !PT ;  /* 0x0000000019197210 */ /* 0x000fe20000ffe4ff */
        /* <DEDUP_REMOVED lines=34> */
[----:B-1----:R-:W-:Y:S01]  /*ec650*/  MOV R12, R18 ;  /* 0x00000012000c7202 */ /* 0x002fe20000000f00 */
        /* <DEDUP_REMOVED lines=22> */
[----:B-1----:R-:W-:Y:S01]  /*ec7c0*/  MOV R12, R22 ;  /* 0x00000016000c7202 */ /* 0x002fe20000000f00 */
        /* <DEDUP_REMOVED lines=58> */
[----:B----4-:R-:W-:-:S04]  /*ecb70*/  IADD3 R13, P1, R14, R93, RZ ;  /* 0x0000005d0e0d7210 */ /* 0x010fc80007f3e0ff */
[----:B------:R-:W-:Y:S02]  /*ecb80*/  IADD3.X R12, R15, R0, RZ, P1, !PT ;  /* 0x000000000f0c7210 */ /* 0x000fe40000ffe4ff */
        /* <DEDUP_REMOVED lines=74> */
[----:B------:R-:W-:Y:S01]  /*ed030*/  LOP3.LUT R21, R21, R20, RZ, 0x3c, !PT ;  /* 0x0000001415157212 */ /* 0x000fe200078e3cff */
[----:B------:R-:W-:Y:S01]  /*ed040*/  IMAD.X R82, R85, 0x1, R0, P1 ;  /* 0x0000000155527824 */ /* 0x000fe200008e0600 */
[----:B------:R-:W-:Y:S02]  /*ed050*/  LOP3.LUT R14, R15, R14, RZ, 0x3c, !PT ;  /* 0x0000000e0f0e7212 */ /* 0x000fe400078e3cff */
[----:B------:R-:W-:Y:S02]  /*ed060*/  LOP3.LUT R23, R23, R22, RZ, 0x3c, !PT ;  /* 0x0000001617177212 */ /* 0x000fe400078e3cff */
[----:B------:R-:W-:Y:S02]  /*ed070*/  LOP3.LUT R16, R17, R16, RZ, 0x3c, !PT ;  /* 0x0000001011107212 */ /* 0x000fe400078e3cff */
[----:B------:R-:W-:-:S02]  /*ed080*/  LOP3.LUT R25, R25, R24, RZ, 0x3c, !PT ;  /* 0x0000001819197212 */ /* 0x000fc400078e3cff */
[----:B------:R-:W-:Y:S02]  /*ed090*/  IADD3 R85, P1, R86, R93, RZ ;  /* 0x0000005d56557210 */ /* 0x000fe40007f3e0ff */
[----:B------:R-:W-:Y:S02]  /*ed0a0*/  LOP3.LUT R18, R19, R18, RZ, 0x3c, !PT ;  /* 0x0000001213127212 */ /* 0x000fe400078e3cff */
[----:B------:R-:W-:Y:S02]  /*ed0b0*/  LOP3.LUT R27, R27, R26, RZ, 0x3c, !PT ;  /* 0x0000001a1b1b7212 */ /* 0x000fe400078e3cff */
        /* <DEDUP_REMOVED lines=12> */
[----:B------:R-:W-:Y:S01]  /*ed180*/  LOP3.LUT R35, R35, R34, RZ, 0x3c, !PT ;  /* 0x0000002223237212 */ /* 0x000fe200078e3cff */
[----:B------:R1:W-:Y:S01]  /*ed190*/  STL.64 [R1+0x3930], R12 ;  /* 0x0039300c01007387 */ /* 0x0003e20000100a00 */
[----:B------:R-:W-:Y:S02]  /*ed1a0*/  LOP3.LUT R21, R21, R20, RZ, 0x3c, !PT ;  /* 0x0000001415157212 */ /* 0x000fe400078e3cff */
[----:B------:R-:W-:Y:S02]  /*ed1b0*/  LOP3.LUT R28, R29, R28, RZ, 0x3c, !PT ;  /* 0x0000001c1d1c7212 */ /* 0x000fe400078e3cff */
[----:B------:R-:W-:Y:S01]  /*ed1c0*/  LOP3.LUT R37, R37, R36, RZ, 0x3c, !PT ;  /* 0x0000002425257212 */ /* 0x000fe200078e3cff */
[----:B------:R-:W-:Y:S01]  /*ed1d0*/  STL.64 [R1+0x38f0], R14 ;  /* 0x0038f00e01007387 */ /* 0x000fe20000100a00 */
[----:B------:R-:W-:-:S02]  /*ed1e0*/  IADD3 R87, P1, R88, R93, RZ ;  /* 0x0000005d58577210 */ /* 0x000fc40007f3e0ff */
[----:B------:R-:W-:Y:S01]  /*ed1f0*/  LOP3.LUT R23, R23, R22, RZ, 0x3c, !PT ;  /* 0x0000001617177212 */ /* 0x000fe200078e3cff */
[----:B------:R1:W-:Y:S01]  /*ed200*/  LDGSTS.E [R3+0xc400], [R12.64], P0 ;  /* 0x0c4000000c037fae */ /* 0x0003e20008121844 */
        /* <DEDUP_REMOVED lines=20> */
[----:B------:R-:W-:Y:S02]  /*ed350*/  LOP3.LUT R33, R33, R32, RZ, 0x3c, !PT ;  /* 0x0000002021217212 */ /* 0x000fe400078e3cff */
[----:B------:R-:W-:Y:S02]  /*ed360*/  LOP3.LUT R40, R41, R40, RZ, 0x3c, !PT ;  /* 0x0000002829287212 */ /* 0x000fe400078e3cff */
[----:B------:R-:W-:Y:S01]  /*ed370*/  LOP3.LUT R49, R49, R48, RZ, 0x3c, !PT ;  /* 0x0000003031317212 */ /* 0x000fe200078e3cff */
[----:B------:R1:W-:Y:S01]  /*ed380*/  STL.64 [R1+0x3570], R26 ;  /* 0x0035701a01007387 */ /* 0x0003e20000100a00 */
        /* <DEDUP_REMOVED lines=50> */
[----:B------:R-:W-:-:S02]  /*ed6b0*/  LOP3.LUT R64, R65, R64, RZ, 0x3c, !PT ;  /* 0x0000004041407212 */ /* 0x000fc400078e3cff */
[----:B------:R-:W-:Y:S01]  /*ed6c0*/  LOP3.LUT R73, R73, R72, RZ, 0x3c, !PT ;  /* 0x0000004849497212 */ /* 0x000fe200078e3cff */
[----:B------:R-:W-:Y:S01]  /*ed6d0*/  STL.64 [R1+0x31f0], R50 ;  /* 0x0031f03201007387 */ /* 0x000fe20000100a00 */
[----:B------:R-:W-:Y:S02]  /*ed6e0*/  MOV R98, R59 ;  /* 0x0000003b00627202 */ /* 0x000fe40000000f00 */
        /* <DEDUP_REMOVED lines=419> */
[----:B------:R-:W-:Y:S01]  /*ef120*/  LOP3.LUT R17, R17, R16, RZ, 0x3c, !PT ;  /* 0x0000001011117212 */ /* 0x000fe200078e3cff */
[----:B------:R-:W-:Y:S01]  /*ef130*/  IMAD.X R78, R81, 0x1, R0, P1 ;  /* 0x00000001514e7824 */ /* 0x000fe200008e0600 */
        /* <DEDUP_REMOVED lines=12> */
[----:B------:R-:W-:Y:S01]  /*ef200*/  LOP3.LUT R29, R29, R28, RZ, 0x3c, !PT ;  /* 0x0000001c1d1d7212 */ /* 0x000fe200078e3cff */
[----:B------:R-:W-:Y:S01]  /*ef210*/  IMAD.X R80, R83, 0x1, R0, P1 ;  /* 0x0000000153507824 */ /* 0x000fe200008e0600 */
[----:B------:R-:W-:Y:S01]  /*ef220*/  LOP3.LUT R15, R15, R14, RZ, 0x3c, !PT ;  /* 0x0000000e0f0f7212 */ /* 0x000fe200078e3cff */
[----:B------:R1:W-:Y:S01]  /*ef230*/  LDGSTS.E [R3+0xc500], [R12.64], P0 ;  /* 0x0c5000000c037fae */ /* 0x0003e20008121844 */
        /* <DEDUP_REMOVED lines=22> */
[----:B------:R-:W-:-:S02]  /*ef3a0*/  IADD3.X R82, R85, R0, RZ, P1, !PT ;  /* 0x0000000055527210 */ /* 0x000fc40000ffe4ff */
[----:B------:R-:W-:Y:S01]  /*ef3b0*/  LOP3.LUT R27, R27, R26, RZ, 0x3c, !PT ;  /* 0x0000001a1b1b7212 */ /* 0x000fe200078e3cff */
[----:B------:R3:W-:Y:S01]  /*ef3c0*/  LDGSTS.E [R3+0xcd00], [R14.64], P0 ;  /* 0x0cd000000e037fae */ /* 0x0007e20008121844 */
[----:B------:R-:W-:Y:S02]  /*ef3d0*/  LOP3.LUT R34, R35, R34, RZ, 0x3c, !PT ;  /* 0x0000002223227212 */ /* 0x000fe400078e3cff */
[----:B------:R-:W-:Y:S01]  /*ef3e0*/  LOP3.LUT R43, R43, R42, RZ, 0x3c, !PT ;  /* 0x0000002a2b2b7212 */ /* 0x000fe200078e3cff */
[----:B------:R3:W-:Y:S01]  /*ef3f0*/  STL.64 [R1+0x3710], R20 ;  /* 0x0037101401007387 */ /* 0x0007e20000100a00 */
[----:B------:R-:W-:Y:S02]  /*ef400*/  IADD3 R85, P1, R86, R93, RZ ;  /* 0x0000005d56557210 */ /* 0x000fe40007f3e0ff */
[----:B------:R-:W-:Y:S02]  /*ef410*/  LOP3.LUT R29, R29, R28, RZ, 0x3c, !PT ;  /* 0x0000001c1d1d7212 */ /* 0x000fe400078e3cff */
        /* <DEDUP_REMOVED lines=108> */
[----:B------:R-:W-:Y:S01]  /*efae0*/  IMAD.X R90, R99, 0x1, R0, P1 ;  /* 0x00000001635a7824 */ /* 0x000fe200008e0600 */
        /* <DEDUP_REMOVED lines=9> */
[----:B------:R-:W-:-:S02]  /*efb80*/  IMAD.MOV.U32 R98, RZ, RZ, R91 ;  /* 0x000000ffff627224 */ /* 0x000fc400078e005b */
        /* <DEDUP_REMOVED lines=8> */
[----:B-1----:R-:W2:Y:S04]  /*efc10*/  LDL.LU R12, [R1+0x3998] ;  /* 0x00399800010c7983 */ /* 0x002ea80000300800 */
[----:B---3--:R-:W3:Y:S04]  /*efc20*/  LDL.LU R20, [R1+0x39d8] ;  /* 0x0039d80001147983 */ /* 0x008ee80000300800 */
[----:B------:R-:W3:Y:S04]  /*efc30*/  LDL.LU R13, [R1+0x3994] ;  /* 0x00399400010d7983 */ /* 0x000ee80000300800 */
[----:B------:R4:W-:Y:S04]  /*efc40*/  LDGSTS.E [R3+0xed00], [R22.64], P0 ;  /* 0x0ed0000016037fae */ /* 0x0009e80008121844 */
[----:B------:R1:W-:Y:S04]  /*efc50*/  LDGSTS.E [R3+0xf500], [R24.64], P0 ;  /* 0x0f50000018037fae */ /* 0x0003e80008121844 */
[----:B------:R1:W-:Y:S04]  /*efc60*/  LDGSTS.E [R3+0xfd00], [R26.64], P0 ;  /* 0x0fd000001a037fae */ /* 0x0003e80008121844 */
[----:B----4-:R-:W4:Y:S04]  /*efc70*/  LDL.LU R23, [R1+0x39d4] ;  /* 0x0039d40001177983 */ /* 0x010f280000300800 */
        /* <DEDUP_REMOVED lines=41> */
[----:B--2---:R-:W-:-:S02]  /*eff10*/  IADD3 R12, P1, R12, R93, RZ ;  /* 0x0000005d0c0c7210 */ /* 0x004fc40007f3e0ff */
[----:B---3--:R-:W-:-:S03]  /*eff20*/  IADD3 R20, P2, R20, R93, RZ ;  /* 0x0000005d14147210 */ /* 0x008fc60007f5e0ff */
[--C-:B------:R-:W-:Y:S01]  /*eff30*/  IMAD.X R13, R13, 0x1, R0.reuse, P1 ;  /* 0x000000010d0d7824 */ /* 0x100fe200008e0600 */
[----:B------:R-:W-:Y:S04]  /*eff40*/  STL [R1+0x3998], R12 ;  /* 0x0039980c01007387 */ /* 0x000fe80000100800 */
[----:B------:R1:W-:Y:S04]  /*eff50*/  STL [R1+0x3994], R13 ;  /* 0x0039940d01007387 */ /* 0x0003e80000100800 */
[----:B------:R-:W-:Y:S04]  /*eff60*/  STL [R1+0x39d8], R20 ;  /* 0x0039d81401007387 */ /* 0x000fe80000100800 */
[----:B------:R-:W2:Y:S01]  /*eff70*/  LDL.LU R15, [R1+0x3b18] ;  /* 0x003b1800010f7983 */ /* 0x000ea20000300800 */
[----:B----4-:R-:W-:-:S03]  /*eff80*/  IMAD.X R23, R23, 0x1, R0, P2 ;  /* 0x0000000117177824 */ /* 0x010fc600010e0600 */
[----:B------:R1:W-:Y:S04]  /*eff90*/  LDGSTS.E [R3+0x600], [R12.64], P0 ;  /* 0x006000000c037fae */ /* 0x0003e80008121844 */
[----:B------:R3:W-:Y:S04]  /*effa0*/  STL [R1+0x39d4], R23 ;  /* 0x0039d41701007387 */ /* 0x0007e80000100800 */
[----:B------:R-:W4:Y:S04]  /*effb0*/  LDL.LU R17, [R1+0x3b58] ;  /* 0x003b580001117983 */ /* 0x000f280000300800 */
[----:B------:R-:W4:Y:S04]  /*effc0*/  LDL.LU R22, [R1+0x3b14] ;  /* 0x003b140001167983 */ /* 0x000f280000300800 */
[----:B------:R-:W4:Y:S01]  /*effd0*/  LDL.LU R24, [R1+0x3b54] ;  /* 0x003b540001187983 */ /* 0x000f220000300800 */
[-C--:B------:R-:W-:Y:S01]  /*effe0*/  IADD3 R21, P1, R21, R93.reuse, RZ ;  /* 0x0000005d15157210 */ /* 0x080fe20007f3e0ff */
[----:B-1----:R-:W-:Y:S01]  /*efff0*/  IMAD.MOV.U32 R13, RZ, RZ, R23 ;  /* 0x000000ffff0d7224 */ /* 0x002fe200078e0017 */
[----:B------:R-:W-:Y:S01]  /*f0000*/  MOV R12, R20 ;  /* 0x00000014000c7202 */ /* 0x000fe20000000f00 */
[----:B---3--:R-:W3:Y:S01]  /*f0010*/  LDL.LU R23, [R1+0x3b98] ;  /* 0x003b980001177983 */ /* 0x008ee20000300800 */
[----:B------:R-:W-:Y:S01]  /*f0020*/  IADD3 R14, P2, R14, R93, RZ ;  /* 0x0000005d0e0e7210 */ /* 0x000fe20007f5e0ff */
[----:B------:R-:W-:-:S02]  /*f0030*/  IMAD.X R25, R25, 0x1, R0, P1 ;  /* 0x0000000119197824 */ /* 0x000fc400008e0600 */
[----:B------:R-:W3:Y:S02]  /*f0040*/  LDL.LU R20, [R1+0x3bd8] ;  /* 0x003bd80001147983 */ /* 0x000ee40000300800 */
[----:B------:R-:W-:Y:S02]  /*f0050*/  IMAD.X R18, R18, 0x1, R0, P2 ;  /* 0x0000000112127824 */ /* 0x000fe400010e0600 */
[----:B------:R-:W-:Y:S04]  /*f0060*/  STL [R1+0x3a18], R21 ;  /* 0x003a181501007387 */ /* 0x000fe80000100800 */
[----:B------:R1:W-:Y:S04]  /*f0070*/  LDGSTS.E [R3+0xe00], [R12.64], P0 ;  /* 0x00e000000c037fae */ /* 0x0003e80008121844 */
[----:B------:R1:W-:Y:S04]  /*f0080*/  STL [R1+0x3a14], R25 ;  /* 0x003a141901007387 */ /* 0x0003e80000100800 */
[----:B------:R-:W-:Y:S01]  /*f0090*/  STL [R1+0x3a58], R14 ;  /* 0x003a580e01007387 */ /* 0x000fe20000100800 */
[----:B-1----:R-:W-:-:S03]  /*f00a0*/  IMAD.MOV.U32 R13, RZ, RZ, R25 ;  /* 0x000000ffff0d7224 */ /* 0x002fc600078e0019 */
[----:B------:R-:W3:Y:S01]  /*f00b0*/  LDL.LU R25, [R1+0x3b94] ;  /* 0x003b940001197983 */ /* 0x000ee20000300800 */
[----:B------:R-:W-:-:S03]  /*f00c0*/  IMAD.MOV.U32 R12, RZ, RZ, R21 ;  /* 0x000000ffff0c7224 */ /* 0x000fc600078e0015 */
[----:B------:R1:W-:Y:S04]  /*f00d0*/  STL [R1+0x3a54], R18 ;  /* 0x003a541201007387 */ /* 0x0003e80000100800 */
[----:B------:R-:W3:Y:S01]  /*f00e0*/  LDL.LU R21, [R1+0x3bd4] ;  /* 0x003bd40001157983 */ /* 0x000ee20000300800 */
[----:B------:R-:W-:-:S03]  /*f00f0*/  IADD3 R16, P1, R16, R93, RZ ;  /* 0x0000005d10107210 */ /* 0x000fc60007f3e0ff */
[----:B------:R1:W-:Y:S01]  /*f0100*/  LDGSTS.E [R3+0x1600], [R12.64], P0 ;  /* 0x016000000c037fae */ /* 0x0003e20008121844 */
[----:B------:R-:W-:Y:S01]  /*f0110*/  IADD3 R26, P2, R26, R93, RZ ;  /* 0x0000005d1a1a7210 */ /* 0x000fe20007f5e0ff */
[----:B------:R-:W-:-:S04]  /*f0120*/  IMAD.X R19, R19, 0x1, R0, P1 ;  /* 0x0000000113137824 */ /* 0x000fc800008e0600 */
[----:B------:R-:W-:Y:S02]  /*f0130*/  IMAD.X R27, R27, 0x1, R0, P2 ;  /* 0x000000011b1b7824 */ /* 0x000fe400010e0600 */
[----:B-1----:R-:W-:Y:S02]  /*f0140*/  IMAD.MOV.U32 R12, RZ, RZ, R14 ;  /* 0x000000ffff0c7224 */ /* 0x002fe400078e000e */
[----:B------:R-:W-:Y:S02]  /*f0150*/  IMAD.MOV.U32 R13, RZ, RZ, R18 ;  /* 0x000000ffff0d7224 */ /* 0x000fe400078e0012 */
[----:B------:R-:W3:Y:S04]  /*f0160*/  LDL.LU R18, [R1+0x3c18] ;  /* 0x003c180001127983 */ /* 0x000ee80000300800 */
[----:B------:R-:W3:Y:S04]  /*f0170*/  LDL.LU R14, [R1+0x3c58] ;  /* 0x003c5800010e7983 */ /* 0x000ee80000300800 */
[----:B------:R-:W-:Y:S04]  /*f0180*/  STL [R1+0x3a98], R16 ;  /* 0x003a981001007387 */ /* 0x000fe80000100800 */
[----:B------:R1:W-:Y:S04]  /*f0190*/  LDGSTS.E [R3+0x1e00], [R12.64], P0 ;  /* 0x01e000000c037fae */ /* 0x0003e80008121844 */
[----:B------:R1:W-:Y:S04]  /*f01a0*/  STL [R1+0x3a94], R19 ;  /* 0x003a941301007387 */ /* 0x0003e80000100800 */
[----:B------:R-:W-:Y:S01]  /*f01b0*/  STL [R1+0x3ad8], R26 ;  /* 0x003ad81a01007387 */ /* 0x000fe20000100800 */
[----:B-1----:R-:W-:-:S03]  /*f01c0*/  IMAD.MOV.U32 R13, RZ, RZ, R19 ;  /* 0x000000ffff0d7224 */ /* 0x002fc600078e0013 */
[----:B------:R-:W3:Y:S01]  /*f01d0*/  LDL.LU R19, [R1+0x3c14] ;  /* 0x003c140001137983 */ /* 0x000ee20000300800 */
[----:B------:R-:W-:-:S03]  /*f01e0*/  MOV R12, R16 ;  /* 0x00000010000c7202 */ /* 0x000fc60000000f00 */
[----:B------:R-:W-:Y:S04]  /*f01f0*/  STL [R1+0x3ad4], R27 ;  /* 0x003ad41b01007387 */ /* 0x000fe80000100800 */
[----:B------:R-:W3:Y:S04]  /*f0200*/  LDL.LU R16, [R1+0x3c54] ;  /* 0x003c540001107983 */ /* 0x000ee80000300800 */
[----:B------:R1:W-:Y:S02]  /*f0210*/  LDGSTS.E [R3+0x2600], [R12.64], P0 ;  /* 0x026000000c037fae */ /* 0x0003e40008121844 */
[----:B-1----:R-:W-:-:S02]  /*f0220*/  IMAD.MOV.U32 R12, RZ, RZ, R26 ;  /* 0x000000ffff0c7224 */ /* 0x002fc400078e001a */
[----:B------:R-:W-:-:S05]  /*f0230*/  IMAD.MOV.U32 R13, RZ, RZ, R27 ;  /* 0x000000ffff0d7224 */ /* 0x000fca00078e001b */
[----:B------:R1:W-:Y:S01]  /*f0240*/  LDGSTS.E [R3+0x2e00], [R12.64], P0 ;  /* 0x02e000000c037fae */ /* 0x0003e20008121844 */
[----:B--2---:R-:W-:-:S05]  /*f0250*/  IADD3 R15, P1, R15, R93, RZ ;  /* 0x0000005d0f0f7210 */ /* 0x004fca0007f3e0ff */
[----:B------:R2:W-:Y:S01]  /*f0260*/  STL [R1+0x3b18], R15 ;  /* 0x003b180f01007387 */ /* 0x0005e20000100800 */
[----:B-1----:R-:W-:Y:S01]  /*f0270*/  IMAD.MOV.U32 R12, RZ, RZ, R15 ;  /* 0x000000ffff0c7224 */ /* 0x002fe200078e000f */
[----:B----4-:R-:W-:Y:S01]  /*f0280*/  IADD3 R17, P2, R17, R93, RZ ;  /* 0x0000005d11117210 */ /* 0x010fe20007f5e0ff */
[----:B------:R-:W-:-:S04]  /*f0290*/  IMAD.X R22, R22, 0x1, R0, P1 ;  /* 0x0000000116167824 */ /* 0x000fc800008e0600 */
[----:B------:R-:W-:Y:S01]  /*f02a0*/  IMAD.X R24, R24, 0x1, R0, P2 ;  /* 0x0000000118187824 */ /* 0x000fe200010e0600 */
[----:B------:R1:W-:Y:S01]  /*f02b0*/  STL [R1+0x3b14], R22 ;  /* 0x003b141601007387 */ /* 0x0003e20000100800 */
[----:B------:R-:W-:-:S03]  /*f02c0*/  IMAD.MOV.U32 R13, RZ, RZ, R22 ;  /* 0x000000ffff0d7224 */ /* 0x000fc600078e0016 */
[----:B------:R4:W-:Y:S04]  /*f02d0*/  STL [R1+0x3b58], R17 ;  /* 0x003b581101007387 */ /* 0x0009e80000100800 */
[----:B--2---:R-:W2:Y:S04]  /*f02e0*/  LDL.LU R15, [R1+0x3c98] ;  /* 0x003c9800010f7983 */ /* 0x004ea80000300800 */
[----:B------:R3:W-:Y:S04]  /*f02f0*/  STL [R1+0x3b54], R24 ;  /* 0x003b541801007387 */ /* 0x0007e80000100800 */
[----:B------:R4:W-:Y:S04]  /*f0300*/  LDGSTS.E [R3+0x3600], [R12.64], P0 ;  /* 0x036000000c037fae */ /* 0x0009e80008121844 */
[----:B-1----:R-:W2:Y:S01]  /*f0310*/  LDL.LU R22, [R1+0x3cd8] ;  /* 0x003cd80001167983 */ /* 0x002ea20000300800 */
[----:B----4-:R-:W-:-:S03]  /*f0320*/  IMAD.MOV.U32 R12, RZ, RZ, R17 ;  /* 0x000000ffff0c7224 */ /* 0x010fc600078e0011 */
[----:B------:R-:W4:Y:S01]  /*f0330*/  LDL.LU R17, [R1+0x3c94] ;  /* 0x003c940001117983 */ /* 0x000f220000300800 */
[----:B------:R-:W-:Y:S01]  /*f0340*/  IMAD.MOV.U32 R13, RZ, RZ, R24 ;  /* 0x000000ffff0d7224 */ /* 0x000fe200078e0018 */
[-C--:B---3--:R-:W-:Y:S02]  /*f0350*/  IADD3 R23, P1, R23, R93.reuse, RZ ;  /* 0x0000005d17177210 */ /* 0x088fe40007f3e0ff */
[----:B------:R-:W3:Y:S01]  /*f0360*/  LDL.LU R24, [R1+0x3cd4] ;  /* 0x003cd40001187983 */ /* 0x000ee20000300800 */
[----:B------:R-:W-:Y:S02]  /*f0370*/  IADD3 R20, P2, R20, R93, RZ ;  /* 0x0000005d14147210 */ /* 0x000fe40007f5e0ff */
[----:B------:R-:W-:Y:S01]  /*f0380*/  IADD3.X R25, R25, R0, RZ, P1, !PT ;  /* 0x0000000019197210 */ /* 0x000fe20000ffe4ff */
[----:B------:R1:W-:Y:S02]  /*f0390*/  STL [R1+0x3b98], R23 ;  /* 0x003b981701007387 */ /* 0x0003e40000100800 */
[----:B------:R-:W-:-:S02]  /*f03a0*/  IMAD.X R21, R21, 0x1, R0, P2 ;  /* 0x0000000115157824 */ /* 0x000fc400010e0600 */
[----:B------:R1:W-:Y:S04]  /*f03b0*/  LDGSTS.E [R3+0x3e00], [R12.64], P0 ;  /* 0x03e000000c037fae */ /* 0x0003e80008121844 */
[----:B------:R1:W-:Y:S04]  /*f03c0*/  STL [R1+0x3b94], R25 ;  /* 0x003b941901007387 */ /* 0x0003e80000100800 */
[----:B------:R1:W-:Y:S02]  /*f03d0*/  STL [R1+0x3bd8], R20 ;  /* 0x003bd81401007387 */ /* 0x0003e40000100800 */
[----:B-1----:R-:W-:-:S02]  /*f03e0*/  IMAD.MOV.U32 R12, RZ, RZ, R23 ;  /* 0x000000ffff0c7224 */ /* 0x002fc400078e0017 */
[----:B------:R-:W3:Y:S01]  /*f03f0*/  LDL.LU R23, [R1+0x3d18] ;  /* 0x003d180001177983 */ /* 0x000ee20000300800 */
[----:B------:R-:W-:-:S03]  /*f0400*/  IMAD.MOV.U32 R13, RZ, RZ, R25 ;  /* 0x000000ffff0d7224 */ /* 0x000fc600078e0019 */
[----:B------:R-:W-:Y:S04]  /*f0410*/  STL [R1+0x3bd4], R21 ;  /* 0x003bd41501007387 */ /* 0x000fe80000100800 */
[----:B------:R-:W3:Y:S04]  /*f0420*/  LDL.LU R26, [R1+0x3d58] ;  /* 0x003d5800011a7983 */ /* 0x000ee80000300800 */
[----:B------:R-:W3:Y:S01]  /*f0430*/  LDL.LU R25, [R1+0x3d14] ;  /* 0x003d140001197983 */ /* 0x000ee20000300800 */
[----:B------:R-:W-:-:S03]  /*f0440*/  IADD3 R18, P1, R18, R93, RZ ;  /* 0x0000005d12127210 */ /* 0x000fc60007f3e0ff */
[----:B------:R-:W3:Y:S01]  /*f0450*/  LDL.LU R27, [R1+0x3d54] ;  /* 0x003d5400011b7983 */ /* 0x000ee20000300800 */
[----:B------:R-:W-:-:S03]  /*f0460*/  IADD3 R14, P2, R14, R93, RZ ;  /* 0x0000005d0e0e7210 */ /* 0x000fc60007f5e0ff */
[----:B------:R1:W-:Y:S01]  /*f0470*/  LDGSTS.E [R3+0x4600], [R12.64], P0 ;  /* 0x046000000c037fae */ /* 0x0003e20008121844 */
[----:B------:R-:W-:-:S03]  /*f0480*/  IMAD.X R19, R19, 0x1, R0, P1 ;  /* 0x0000000113137824 */ /* 0x000fc600008e0600 */
[----:B------:R1:W-:Y:S02]  /*f0490*/  STL [R1+0x3c18], R18 ;  /* 0x003c181201007387 */ /* 0x0003e40000100800 */
[----:B-1----:R-:W-:Y:S02]  /*f04a0*/  IMAD.MOV.U32 R12, RZ, RZ, R20 ;  /* 0x000000ffff0c7224 */ /* 0x002fe400078e0014 */
[----:B------:R1:W-:Y:S01]  /*f04b0*/  STL [R1+0x3c14], R19 ;  /* 0x003c141301007387 */ /* 0x0003e20000100800 */
[----:B------:R-:W-:Y:S02]  /*f04c0*/  IMAD.MOV.U32 R13, RZ, RZ, R21 ;  /* 0x000000ffff0d7224 */ /* 0x000fe400078e0015 */
[----:B------:R-:W-:Y:S01]  /*f04d0*/  IMAD.X R16, R16, 0x1, R0, P2 ;  /* 0x0000000110107824 */ /* 0x000fe200010e0600 */
[----:B------:R1:W-:Y:S04]  /*f04e0*/  STL [R1+0x3c58], R14 ;  /* 0x003c580e01007387 */ /* 0x0003e80000100800 */
[----:B------:R-:W3:Y:S04]  /*f04f0*/  LDL.LU R20, [R1+0x3d98] ;  /* 0x003d980001147983 */ /* 0x000ee80000300800 */
[----:B------:R1:W-:Y:S04]  /*f0500*/  LDGSTS.E [R3+0x4e00], [R12.64], P0 ;  /* 0x04e000000c037fae */ /* 0x0003e80008121844 */
[----:B------:R1:W-:Y:S02]  /*f0510*/  STL [R1+0x3c54], R16 ;  /* 0x003c541001007387 */ /* 0x0003e40000100800 */
[----:B-1----:R-:W-:-:S02]  /*f0520*/  IMAD.MOV.U32 R12, RZ, RZ, R18 ;  /* 0x000000ffff0c7224 */ /* 0x002fc400078e0012 */
[----:B------:R-:W3:Y:S04]  /*f0530*/  LDL.LU R18, [R1+0x3dd8] ;  /* 0x003dd80001127983 */ /* 0x000ee80000300800 */
[----:B------:R-:W3:Y:S01]  /*f0540*/  LDL.LU R21, [R1+0x3d94] ;  /* 0x003d940001157983 */ /* 0x000ee20000300800 */
[----:B------:R-:W-:-:S03]  /*f0550*/  IMAD.MOV.U32 R13, RZ, RZ, R19 ;  /* 0x000000ffff0d7224 */ /* 0x000fc600078e0013 */
[----:B------:R-:W3:Y:S04]  /*f0560*/  LDL.LU R19, [R1+0x3dd4] ;  /* 0x003dd40001137983 */ /* 0x000ee80000300800 */
[----:B------:R1:W-:Y:S02]  /*f0570*/  LDGSTS.E [R3+0x5600], [R12.64], P0 ;  /* 0x056000000c037fae */ /* 0x0003e40008121844 */
[----:B-1----:R-:W-:Y:S01]  /*f0580*/  MOV R12, R14 ;  /* 0x0000000e000c7202 */ /* 0x002fe20000000f00 */
[----:B------:R-:W-:Y:S01]  /*f0590*/  IMAD.MOV.U32 R13, RZ, RZ, R16 ;  /* 0x000000ffff0d7224 */ /* 0x000fe200078e0010 */
[----:B------:R-:W3:Y:S04]  /*f05a0*/  LDL.LU R14, [R1+0x3e18] ;  /* 0x003e1800010e7983 */ /* 0x000ee80000300800 */
[----:B------:R-:W3:Y:S04]  /*f05b0*/  LDL.LU R16, [R1+0x3e58] ;  /* 0x003e580001107983 */ /* 0x000ee80000300800 */
[----:B------:R1:W-:Y:S01]  /*f05c0*/  LDGSTS.E [R3+0x5e00], [R12.64], P0 ;  /* 0x05e000000c037fae */ /* 0x0003e20008121844 */
[----:B--2---:R-:W-:-:S05]  /*f05d0*/  IADD3 R15, P1, R15, R93, RZ ;  /* 0x0000005d0f0f7210 */ /* 0x004fca0007f3e0ff */
[----:B------:R2:W-:Y:S01]  /*f05e0*/  STL [R1+0x3c98], R15 ;  /* 0x003c980f01007387 */ /* 0x0005e20000100800 */
[----:B-1----:R-:W-:Y:S01]  /*f05f0*/  IMAD.MOV.U32 R12, RZ, RZ, R15 ;  /* 0x000000ffff0c7224 */ /* 0x002fe200078e000f */
[----:B------:R-:W-:Y:S01]  /*f0600*/  IADD3 R22, P2, R22, R93, RZ ;  /* 0x0000005d16167210 */ /* 0x000fe20007f5e0ff */
[----:B----4-:R-:W-:-:S05]  /*f0610*/  IMAD.X R17, R17, 0x1, R0, P1 ;  /* 0x0000000111117824 */ /* 0x010fca00008e0600 */
[----:B------:R1:W-:Y:S01]  /*f0620*/  STL [R1+0x3c94], R17 ;  /* 0x003c941101007387 */ /* 0x0003e20000100800 */
[----:B---3--:R-:W-:-:S03]  /*f0630*/  IMAD.X R24, R24, 0x1, R0, P2 ;  /* 0x0000000118187824 */ /* 0x008fc600010e0600 */
[----:B------:R3:W-:Y:S04]  /*f0640*/  STL [R1+0x3cd8], R22 ;  /* 0x003cd81601007387 */ /* 0x0007e80000100800 */
[----:B--2---:R-:W2:Y:S01]  /*f0650*/  LDL.LU R15, [R1+0x3e14] ;  /* 0x003e1400010f7983 */ /* 0x004ea20000300800 */
[----:B------:R-:W-:-:S03]  /*f0660*/  IMAD.MOV.U32 R13, RZ, RZ, R17 ;  /* 0x000000ffff0d7224 */ /* 0x000fc600078e0011 */
[----:B------:R4:W-:Y:S04]  /*f0670*/  STL [R1+0x3cd4], R24 ;  /* 0x003cd41801007387 */ /* 0x0009e80000100800 */
[----:B-1----:R-:W2:Y:S04]  /*f0680*/  LDL.LU R17, [R1+0x3e54] ;  /* 0x003e540001117983 */ /* 0x002ea80000300800 */
[----:B------:R1:W-:Y:S01]  /*f0690*/  LDGSTS.E [R3+0x6600], [R12.64], P0 ;  /* 0x066000000c037fae */ /* 0x0003e20008121844 */
[-C--:B------:R-:W-:Y:S02]  /*f06a0*/  IADD3 R23, P1, R23, R93.reuse, RZ ;  /* 0x0000005d17177210 */ /* 0x080fe40007f3e0ff */
[----:B------:R-:W-:Y:S01]  /*f06b0*/  IADD3 R26, P2, R26, R93, RZ ;  /* 0x0000005d1a1a7210 */ /* 0x000fe20007f5e0ff */
[----:B-1----:R-:W-:-:S02]  /*f06c0*/  IMAD.MOV.U32 R12, RZ, RZ, R22 ;  /* 0x000000ffff0c7224 */ /* 0x002fc400078e0016 */
[----:B------:R-:W-:Y:S01]  /*f06d0*/  IMAD.MOV.U32 R13, RZ, RZ, R24 ;  /* 0x000000ffff0d7224 */ /* 0x000fe200078e0018 */
[----:B---3--:R-:W3:Y:S01]  /*f06e0*/  LDL.LU R22, [R1+0x3e98] ;  /* 0x003e980001167983 */ /* 0x008ee20000300800 */
[----:B------:R-:W-:-:S03]  /*f06f0*/  IMAD.X R25, R25, 0x1, R0, P1 ;  /* 0x0000000119197824 */ /* 0x000fc600008e0600 */
[----:B----4-:R-:W3:Y:S04]  /*f0700*/  LDL.LU R24, [R1+0x3ed8] ;  /* 0x003ed80001187983 */ /* 0x010ee80000300800 */
[----:B------:R1:W-:Y:S01]  /*f0710*/  STL [R1+0x3d18], R23 ;  /* 0x003d181701007387 */ /* 0x0003e20000100800 */
[----:B------:R-:W-:-:S03]  /*f0720*/  IMAD.X R27, R27, 0x1, R0, P2 ;  /* 0x000000011b1b7824 */ /* 0x000fc600010e0600 */
[----:B------:R1:W-:Y:S04]  /*f0730*/  LDGSTS.E [R3+0x6e00], [R12.64], P0 ;  /* 0x06e000000c037fae */ /* 0x0003e80008121844 */
[----:B------:R1:W-:Y:S04]  /*f0740*/  STL [R1+0x3d14], R25 ;  /* 0x003d141901007387 */ /* 0x0003e80000100800 */
[----:B------:R-:W-:Y:S01]  /*f0750*/  STL [R1+0x3d58], R26 ;  /* 0x003d581a01007387 */ /* 0x000fe20000100800 */
[----:B-1----:R-:W-:-:S03]  /*f0760*/  MOV R12, R23 ;  /* 0x00000017000c7202 */ /* 0x002fc60000000f00 */
[----:B------:R-:W3:Y:S01]  /*f0770*/  LDL.LU R23, [R1+0x3e94] ;  /* 0x003e940001177983 */ /* 0x000ee20000300800 */
[----:B------:R-:W-:-:S03]  /*f0780*/  IMAD.MOV.U32 R13, RZ, RZ, R25 ;  /* 0x000000ffff0d7224 */ /* 0x000fc600078e0019 */
[----:B------:R-:W-:Y:S04]  /*f0790*/  STL [R1+0x3d54], R27 ;  /* 0x003d541b01007387 */ /* 0x000fe80000100800 */
[----:B------:R-:W3:Y:S01]  /*f07a0*/  LDL.LU R25, [R1+0x3ed4] ;  /* 0x003ed40001197983 */ /* 0x000ee20000300800 */
[----:B------:R-:W-:-:S03]  /*f07b0*/  IADD3 R20, P1, R20, R93, RZ ;  /* 0x0000005d14147210 */ /* 0x000fc60007f3e0ff */
[----:B------:R-:W3:Y:S04]  /*f07c0*/  LDL.LU R30, [R1+0x3f18] ;  /* 0x003f1800011e7983 */ /* 0x000ee80000300800 */
[----:B------:R-:W3:Y:S01]  /*f07d0*/  LDL.LU R32, [R1+0x3f58] ;  /* 0x003f580001207983 */ /* 0x000ee20000300800 */
[----:B------:R-:W-:-:S03]  /*f07e0*/  IADD3 R18, P2, R18, R93, RZ ;  /* 0x0000005d12127210 */ /* 0x000fc60007f5e0ff */
[----:B------:R1:W-:Y:S01]  /*f07f0*/  LDGSTS.E [R3+0x7600], [R12.64], P0 ;  /* 0x076000000c037fae */ /* 0x0003e20008121844 */
[----:B------:R-:W-:-:S03]  /*f0800*/  IMAD.X R21, R21, 0x1, R0, P1 ;  /* 0x0000000115157824 */ /* 0x000fc600008e0600 */
[----:B------:R-:W-:Y:S04]  /*f0810*/  STL [R1+0x3d98], R20 ;  /* 0x003d981401007387 */ /* 0x000fe80000100800 */
[----:B------:R-:W-:Y:S01]  /*f0820*/  STL [R1+0x3d94], R21 ;  /* 0x003d941501007387 */ /* 0x000fe20000100800 */
[----:B------:R-:W-:-:S03]  /*f0830*/  IMAD.X R19, R19, 0x1, R0, P2 ;  /* 0x0000000113137824 */ /* 0x000fc600010e0600 */
[----:B------:R-:W-:Y:S04]  /*f0840*/  STL [R1+0x3dd8], R18 ;  /* 0x003dd81201007387 */ /* 0x000fe80000100800 */
[----:B------:R-:W3:Y:S04]  /*f0850*/  LDL.LU R31, [R1+0x3f14] ;  /* 0x003f1400011f7983 */ /* 0x000ee80000300800 */
[----:B------:R-:W-:Y:S04]  /*f0860*/  STL [R1+0x3dd4], R19 ;  /* 0x003dd41301007387 */ /* 0x000fe80000100800 */
[----:B------:R-:W3:Y:S01]  /*f0870*/  LDL.LU R33, [R1+0x3f54] ;  /* 0x003f540001217983 */ /* 0x000ee20000300800 */
        /* <DEDUP_REMOVED lines=12> */
[----:B-1----:R-:W-:Y:S01]  /*f0940*/  IMAD.MOV.U32 R12, RZ, RZ, R14 ;  /* 0x000000ffff0c7224 */ /* 0x002fe200078e000e */
[----:B--2---:R-:W-:-:S05]  /*f0950*/  IADD3.X R15, R15, R0, RZ, P1, !PT ;  /* 0x000000000f0f7210 */ /* 0x004fca0000ffe4ff */
[----:B------:R1:W-:Y:S01]  /*f0960*/  STL [R1+0x3e14], R15 ;  /* 0x003e140f01007387 */ /* 0x0003e20000100800 */
[----:B------:R-:W-:Y:S02]  /*f0970*/  IMAD.MOV.U32 R13, RZ, RZ, R15 ;  /* 0x000000ffff0d7224 */ /* 0x000fe400078e000f */
[----:B------:R-:W-:Y:S01]  /*f0980*/  IMAD.X R17, R17, 0x1, R0, P2 ;  /* 0x0000000111117824 */ /* 0x000fe200010e0600 */
[----:B------:R-:W-:Y:S04]  /*f0990*/  STL [R1+0x3e58], R16 ;  /* 0x003e581001007387 */ /* 0x000fe80000100800 */
[----:B------:R2:W-:Y:S04]  /*f09a0*/  LDGSTS.E [R3+0x9600], [R12.64], P0 ;  /* 0x096000000c037fae */ /* 0x0005e80008121844 */
[----:B-1----:R-:W4:Y:S04]  /*f09b0*/  LDL.LU.64 R14, [R1+0x3920] ;  /* 0x00392000010e7983 */ /* 0x002f280000300a00 */
[----:B------:R1:W-:Y:S01]  /*f09c0*/  STL [R1+0x3e54], R17 ;  /* 0x003e541101007387 */ /* 0x0003e20000100800 */
[----:B--2---:R-:W-:-:S02]  /*f09d0*/  IMAD.MOV.U32 R12, RZ, RZ, R16 ;  /* 0x000000ffff0c7224 */ /* 0x004fc400078e0010 */
[----:B------:R-:W-:Y:S02]  /*f09e0*/  IMAD.MOV.U32 R13, RZ, RZ, R17 ;  /* 0x000000ffff0d7224 */ /* 0x000fe400078e0011 */
[----:B-1----:R-:W2:Y:S01]  /*f09f0*/  LDL.LU.64 R16, [R1+0x38e0] ;  /* 0x0038e00001107983 */ /* 0x002ea20000300a00 */
[----:B---3--:R-:W-:-:S03]  /*f0a00*/  IADD3 R22, P1, R22, R93, RZ ;  /* 0x0000005d16167210 */ /* 0x008fc60007f3e0ff */
[----:B------:R-:W3:Y:S01]  /*f0a10*/  LDL.LU.64 R18, [R1+0x3778] ;  /* 0x0037780001127983 */ /* 0x000ee20000300a00 */
[----:B------:R-:W-:-:S03]  /*f0a20*/  IADD3 R24, P2, R24, R93, RZ ;  /* 0x0000005d18187210 */ /* 0x000fc60007f5e0ff */
[----:B------:R-:W3:Y:S04]  /*f0a30*/  LDL.LU.64 R20, [R1+0x3740] ;  /* 0x0037400001147983 */ /* 0x000ee80000300a00 */
        /* <DEDUP_REMOVED lines=9> */
[----:B------:R-:W3:Y:S04]  /*f0ad0*/  LDL.LU.64 R22, [R1+0x35f0] ;  /* 0x0035f00001167983 */ /* 0x000ee80000300a00 */
[----:B------:R1:W-:Y:S02]  /*f0ae0*/  STL [R1+0x3ed4], R25 ;  /* 0x003ed41901007387 */ /* 0x0003e40000100800 */
[----:B-1----:R-:W-:Y:S01]  /*f0af0*/  MOV R12, R24 ;  /* 0x00000018000c7202 */ /* 0x002fe20000000f00 */
[----:B------:R-:W-:-:S02]  /*f0b00*/  IMAD.MOV.U32 R13, RZ, RZ, R25 ;  /* 0x000000ffff0d7224 */ /* 0x000fc400078e0019 */
[----:B------:R-:W3:Y:S01]  /*f0b10*/  LDL.LU.64 R24, [R1+0x35c0] ;  /* 0x0035c00001187983 */ /* 0x000ee20000300a00 */
[----:B------:R-:W-:-:S03]  /*f0b20*/  IADD3 R30, P1, R30, R93, RZ ;  /* 0x0000005d1e1e7210 */ /* 0x000fc60007f3e0ff */
[----:B------:R-:W3:Y:S01]  /*f0b30*/  LDL.LU.64 R26, [R1+0x3590] ;  /* 0x00359000011a7983 */ /* 0x000ee20000300a00 */
[----:B------:R-:W-:Y:S01]  /*f0b40*/  IADD3 R32, P2, R32, R93, RZ ;  /* 0x0000005d20207210 */ /* 0x000fe20007f5e0ff */
[--C-:B------:R-:W-:Y:S02]  /*f0b50*/  IMAD.X R31, R31, 0x1, R0.reuse, P1 ;  /* 0x000000011f1f7824 */ /* 0x100fe400008e0600 */
[----:B------:R-:W3:Y:S04]  /*f0b60*/  LDL.LU.64 R28, [R1+0x3560] ;  /* 0x00356000011c7983 */ /* 0x000ee80000300a00 */
[----:B------:R-:W-:Y:S01]  /*f0b70*/  STL [R1+0x3f18], R30 ;  /* 0x003f181e01007387 */ /* 0x000fe20000100800 */
[----:B------:R-:W-:-:S03]  /*f0b80*/  IMAD.X R33, R33, 0x1, R0, P2 ;  /* 0x0000000121217824 */ /* 0x000fc600010e0600 */
[----:B------:R1:W-:Y:S04]  /*f0b90*/  LDGSTS.E [R3+0xae00], [R12.64], P0 ;  /* 0x0ae000000c037fae */ /* 0x0003e80008121844 */
[----:B------:R1:W-:Y:S04]  /*f0ba0*/  STL [R1+0x3f14], R31 ;  /* 0x003f141f01007387 */ /* 0x0003e80000100800 */
[----:B------:R-:W-:Y:S01]  /*f0bb0*/  STL [R1+0x3f58], R32 ;  /* 0x003f582001007387 */ /* 0x000fe20000100800 */
[----:B-1----:R-:W-:Y:S02]  /*f0bc0*/  IMAD.MOV.U32 R12, RZ, RZ, R30 ;  /* 0x000000ffff0c7224 */ /* 0x002fe400078e001e */
[----:B------:R-:W-:-:S02]  /*f0bd0*/  IMAD.MOV.U32 R13, RZ, RZ, R31 ;  /* 0x000000ffff0d7224 */ /* 0x000fc400078e001f */
[----:B------:R-:W3:Y:S04]  /*f0be0*/  LDL.LU.64 R30, [R1+0x3530] ;  /* 0x00353000011e7983 */ /* 0x000ee80000300a00 */
[----:B------:R1:W-:Y:S04]  /*f0bf0*/  LDGSTS.E [R3+0xb600], [R12.64], P0 ;  /* 0x0b6000000c037fae */ /* 0x0003e80008121844 */
[----:B------:R1:W-:Y:S02]  /*f0c00*/  STL [R1+0x3f54], R33 ;  /* 0x003f542101007387 */ /* 0x0003e40000100800 */
[----:B-1----:R-:W-:-:S02]  /*f0c10*/  IMAD.MOV.U32 R12, RZ, RZ, R32 ;  /* 0x000000ffff0c7224 */ /* 0x002fc400078e0020 */
[----:B------:R-:W-:Y:S02]  /*f0c20*/  IMAD.MOV.U32 R13, RZ, RZ, R33 ;  /* 0x000000ffff0d7224 */ /* 0x000fe400078e0021 */
        /* <DEDUP_REMOVED lines=31> */
[----:B------:R4:W-:Y:S02]  /*f0e20*/  LDGSTS.E [R3+0xbe00], [R12.64], P0 ;  /* 0x0be000000c037fae */ /* 0x0009e40008121844 */
[----:B----4-:R-:W-:-:S05]  /*f0e30*/  IADD3 R13, P1, R14, R93, RZ ;  /* 0x0000005d0e0d7210 */ /* 0x010fca0007f3e0ff */
[----:B------:R-:W-:Y:S01]  /*f0e40*/  IMAD.X R12, R15, 0x1, R0, P1 ;  /* 0x000000010f0c7824 */ /* 0x000fe200008e0600 */
[----:B--2---:R-:W-:-:S05]  /*f0e50*/  IADD3 R15, P1, R16, R93, RZ ;  /* 0x0000005d100f7210 */ /* 0x004fca0007f3e0ff */
[----:B------:R-:W-:Y:S01]  /*f0e60*/  IMAD.X R14, R17, 0x1, R0, P1 ;  /* 0x00000001110e7824 */ /* 0x000fe200008e0600 */
[----:B---3--:R-:W-:-:S04]  /*f0e70*/  IADD3 R17, P1, R18, R93, RZ ;  /* 0x0000005d12117210 */ /* 0x008fc80007f3e0ff */
        /* <DEDUP_REMOVED lines=61> */
[----:B------:R-:W-:Y:S02]  /*f1250*/  IADD3 R79, P1, R80, R93, RZ ;  /* 0x0000005d504f7210 */ /* 0x000fe40007f3e0ff */
[----:B------:R-:W-:Y:S02]  /*f1260*/  LOP3.LUT R13, R13, R12, RZ, 0x3c, !PT ;  /* 0x0000000c0d0d7212 */ /* 0x000fe400078e3cff */
[----:B------:R-:W-:Y:S01]  /*f1270*/  LOP3.LUT R15, R15, R14, RZ, 0x3c, !PT ;  /* 0x0000000e0f0f7212 */ /* 0x000fe200078e3cff */
[----:B------:R-:W-:Y:S01]  /*f1280*/  IMAD.X R78, R81, 0x1, R0, P1 ;  /* 0x00000001514e7824 */ /* 0x000fe200008e0600 */
        /* <DEDUP_REMOVED lines=10> */
[----:B------:R-:W-:Y:S01]  /*f1330*/  LOP3.LUT R27, R27, R26, RZ, 0x3c, !PT ;  /* 0x0000001a1b1b7212 */ /* 0x000fe200078e3cff */
[----:B------:R-:W-:Y:S01]  /*f1340*/  IMAD.X R80, R83, 0x1, R0, P1 ;  /* 0x0000000153507824 */ /* 0x000fe200008e0600 */
[----:B------:R-:W-:Y:S02]  /*f1350*/  LOP3.LUT R13, R13, R12, RZ, 0x3c, !PT ;  /* 0x0000000c0d0d7212 */ /* 0x000fe400078e3cff */
[----:B------:R-:W-:Y:S02]  /*f1360*/  LOP3.LUT R20, R21, R20, RZ, 0x3c, !PT ;  /* 0x0000001415147212 */ /* 0x000fe400078e3cff */
[----:B------:R-:W-:-:S02]  /*f1370*/  LOP3.LUT R29, R29, R28, RZ, 0x3c, !PT ;  /* 0x0000001c1d1d7212 */ /* 0x000fc400078e3cff */
[----:B------:R-:W-:Y:S02]  /*f1380*/  LOP3.LUT R15, R15, R14, RZ, 0x3c, !PT ;  /* 0x0000000e0f0f7212 */ /* 0x000fe400078e3cff */
[----:B------:R-:W-:Y:S02]  /*f1390*/  LOP3.LUT R22, R23, R22, RZ, 0x3c, !PT ;  /* 0x0000001617167212 */ /* 0x000fe400078e3cff */
[----:B------:R-:W-:Y:S02]  /*f13a0*/  LOP3.LUT R31, R31, R30, RZ, 0x3c, !PT ;  /* 0x0000001e1f1f7212 */ /* 0x000fe400078e3cff */
[----:B------:R-:W-:Y:S02]  /*f13b0*/  IADD3 R83, P1, R84, R93, RZ ;  /* 0x0000005d54537210 */ /* 0x000fe40007f3e0ff */
[----:B------:R-:W-:Y:S02]  /*f13c0*/  LOP3.LUT R17, R17, R16, RZ, 0x3c, !PT ;  /* 0x0000001011117212 */ /* 0x000fe400078e3cff */
[----:B------:R-:W-:-:S02]  /*f13d0*/  LOP3.LUT R24, R25, R24, RZ, 0x3c, !PT ;  /* 0x0000001819187212 */ /* 0x000fc400078e3cff */
[----:B------:R-:W-:Y:S02]  /*f13e0*/  LOP3.LUT R33, R33, R32, RZ, 0x3c, !PT ;  /* 0x0000002021217212 */ /* 0x000fe400078e3cff */
[----:B------:R-:W-:Y:S02]  /*f13f0*/  LOP3.LUT R19, R19, R18, RZ, 0x3c, !PT ;  /* 0x0000001213137212 */ /* 0x000fe400078e3cff */
[----:B------:R-:W-:Y:S02]  /*f1400*/  LOP3.LUT R26, R27, R26, RZ, 0x3c, !PT ;  /* 0x0000001a1b1a7212 */ /* 0x000fe400078e3cff */
[----:B------:R-:W-:Y:S01]  /*f1410*/  LOP3.LUT R35, R35, R34, RZ, 0x3c, !PT ;  /* 0x0000002223237212 */ /* 0x000fe200078e3cff */
[----:B------:R1:W-:Y:S01]  /*f1420*/  STL.64 [R1+0x3920], R12 ;  /* 0x0039200c01007387 */ /* 0x0003e20000100a00 */
        /* <DEDUP_REMOVED lines=199> */
[----:B--2---:R-:W-:Y:S02]  /*f20a0*/  IADD3 R20, P2, R20, R93, RZ ;  /* 0x0000005d14147210 */ /* 0x004fe40007f5e0ff */
[----:B------:R-:W-:-:S03]  /*f20b0*/  IADD3.X R13, R13, R0, RZ, P1, !PT ;  /* 0x000000000d0d7210 */ /* 0x000fc60000ffe4ff */
[----:B---3--:R-:W-:Y:S02]  /*f20c0*/  IMAD.X R23, R23, 0x1, R0, P2 ;  /* 0x0000000117177824 */ /* 0x008fe400010e0600 */
        /* <DEDUP_REMOVED lines=30> */
[----:B-1----:R-:W-:Y:S01]  /*f22b0*/  IMAD.MOV.U32 R12, RZ, RZ, R14 ;  /* 0x000000ffff0c7224 */ /* 0x002fe200078e000e */
[----:B------:R-:W-:Y:S02]  /*f22c0*/  MOV R13, R18 ;  /* 0x00000012000d7202 */ /* 0x000fe40000000f00 */
        /* <DEDUP_REMOVED lines=22> */
[----:B------:R-:W-:-:S03]  /*f2430*/  MOV R13, R22 ;  /* 0x00000016000d7202 */ /* 0x000fc60000000f00 */
        /* <DEDUP_REMOVED lines=33> */
[----:B------:R-:W-:-:S03]  /*f2650*/  IADD3.X R16, R16, R0, RZ, P2, !PT ;  /* 0x0000000010107210 */ /* 0x000fc600017fe4ff */
        /* <DEDUP_REMOVED lines=62> */
[----:B-1----:R-:W-:Y:S01]  /*f2a40*/  IMAD.MOV.U32 R12, RZ, RZ, R20 ;  /* 0x000000ffff0c7224 */ /* 0x002fe200078e0014 */
[----:B------:R-:W-:-:S05]  /*f2a50*/  MOV R13, R21 ;  /* 0x00000015000d7202 */ /* 0x000fca0000000f00 */
        /* <DEDUP_REMOVED lines=25> */
[----:B-1----:R-:W-:Y:S01]  /*f2bf0*/  IMAD.MOV.U32 R12, RZ, RZ, R22 ;  /* 0x000000ffff0c7224 */ /* 0x002fe200078e0016 */
[----:B------:R-:W-:Y:S01]  /*f2c00*/  IADD3.X R25, R25, R0, RZ, P2, !PT ;  /* 0x0000000019197210 */ /* 0x000fe200017fe4ff */
[----:B------:R-:W-:Y:S01]  /*f2c10*/  IMAD.MOV.U32 R13, RZ, RZ, R23 ;  /* 0x000000ffff0d7224 */ /* 0x000fe200078e0017 */
[----:B------:R-:W-:Y:S04]  /*f2c20*/  STL [R1+0x3ee0], R24 ;  /* 0x003ee01801007387 */ /* 0x000fe80000100800 */
        /* <DEDUP_REMOVED lines=21> */
[----:B-1----:R-:W-:Y:S01]  /*f2d80*/  IMAD.MOV.U32 R12, RZ, RZ, R32 ;  /* 0x000000ffff0c7224 */ /* 0x002fe200078e0020 */
[----:B------:R-:W-:-:S02]  /*f2d90*/  MOV R13, R33 ;  /* 0x00000021000d7202 */ /* 0x000fc40000000f00 */
        /* <DEDUP_REMOVED lines=96> */
[----:B------:R-:W-:Y:S02]  /*f33a0*/  IADD3 R77, P1, R78, R93, RZ ;  /* 0x0000005d4e4d7210 */ /* 0x000fe40007f3e0ff */
[----:B------:R-:W-:-:S03]  /*f33b0*/  LOP3.LUT R13, R13, R12, RZ, 0x3c, !PT ;  /* 0x0000000c0d0d7212 */ /* 0x000fc600078e3cff */
        /* <DEDUP_REMOVED lines=21> */
[----:B------:R-:W-:Y:S02]  /*f3510*/  LOP3.LUT R31, R31, R30, RZ, 0x3c, !PT ;  /* 0x0000001e1f1f7212 */ /* 0x000fe400078e3cff */
[----:B------:R-:W-:Y:S02]  /*f3520*/  IADD3 R83, P1, R84, R93, RZ ;  /* 0x0000005d54537210 */ /* 0x000fe40007f3e0ff */
        /* <DEDUP_REMOVED lines=33> */
[----:B------:R2:W-:Y:S01]  /*f3740*/  STL.64 [R1+0x3588], R24 ;  /* 0x0035881801007387 */ /* 0x0005e20000100a00 */
[----:B------:R-:W-:Y:S02]  /*f3750*/  LOP3.LUT R33, R33, R32, RZ, 0x3c, !PT ;  /* 0x0000002021217212 */ /* 0x000fe400078e3cff */
[----:B------:R-:W-:Y:S01]  /*f3760*/  LOP3.LUT R40, R41, R40, RZ, 0x3c, !PT ;  /* 0x0000002829287212 */ /* 0x000fe200078e3cff */
[----:B------:R2:W-:Y:S01]  /*f3770*/  LDGSTS.E [R3+0xcf00], [R14.64], P0 ;  /* 0x0cf000000e037fae */ /* 0x0005e20008121844 */
[----:B------:R-:W-:Y:S02]  /*f3780*/  LOP3.LUT R49, R49, R48, RZ, 0x3c, !PT ;  /* 0x0000003031317212 */ /* 0x000fe400078e3cff */
[----:B------:R-:W-:Y:S01]  /*f3790*/  LOP3.LUT R35, R35, R34, RZ, 0x3c, !PT ;  /* 0x0000002223237212 */ /* 0x000fe200078e3cff */
[----:B------:R2:W-:Y:S01]  /*f37a0*/  STL.64 [R1+0x3558], R26 ;  /* 0x0035581a01007387 */ /* 0x0005e20000100a00 */
[----:B------:R-:W-:-:S02]  /*f37b0*/  LOP3.LUT R42, R43, R42, RZ, 0x3c, !PT ;  /* 0x0000002a2b2a7212 */ /* 0x000fc400078e3cff */
[----:B------:R-:W-:Y:S01]  /*f37c0*/  LOP3.LUT R51, R51, R50, RZ, 0x3c, !PT ;  /* 0x0000003233337212 */ /* 0x000fe200078e3cff */
[----:B------:R2:W-:Y:S01]  /*f37d0*/  LDGSTS.E [R3+0xd700], [R16.64], P0 ;  /* 0x0d70000010037fae */ /* 0x0005e20008121844 */
[----:B------:R-:W-:Y:S01]  /*f37e0*/  LOP3.LUT R37, R37, R36, RZ, 0x3c, !PT ;  /* 0x0000002425257212 */ /* 0x000fe200078e3cff */
[----:B------:R-:W-:Y:S01]  /*f37f0*/  IMAD.X R84, R87, 0x1, R0, P1 ;  /* 0x0000000157547824 */ /* 0x000fe200008e0600 */
[----:B------:R-:W-:Y:S01]  /*f3800*/  LOP3.LUT R44, R45, R44, RZ, 0x3c, !PT ;  /* 0x0000002c2d2c7212 */ /* 0x000fe200078e3cff */
[----:B------:R2:W-:Y:S01]  /*f3810*/  STL.64 [R1+0x3430], R28 ;  /* 0x0034301c01007387 */ /* 0x0005e20000100a00 */
[----:B------:R-:W-:Y:S02]  /*f3820*/  LOP3.LUT R53, R53, R52, RZ, 0x3c, !PT ;  /* 0x0000003435357212 */ /* 0x000fe400078e3cff */
[----:B------:R-:W-:Y:S01]  /*f3830*/  LOP3.LUT R39, R39, R38, RZ, 0x3c, !PT ;  /* 0x0000002627277212 */ /* 0x000fe200078e3cff */
[----:B------:R2:W-:Y:S01]  /*f3840*/  LDGSTS.E [R3+0xdf00], [R18.64], P0 ;  /* 0x0df0000012037fae */ /* 0x0005e20008121844 */
        /* <DEDUP_REMOVED lines=12> */
[----:B------:R-:W-:Y:S02]  /*f3910*/  LOP3.LUT R59, R59, R58, RZ, 0x3c, !PT ;  /* 0x0000003a3b3b7212 */ /* 0x000fe400078e3cff */
        /* <DEDUP_REMOVED lines=8> */
[----:B------:R-:W-:Y:S01]  /*f39a0*/  LOP3.LUT R63, R63, R62, RZ, 0x3c, !PT ;  /* 0x0000003e3f3f7212 */ /* 0x000fe200078e3cff */
[----:B------:R-:W-:Y:S01]  /*f39b0*/  IMAD.X R86, R89, 0x1, R0, P1 ;  /* 0x0000000159567824 */ /* 0x000fe200008e0600 */
        /* <DEDUP_REMOVED lines=9> */
[----:B------:R-:W-:Y:S01]  /*f3a50*/  IADD3 R89, P1, R90, R93, RZ ;  /* 0x0000005d5a597210 */ /* 0x000fe20007f3e0ff */
[----:B------:R2:W-:Y:S01]  /*f3a60*/  STL.64 [R1+0x3278], R40 ;  /* 0x0032782801007387 */ /* 0x0005e20000100a00 */
[----:B------:R-:W-:Y:S02]  /*f3a70*/  LOP3.LUT R53, R53, R52, RZ, 0x3c, !PT ;  /* 0x0000003435357212 */ /* 0x000fe400078e3cff */
[----:B------:R-:W-:Y:S01]  /*f3a80*/  LOP3.LUT R60, R61, R60, RZ, 0x3c, !PT ;  /* 0x0000003c3d3c7212 */ /* 0x000fe200078e3cff */
[----:B------:R2:W-:Y:S01]  /*f3a90*/  LDGSTS.E [R3+0x10f00], [R30.64], P0 ;  /* 0x10f000001e037fae */ /* 0x0005e20008121844 */
[----:B------:R-:W-:-:S02]  /*f3aa0*/  LOP3.LUT R69, R69, R68, RZ, 0x3c, !PT ;  /* 0x0000004445457212 */ /* 0x000fc400078e3cff */
        /* <DEDUP_REMOVED lines=8> */
[----:B------:R-:W-:-:S03]  /*f3b30*/  LOP3.LUT R73, R73, R72, RZ, 0x3c, !PT ;  /* 0x0000004849497212 */ /* 0x000fc600078e3cff */
[----:B------:R2:W-:Y:S01]  /*f3b40*/  LDGSTS.E [R3+0x11f00], [R34.64], P0 ;  /* 0x11f0000022037fae */ /* 0x0005e20008121844 */
[----:B------:R-:W-:Y:S02]  /*f3b50*/  LOP3.LUT R59, R59, R58, RZ, 0x3c, !PT ;  /* 0x0000003a3b3b7212 */ /* 0x000fe400078e3cff */
[----:B------:R-:W-:Y:S01]  /*f3b60*/  LOP3.LUT R66, R67, R66, RZ, 0x3c, !PT ;  /* 0x0000004243427212 */ /* 0x000fe200078e3cff */
[----:B------:R2:W-:Y:S01]  /*f3b70*/  STL.64 [R1+0x3218], R46 ;  /* 0x0032182e01007387 */ /* 0x0005e20000100a00 */
[----:B------:R-:W-:-:S03]  /*f3b80*/  LOP3.LUT R75, R75, R74, RZ, 0x3c, !PT ;  /* 0x0000004a4b4b7212 */ /* 0x000fc600078e3cff */
[----:B------:R2:W-:Y:S01]  /*f3b90*/  LDGSTS.E [R3+0x12700], [R36.64], P0 ;  /* 0x1270000024037fae */ /* 0x0005e20008121844 */
[----:B------:R-:W-:Y:S01]  /*f3ba0*/  LOP3.LUT R61, R61, R60, RZ, 0x3c, !PT ;  /* 0x0000003c3d3d7212 */ /* 0x000fe200078e3cff */
[----:B------:R-:W-:Y:S01]  /*f3bb0*/  IMAD.X R88, R91, 0x1, R0, P1 ;  /* 0x000000015b587824 */ /* 0x000fe200008e0600 */
        /* <DEDUP_REMOVED lines=20> */
[----:B------:R-:W-:Y:S01]  /*f3d00*/  IMAD.MOV.U32 R252, RZ, RZ, c[0x0][0x180] ;  /* 0x00006000fffc7624 */ /* 0x000fe200078e00ff */
        /* <DEDUP_REMOVED lines=9> */
[----:B------:R-:W-:Y:S02]  /*f3da0*/  IADD3 R91, P1, R94, R93, RZ ;  /* 0x0000005d5e5b7210 */ /* 0x000fe40007f3e0ff */
        /* <DEDUP_REMOVED lines=10> */
[----:B------:R-:W-:-:S03]  /*f3e50*/  LOP3.LUT R84, R85, R84, RZ, 0x3c, !PT ;  /* 0x0000005455547212 */ /* 0x000fc600078e3cff */
[----:B------:R2:W-:Y:S01]  /*f3e60*/  STL.64 [R1+0x3028], R64 ;  /* 0x0030284001007387 */ /* 0x0005e20000100a00 */
[----:B------:R-:W-:-:S03]  /*f3e70*/  LOP3.LUT R79, R79, R78, RZ, 0x3c, !PT ;  /* 0x0000004e4f4f7212 */ /* 0x000fc600078e3cff */
[----:B------:R2:W-:Y:S01]  /*f3e80*/  LDGSTS.E [R3+0x16f00], [R54.64], P0 ;  /* 0x16f0000036037fae */ /* 0x0005e20008121844 */
[----:B------:R-:W-:-:S03]  /*f3e90*/  LOP3.LUT R86, R87, R86, RZ, 0x3c, !PT ;  /* 0x0000005657567212 */ /* 0x000fc600078e3cff */
[----:B------:R2:W-:Y:S01]  /*f3ea0*/  STL.64 [R1+0x3018], R66 ;  /* 0x0030184201007387 */ /* 0x0005e20000100a00 */
[----:B------:R-:W-:-:S03]  /*f3eb0*/  IADD3.X R90, R95, R0, RZ, P1, !PT ;  /* 0x000000005f5a7210 */ /* 0x000fc60000ffe4ff */
[----:B------:R2:W-:Y:S01]  /*f3ec0*/  LDGSTS.E [R3+0x17700], [R56.64], P0 ;  /* 0x1770000038037fae */ /* 0x0005e20008121844 */
[----:B------:R-:W-:Y:S02]  /*f3ed0*/  LOP3.LUT R81, R81, R80, RZ, 0x3c, !PT ;  /* 0x0000005051517212 */ /* 0x000fe400078e3cff */
[----:B------:R-:W-:Y:S01]  /*f3ee0*/  LOP3.LUT R88, R89, R88, RZ, 0x3c, !PT ;  /* 0x0000005859587212 */ /* 0x000fe200078e3cff */
[----:B------:R2:W-:Y:S01]  /*f3ef0*/  STL.64 [R1+0x3008], R68 ;  /* 0x0030084401007387 */ /* 0x0005e20000100a00 */
[----:B------:R-:W-:-:S03]  /*f3f00*/  IADD3 R252, R252, 0x3f, RZ ;  /* 0x0000003ffcfc7810 */ /* 0x000fc60007ffe0ff */
[----:B------:R2:W-:Y:S01]  /*f3f10*/  LDGSTS.E [R3+0x17f00], [R58.64], P0 ;  /* 0x17f000003a037fae */ /* 0x0005e20008121844 */
[----:B------:R-:W-:-:S03]  /*f3f20*/  LOP3.LUT R83, R83, R82, RZ, 0x3c, !PT ;  /* 0x0000005253537212 */ /* 0x000fc600078e3cff */
[----:B------:R2:W-:Y:S01]  /*f3f30*/  STL.64 [R1+0x2ff8], R70 ;  /* 0x002ff84601007387 */ /* 0x0005e20000100a00 */
[----:B------:R-:W-:-:S03]  /*f3f40*/  LOP3.LUT R85, R85, R84, RZ, 0x3c, !PT ;  /* 0x0000005455557212 */ /* 0x000fc600078e3cff */
[----:B------:R2:W-:Y:S01]  /*f3f50*/  LDGSTS.E [R3+0x18700], [R60.64], P0 ;  /* 0x187000003c037fae */ /* 0x0005e20008121844 */
[----:B------:R-:W-:-:S03]  /*f3f60*/  LOP3.LUT R87, R87, R86, RZ, 0x3c, !PT ;  /* 0x0000005657577212 */ /* 0x000fc600078e3cff */
[----:B------:R2:W-:Y:S01]  /*f3f70*/  STL.64 [R1+0x2fe8], R72 ;  /* 0x002fe84801007387 */ /* 0x0005e20000100a00 */
[----:B------:R-:W-:-:S03]  /*f3f80*/  LOP3.LUT R89, R89, R88, RZ, 0x3c, !PT ;  /* 0x0000005859597212 */ /* 0x000fc600078e3cff */
[----:B------:R2:W-:Y:S01]  /*f3f90*/  LDGSTS.E [R3+0x18f00], [R62.64], P0 ;  /* 0x18f000003e037fae */ /* 0x0005e20008121844 */
[----:B-1----:R-:W-:-:S03]  /*f3fa0*/  SHF.R.S32.HI R12, RZ, 0x1f, R252 ;  /* 0x0000001fff0c7819 */ /* 0x002fc600000114fc */
[----:B------:R2:W-:Y:S01]  /*f3fb0*/  STL.64 [R1+0x2fd8], R74 ;  /* 0x002fd84a01007387 */ /* 0x0005e20000100a00 */
[----:B------:R-:W-:-:S03]  /*f3fc0*/  IMAD.MOV.U32 R94, RZ, RZ, R91 ;  /* 0x000000ffff5e7224 */ /* 0x000fc600078e005b */
[----:B------:R2:W-:Y:S01]  /*f3fd0*/  LDGSTS.E [R3+0x19700], [R64.64], P0 ;  /* 0x1970000040037fae */ /* 0x0005e20008121844 */
[----:B------:R-:W-:-:S03]  /*f3fe0*/  IMAD.MOV.U32 R95, RZ, RZ, R90 ;  /* 0x000000ffff5f7224 */ /* 0x000fc600078e005a */
[----:B------:R2:W-:Y:S01]  /*f3ff0*/  STL.64 [R1+0x2f90], R76 ;  /* 0x002f904c01007387 */ /* 0x0005e20000100a00 */
[----:B------:R-:W-:-:S03]  /*f4000*/  IADD3 R92, R92, 0x1, RZ ;  /* 0x000000015c5c7810 */ /* 0x000fc60007ffe0ff */
[----:B------:R2:W-:Y:S04]  /*f4010*/  LDGSTS.E [R3+0x19f00], [R66.64], P0 ;  /* 0x19f0000042037fae */ /* 0x0005e80008121844 */
[----:B------:R2:W-:Y:S04]  /*f4020*/  STL.64 [R1+0x2f88], R78 ;  /* 0x002f884e01007387 */ /* 0x0005e80000100a00 */
[----:B------:R2:W-:Y:S01]  /*f4030*/  LDGSTS.E [R3+0x1a700], [R68.64], P0 ;  /* 0x1a70000044037fae */ /* 0x0005e20008121844 */
[----:B------:R-:W-:-:S03]  /*f4040*/  LEA.HI R12, R12, R252, RZ, 0x6 ;  /* 0x000000fc0c0c7211 */ /* 0x000fc600078f30ff */
[----:B------:R2:W-:Y:S04]  /*f4050*/  STL.64 [R1+0x2f80], R80 ;  /* 0x002f805001007387 */ /* 0x0005e80000100a00 */
[----:B------:R2:W-:Y:S04]  /*f4060*/  LDGSTS.E [R3+0x1af00], [R70.64], P0 ;  /* 0x1af0000046037fae */ /* 0x0005e80008121844 */
[----:B------:R2:W-:Y:S04]  /*f4070*/  STL.64 [R1+0x2f78], R82 ;  /* 0x002f785201007387 */ /* 0x0005e80000100a00 */
[----:B------:R2:W-:Y:S04]  /*f4080*/  LDGSTS.E [R3+0x1b700], [R72.64], P0 ;  /* 0x1b70000048037fae */ /* 0x0005e80008121844 */
[----:B------:R2:W-:Y:S04]  /*f4090*/  STL.64 [R1+0x2f70], R84 ;  /* 0x002f705401007387 */ /* 0x0005e80000100a00 */
[----:B------:R2:W-:Y:S04]  /*f40a0*/  LDGSTS.E [R3+0x1bf00], [R74.64], P0 ;  /* 0x1bf000004a037fae */ /* 0x0005e80008121844 */
[----:B------:R2:W-:Y:S04]  /*f40b0*/  STL.64 [R1+0x2f68], R86 ;  /* 0x002f685601007387 */ /* 0x0005e80000100a00 */
[----:B------:R2:W-:Y:S01]  /*f40c0*/  LDGSTS.E [R3+0x1c700], [R76.64], P0 ;  /* 0x1c7000004c037fae */ /* 0x0005e20008121844 */
[----:B------:R-:W-:-:S03]  /*f40d0*/  SHF.R.S32.HI R12, RZ, 0x6, R12 ;  /* 0x00000006ff0c7819 */ /* 0x000fc6000001140c */
[----:B------:R2:W-:Y:S04]  /*f40e0*/  STL.64 [R1+0x2f60], R88 ;  /* 0x002f605801007387 */ /* 0x0005e80000100a00 */
[----:B------:R2:W-:Y:S04]  /*f40f0*/  LDGSTS.E [R3+0x1cf00], [R78.64], P0 ;  /* 0x1cf000004e037fae */ /* 0x0005e80008121844 */
[----:B------:R2:W-:Y:S04]  /*f4100*/  STL.64 [R1+0x2f58], R94 ;  /* 0x002f585e01007387 */ /* 0x0005e80000100a00 */
[----:B------:R2:W-:Y:S04]  /*f4110*/  LDGSTS.E [R3+0x1d700], [R80.64], P0 ;  /* 0x1d70000050037fae */ /* 0x0005e80008121844 */
[----:B------:R2:W-:Y:S04]  /*f4120*/  LDGSTS.E [R3+0x1df00], [R82.64], P0 ;  /* 0x1df0000052037fae */ /* 0x0005e80008121844 */
[----:B------:R2:W-:Y:S04]  /*f4130*/  STL [R1+0x3958], R92 ;  /* 0x0039585c01007387 */ /* 0x0005e80000100800 */
[----:B------:R2:W-:Y:S04]  /*f4140*/  LDGSTS.E [R3+0x1e700], [R84.64], P0 ;  /* 0x1e70000054037fae */ /* 0x0005e80008121844 */
[----:B------:R2:W-:Y:S04]  /*f4150*/  LDGSTS.E [R3+0x1ef00], [R86.64], P0 ;  /* 0x1ef0000056037fae */ /* 0x0005e80008121844 */
[----:B------:R2:W-:Y:S04]  /*f4160*/  LDGSTS.E [R3+0x1f700], [R88.64], P0 ;  /* 0x1f70000058037fae */ /* 0x0005e80008121844 */
[----:B------:R2:W-:Y:S01]  /*f4170*/  LDGSTS.E [R3+0x1ff00], [R94.64], P0 ;  /* 0x1ff000005e037fae */ /* 0x0005e20008121844 */
[----:B------:R-:W-:-:S03]  /*f4180*/  ISETP.NE.U32.AND P0, PT, R92, R12, PT ;  /* 0x0000000c5c00720c */ /* 0x000fc60003f05070 */
[----:B------:R-:W0:Y:S10]  /*f4190*/  LDGDEPBAR ;  /* 0x00000000000079af */ /* 0x000e340000000000 */
[----:B--2---:R-:W-:Y:S01]  /*f41a0*/  @!P0 CALL.REL.NOINC `(.L_x_0) ;  /* 0x0000001000008944 */ /* 0x004fe20003c00000 */
[----:B------:R-:W-:Y:S05]  /*f41b0*/  BRA `(.L_x_1) ;  /* 0xfff6de4000007947 */ /* 0x000fea000383ffff */
.L_x_0:
[----:B-----5:R-:W2:Y:S01]  /*f41c0*/  LDL.LU R15, [R1+0x4784] ;  /* 0x00478400010f7983 */ /* 0x020ea20000300800 */
[----:B------:R-:W-:-:S04]  /*f41d0*/  DEPBAR.LE SB0, 0x0 ;  /* 0x000080000000791a */ /* 0x000fc80000000000 */
        /* <DEDUP_REMOVED lines=9> */
[----:B------:R-:W1:Y:S04]  /*f4270*/  S2R R13, SR_TID.X ;  /* 0x00000000000d7919 */ /* 0x000e680000002100 */
[----:B------:R-:W-:Y:S01]  /*f4280*/  BAR.SYNC.DEFER_BLOCKING 0x0 ;  /* 0x0000000000007b1d */ /* 0x000fe20000010000 */
[----:B--2---:R-:W-:-:S02]  /*f4290*/  ISETP.GE.AND P1, PT, R15, c[0x0][0x17c], PT ;  /* 0x00005f000f007a0c */ /* 0x004fc40003f26270 */
[----:B---3--:R-:W-:-:S03]  /*f42a0*/  ISETP.GE.AND P0, PT, R14, c[0x0][0x17c], PT ;  /* 0x00005f000e007a0c */ /* 0x008fc60003f06270 */
[----:B------:R-:W2:Y:S04]  /*f42b0*/  LDL.LU R14, [R1+0x1f0] ;  /* 0x0001f000010e7983 */ /* 0x000ea80000300800 */
[----:B------:R-:W2:Y:S01]  /*f42c0*/  LDL.LU R15, [R1+0x1f4] ;  /* 0x0001f400010f7983 */ /* 0x000ea20000300800 */
[C---:B-1----:R-:W-:Y:S02]  /*f42d0*/  IMAD.SHL.U32 R2, R13.reuse, 0x100, RZ ;  /* 0x000001000d027824 */ /* 0x042fe400078e00ff */
[C---:B------:R-:W-:Y:S01]  /*f42e0*/  IMAD.SHL.U32 R3, R13.reuse, 0x20, RZ ;  /* 0x000000200d037824 */ /* 0x040fe200078e00ff */
[----:B------:R-:W3:Y:S02]  /*f42f0*/  LDL.LU R30, [R1+0x1f8] ;  /* 0x0001f800011e7983 */ /* 0x000ee40000300800 */
[----:B------:R-:W-:Y:S01]  /*f4300*/  LOP3.LUT R2, R2, 0x1800, RZ, 0xc0, !PT ;  /* 0x0000180002027812 */ /* 0x000fe200078ec0ff */
[C---:B------:R-:W-:Y:S01]  /*f4310*/  IMAD.SHL.U32 R12, R13.reuse, 0x4, RZ ;  /* 0x000000040d0c7824 */ /* 0x040fe200078e00ff */
[----:B------:R-:W3:Y:S02]  /*f4320*/  LDL.LU R31, [R1+0x1fc] ;  /* 0x0001fc00011f7983 */ /* 0x000ee40000300800 */
[----:B------:R-:W-:Y:S01]  /*f4330*/  LOP3.LUT R2, R2, 0x460, R3, 0xf8, !PT ;  /* 0x0000046002027812 */ /* 0x000fe200078ef803 */
[----:B------:R-:W-:Y:S01]  /*f4340*/  IMAD.SHL.U32 R0, R13, 0x400, RZ ;  /* 0x000004000d007824 */ /* 0x000fe200078e00ff */
[----:B------:R-:W3:Y:S02]  /*f4350*/  LDL.LU R24, [R1+0x1010] ;  /* 0x0010100001187983 */ /* 0x000ee40000300800 */
[----:B------:R-:W-:-:S02]  /*f4360*/  LOP3.LUT R2, R2, 0x70, R12, 0x78, !PT ;  /* 0x0000007002027812 */ /* 0x000fc400078e780c */
[----:B------:R-:W3:Y:S01]  /*f4370*/  LDL.LU R25, [R1+0x1014] ;  /* 0x0010140001197983 */ /* 0x000ee20000300800 */
[----:B------:R-:W-:Y:S02]  /*f4380*/  LOP3.LUT R0, R0, 0x1800, RZ, 0xc0, !PT ;  /* 0x0000180000007812 */ /* 0x000fe400078ec0ff */
[----:B------:R-:W-:Y:S01]  /*f4390*/  LOP3.LUT R13, R13, 0x3f, RZ, 0xc0, !PT ;  /* 0x0000003f0d0d7812 */ /* 0x000fe200078ec0ff */
[----:B------:R-:W3:Y:S04]  /*f43a0*/  LDL.LU R26, [R1+0x1000] ;  /* 0x00100000011a7983 */ /* 0x000ee80000300800 */
[----:B----4-:R1:W-:Y:S04]  /*f43b0*/  STS.128 [R2], R20 ;  /* 0x0000001402007388 */ /* 0x0103e80000000c00 */
[----:B------:R-:W3:Y:S01]  /*f43c0*/  LDL.LU R27, [R1+0x1004] ;  /* 0x00100400011b7983 */ /* 0x000ee20000300800 */
[----:B------:R-:W-:Y:S01]  /*f43d0*/  IMAD R0, R13, 0x10, R0 ;  /* 0x000000100d007824 */ /* 0x000fe200078e0200 */
[----:B------:R-:W-:Y:S01]  /*f43e0*/  MOV R13, R245 ;  /* 0x000000f5000d7202 */ /* 0x000fe20000000f00 */
[----:B------:R-:W-:Y:S01]  /*f43f0*/  IMAD.MOV.U32 R12, RZ, RZ, R244 ;  /* 0x000000ffff0c7224 */ /* 0x000fe200078e00f4 */
[----:B------:R4:W-:Y:S04]  /*f4400*/  STS.128 [R2+0x80], R16 ;  /* 0x0000801002007388 */ /* 0x0009e80000000c00 */
[----:B-1----:R-:W3:Y:S04]  /*f4410*/  LDL.LU R20, [R1+0x1018] ;  /* 0x0010180001147983 */ /* 0x002ee80000300800 */
[----:B------:R-:W3:Y:S04]  /*f4420*/  LDL.LU R21, [R1+0x101c] ;  /* 0x00101c0001157983 */ /* 0x000ee80000300800 */
[----:B------:R-:W3:Y:S04]  /*f4430*/  LDL.LU R22, [R1+0x1008] ;  /* 0x0010080001167983 */ /* 0x000ee80000300800 */
[----:B------:R-:W3:Y:S04]  /*f4440*/  LDL.LU R23, [R1+0x100c] ;  /* 0x00100c0001177983 */ /* 0x000ee80000300800 */
[----:B----4-:R-:W4:Y:S04]  /*f4450*/  LDL.LU R16, [R1+0x20] ;  /* 0x0000200001107983 */ /* 0x010f280000300800 */
[----:B------:R-:W4:Y:S04]  /*f4460*/  LDL.LU R17, [R1+0x24] ;  /* 0x0000240001117983 */ /* 0x000f280000300800 */
[----:B------:R-:W4:Y:S04]  /*f4470*/  LDL.LU R18, [R1+0x3f0] ;  /* 0x0003f00001127983 */ /* 0x000f280000300800 */
[----:B------:R-:W4:Y:S04]  /*f4480*/  LDL.LU R19, [R1+0x3f4] ;  /* 0x0003f40001137983 */ /* 0x000f280000300800 */
[----:B--2---:R1:W-:Y:S04]  /*f4490*/  STS.128 [R2+0x100], R12 ;  /* 0x0001000c02007388 */ /* 0x0043e80000000c00 */
[----:B-1----:R-:W2:Y:S04]  /*f44a0*/  LDL.LU R12, [R1+0x28] ;  /* 0x00002800010c7983 */ /* 0x002ea80000300800 */
[----:B------:R-:W2:Y:S04]  /*f44b0*/  LDL.LU R13, [R1+0x2c] ;  /* 0x00002c00010d7983 */ /* 0x000ea80000300800 */
[----:B------:R-:W2:Y:S04]  /*f44c0*/  LDL.LU R14, [R1+0x3f8] ;  /* 0x0003f800010e7983 */ /* 0x000ea80000300800 */
[----:B------:R-:W2:Y:S04]  /*f44d0*/  LDL.LU R15, [R1+0x3fc] ;  /* 0x0003fc00010f7983 */ /* 0x000ea80000300800 */
[----:B---3--:R1:W-:Y:S04]  /*f44e0*/  STS.128 [R2+0x280], R20 ;  /* 0x0002801402007388 */ /* 0x0083e80000000c00 */
[----:B-1----:R-:W3:Y:S04]  /*f44f0*/  LDL.LU R20, [R1+0xdd0] ;  /* 0x000dd00001147983 */ /* 0x002ee80000300800 */
[----:B------:R-:W3:Y:S04]  /*f4500*/  LDL.LU R21, [R1+0xdd4] ;  /* 0x000dd40001157983 */ /* 0x000ee80000300800 */
[----:B------:R-:W3:Y:S04]  /*f4510*/  LDL.LU R22, [R1+0xdc0] ;  /* 0x000dc00001167983 */ /* 0x000ee80000300800 */
[----:B----4-:R1:W-:Y:S04]  /*f4520*/  STS.128 [R2+0x300], R16 ;  /* 0x0003001002007388 */ /* 0x0103e80000000c00 */
[----:B------:R-:W3:Y:S04]  /*f4530*/  LDL.LU R23, [R1+0xdc4] ;  /* 0x000dc40001177983 */ /* 0x000ee80000300800 */
[----:B-1----:R-:W4:Y:S04]  /*f4540*/  LDL.LU R16, [R1+0xdd8] ;  /* 0x000dd80001107983 */ /* 0x002f280000300800 */
[----:B------:R-:W4:Y:S04]  /*f4550*/  LDL.LU R17, [R1+0xddc] ;  /* 0x000ddc0001117983 */ /* 0x000f280000300800 */
[----:B------:R-:W4:Y:S04]  /*f4560*/  LDL.LU R18, [R1+0xdc8] ;  /* 0x000dc80001127983 */ /* 0x000f280000300800 */
[----:B------:R-:W4:Y:S01]  /*f4570*/  LDL.LU R19, [R1+0xdcc] ;  /* 0x000dcc0001137983 */ /* 0x000f220000300800 */
[----:B------:R-:W-:-:S02]  /*f4580*/  IMAD.MOV.U32 R28, RZ, RZ, R246 ;  /* 0x000000ffff1c7224 */ /* 0x000fc400078e00f6 */
[----:B------:R-:W-:Y:S01]  /*f4590*/  IMAD.MOV.U32 R29, RZ, RZ, R247 ;  /* 0x000000ffff1d7224 */ /* 0x000fe200078e00f7 */
[----:B------:R-:W-:Y:S04]  /*f45a0*/  STS.128 [R2+0x200], R24 ;  /* 0x0002001802007388 */ /* 0x000fe80000000c00 */
[----:B------:R-:W-:Y:S01]  /*f45b0*/  STS.128 [R2+0x180], R28 ;  /* 0x0001801c02007388 */ /* 0x000fe20000000c00 */
[C---:B------:R-:W-:Y:S02]  /*f45c0*/  LOP3.LUT R92, R0.reuse, 0x20, RZ, 0x3c, !PT ;  /* 0x00000020005c7812 */ /* 0x040fe400078e3cff */
[C---:B------:R-:W-:Y:S01]  /*f45d0*/  LOP3.LUT R3, R0.reuse, 0x40, RZ, 0x3c, !PT ;  /* 0x0000004000037812 */ /* 0x040fe200078e3cff */
[----:B--2---:R1:W-:Y:S04]  /*f45e0*/  STS.128 [R2+0x380], R12 ;  /* 0x0003800c02007388 */ /* 0x0043e80000000c00 */
[----:B------:R-:W-:Y:S06]  /*f45f0*/  BAR.SYNC.DEFER_BLOCKING 0x0 ;  /* 0x0000000000007b1d */ /* 0x000fec0000010000 */
[----:B-1----:R-:W3:Y:S04]  /*f4600*/  LDL.LU R12, [R1+0x210] ;  /* 0x00021000010c7983 */ /* 0x002ee80000300800 */
[----:B------:R-:W3:Y:S04]  /*f4610*/  LDL.LU R13, [R1+0x214] ;  /* 0x00021400010d7983 */ /* 0x000ee80000300800 */
[----:B------:R-:W3:Y:S04]  /*f4620*/  LDL.LU R14, [R1+0x5e0] ;  /* 0x0005e000010e7983 */ /* 0x000ee80000300800 */
[----:B------:R-:W3:Y:S04]  /*f4630*/  LDL.LU R15, [R1+0x5e4] ;  /* 0x0005e400010f7983 */ /* 0x000ee80000300800 */
[----:B------:R-:W1:Y:S04]  /*f4640*/  LDS.128 R28, [R0] ;  /* 0x00000000001c7984 */ /* 0x000e680000000c00 */
[----:B------:R-:W3:Y:S04]  /*f4650*/  LDS.128 R24, [R0+0x400] ;  /* 0x0004000000187984 */ /* 0x000ee80000000c00 */
[----:B------:R-:W3:Y:S04]  /*f4660*/  LDS.128 R32, [R92] ;  /* 0x000000005c207984 */ /* 0x000ee80000000c00 */
[----:B-1----:R-:W-:Y:S04]  /*f4670*/  STL.64 [R1+0xb60], R28 ;  /* 0x000b601c01007387 */ /* 0x002fe80000100a00 */
[----:B------:R-:W-:Y:S04]  /*f4680*/  STL.64 [R1+0xb68], R30 ;  /* 0x000b681e01007387 */ /* 0x000fe80000100a00 */
[----:B------:R-:W1:Y:S04]  /*f4690*/  LDS.128 R28, [R92+0x400] ;  /* 0x000400005c1c7984 */ /* 0x000e680000000c00 */
[----:B---3--:R-:W-:Y:S04]  /*f46a0*/  STL.64 [R1+0xe60], R24 ;  /* 0x000e601801007387 */ /* 0x008fe80000100a00 */
[----:B------:R-:W-:Y:S04]  /*f46b0*/  STL.64 [R1+0xe68], R26 ;  /* 0x000e681a01007387 */ /* 0x000fe80000100a00 */
[----:B------:R-:W3:Y:S01]  /*f46c0*/  LDS.128 R24, [R3] ;  /* 0x0000000003187984 */ /* 0x000ee20000000c00 */
[----:B------:R-:W-:-:S03]  /*f46d0*/  LOP3.LUT R252, R0, 0x60, RZ, 0x3c, !PT ;  /* 0x0000006000fc7812 */ /* 0x000fc600078e3cff */
[----:B------:R-:W-:Y:S04]  /*f46e0*/  STL.64 [R1+0xbe0], R32 ;  /* 0x000be02001007387 */ /* 0x000fe80000100a00 */
[----:B------:R-:W-:Y:S04]  /*f46f0*/  STL.64 [R1+0xbe8], R34 ;  /* 0x000be82201007387 */ /* 0x000fe80000100a00 */
[----:B------:R-:W4:Y:S04]  /*f4700*/  LDS.128 R32, [R3+0x400] ;  /* 0x0004000003207984 */ /* 0x000f280000000c00 */
[----:B-1----:R-:W-:Y:S04]  /*f4710*/  STL.64 [R1+0x1000], R28 ;  /* 0x0010001c01007387 */ /* 0x002fe80000100a00 */
[----:B------:R-:W-:Y:S04]  /*f4720*/  STL.64 [R1+0x1008], R30 ;  /* 0x0010081e01007387 */ /* 0x000fe80000100a00 */
[----:B------:R-:W1:Y:S04]  /*f4730*/  LDS.128 R28, [R252] ;  /* 0x00000000fc1c7984 */ /* 0x000e680000000c00 */
[----:B---3--:R-:W-:Y:S04]  /*f4740*/  STL.64 [R1+0xd00], R24 ;  /* 0x000d001801007387 */ /* 0x008fe80000100a00 */
[----:B------:R-:W-:Y:S04]  /*f4750*/  STL.64 [R1+0xd08], R26 ;  /* 0x000d081a01007387 */ /* 0x000fe80000100a00 */
[----:B------:R-:W3:Y:S04]  /*f4760*/  LDS.128 R24, [R252+0x400] ;  /* 0x00040000fc187984 */ /* 0x000ee80000000c00 */
[----:B------:R-:W-:Y:S06]  /*f4770*/  BAR.SYNC.DEFER_BLOCKING 0x0 ;  /* 0x0000000000007b1d */ /* 0x000fec0000010000 */
[----:B----4-:R-:W-:Y:S04]  /*f4780*/  STL.64 [R1+0x10a0], R32 ;  /* 0x0010a02001007387 */ /* 0x010fe80000100a00 */
[----:B------:R-:W-:Y:S04]  /*f4790*/  STL.64 [R1+0x10a8], R34 ;  /* 0x0010a82201007387 */ /* 0x000fe80000100a00 */
[----:B-1----:R1:W-:Y:S04]  /*f47a0*/  STL.64 [R1+0xdc0], R28 ;  /* 0x000dc01c01007387 */ /* 0x0023e80000100a00 */
[----:B------:R4:W-:Y:S04]  /*f47b0*/  STL.64 [R1+0xdc8], R30 ;  /* 0x000dc81e01007387 */ /* 0x0009e80000100a00 */
[----:B---3--:R3:W-:Y:S04]  /*f47c0*/  STL.64 [R1+0x10c0], R24 ;  /* 0x0010c01801007387 */ /* 0x0087e80000100a00 */
[----:B------:R3:W-:Y:S04]  /*f47d0*/  STL.64 [R1+0x10c8], R26 ;  /* 0x0010c81a01007387 */ /* 0x0007e80000100a00 */
[----:B-1----:R-:W2:Y:S04]  /*f47e0*/  LDL.LU R28, [R1+0x218] ;  /* 0x00021800011c7983 */ /* 0x002ea80000300800 */
[----:B------:R-:W2:Y:S04]  /*f47f0*/  LDL.LU R29, [R1+0x21c] ;  /* 0x00021c00011d7983 */ /* 0x000ea80000300800 */
[----:B----4-:R-:W2:Y:S04]  /*f4800*/  LDL.LU R30, [R1+0x5e8] ;  /* 0x0005e800011e7983 */ /* 0x010ea80000300800 */
[----:B------:R-:W2:Y:S04]  /*f4810*/  LDL.LU R31, [R1+0x5ec] ;  /* 0x0005ec00011f7983 */ /* 0x000ea80000300800 */
[----:B---3--:R-:W3:Y:S04]  /*f4820*/  LDL.LU R24, [R1+0xb20] ;  /* 0x000b200001187983 */ /* 0x008ee80000300800 */
[----:B------:R-:W3:Y:S04]  /*f4830*/  LDL.LU R25, [R1+0xb24] ;  /* 0x000b240001197983 */ /* 0x000ee80000300800 */
[----:B------:R-:W3:Y:S04]  /*f4840*/  LDL.LU R26, [R1+0xb10] ;  /* 0x000b1000011a7983 */ /* 0x000ee80000300800 */
[----:B------:R1:W-:Y:S04]  /*f4850*/  STS.128 [R2], R20 ;  /* 0x0000001402007388 */ /* 0x0003e80000000c00 */
[----:B------:R-:W3:Y:S04]  /*f4860*/  LDL.LU R27, [R1+0xb14] ;  /* 0x000b1400011b7983 */ /* 0x000ee80000300800 */
[----:B------:R4:W-:Y:S04]  /*f4870*/  STS.128 [R2+0x80], R16 ;  /* 0x0000801002007388 */ /* 0x0009e80000000c00 */
[----:B-1----:R-:W2:Y:S04]  /*f4880*/  LDL.LU R20, [R1+0xb28] ;  /* 0x000b280001147983 */ /* 0x002ea80000300800 */
[----:B------:R-:W2:Y:S04]  /*f4890*/  LDL.LU R21, [R1+0xb2c] ;  /* 0x000b2c0001157983 */ /* 0x000ea80000300800 */
[----:B------:R-:W2:Y:S04]  /*f48a0*/  LDL.LU R22, [R1+0xb18] ;  /* 0x000b180001167983 */ /* 0x000ea80000300800 */
[----:B------:R-:W2:Y:S04]  /*f48b0*/  LDL.LU R23, [R1+0xb1c] ;  /* 0x000b1c0001177983 */ /* 0x000ea80000300800 */
[----:B----4-:R-:W4:Y:S04]  /*f48c0*/  LDL.LU R16, [R1+0x400] ;  /* 0x0004000001107983 */ /* 0x010f280000300800 */
[----:B------:R-:W4:Y:S04]  /*f48d0*/  LDL.LU R17, [R1+0x404] ;  /* 0x0004040001117983 */ /* 0x000f280000300800 */
[----:B------:R-:W4:Y:S04]  /*f48e0*/  LDL.LU R18, [R1+0x7c0] ;  /* 0x0007c00001127983 */ /* 0x000f280000300800 */
[----:B------:R-:W4:Y:S04]  /*f48f0*/  LDL.LU R19, [R1+0x7c4] ;  /* 0x0007c40001137983 */ /* 0x000f280000300800 */
[----:B------:R1:W-:Y:S04]  /*f4900*/  STS.128 [R2+0x100], R12 ;  /* 0x0001000c02007388 */ /* 0x0003e80000000c00 */
[----:B-1----:R-:W3:Y:S04]  /*f4910*/  LDL.LU R12, [R1+0x408] ;  /* 0x00040800010c7983 */ /* 0x002ee80000300800 */
[----:B------:R-:W3:Y:S04]  /*f4920*/  LDL.LU R13, [R1+0x40c] ;  /* 0x00040c00010d7983 */ /* 0x000ee80000300800 */
[----:B------:R-:W3:Y:S04]  /*f4930*/  LDL.LU R14, [R1+0x7c8] ;  /* 0x0007c800010e7983 */ /* 0x000ee80000300800 */
[----:B------:R-:W3:Y:S04]  /*f4940*/  LDL.LU R15, [R1+0x7cc] ;  /* 0x0007cc00010f7983 */ /* 0x000ee80000300800 */
[----:B--2---:R1:W-:Y:S04]  /*f4950*/  STS.128 [R2+0x280], R20 ;  /* 0x0002801402007388 */ /* 0x0043e80000000c00 */
[----:B-1----:R-:W2:Y:S04]  /*f4960*/  LDL.LU R20, [R1+0x850] ;  /* 0x0008500001147983 */ /* 0x002ea80000300800 */
[----:B------:R-:W2:Y:S04]  /*f4970*/  LDL.LU R21, [R1+0x854] ;  /* 0x0008540001157983 */ /* 0x000ea80000300800 */
[----:B------:R-:W2:Y:S04]  /*f4980*/  LDL.LU R22, [R1+0xab0] ;  /* 0x000ab00001167983 */ /* 0x000ea80000300800 */
[----:B----4-:R1:W-:Y:S04]  /*f4990*/  STS.128 [R2+0x300], R16 ;  /* 0x0003001002007388 */ /* 0x0103e80000000c00 */
[----:B------:R-:W2:Y:S04]  /*f49a0*/  LDL.LU R23, [R1+0xab4] ;  /* 0x000ab40001177983 */ /* 0x000ea80000300800 */
[----:B-1----:R-:W4:Y:S04]  /*f49b0*/  LDL.LU R16, [R1+0x858] ;  /* 0x0008580001107983 */ /* 0x002f280000300800 */
[----:B------:R-:W4:Y:S04]  /*f49c0*/  LDL.LU R17, [R1+0x85c] ;  /* 0x00085c0001117983 */ /* 0x000f280000300800 */
[----:B------:R-:W4:Y:S04]  /*f49d0*/  LDL.LU R18, [R1+0xab8] ;  /* 0x000ab80001127983 */ /* 0x000f280000300800 */
[----:B------:R-:W4:Y:S04]  /*f49e0*/  LDL.LU R19, [R1+0xabc] ;  /* 0x000abc0001137983 */ /* 0x000f280000300800 */
[----:B---3--:R1:W-:Y:S04]  /*f49f0*/  STS.128 [R2+0x380], R12 ;  /* 0x0003800c02007388 */ /* 0x0083e80000000c00 */
[----:B-1----:R-:W4:Y:S04]  /*f4a00*/  LDL.LU R14, [R1+0x810] ;  /* 0x00081000010e7983 */ /* 0x002f280000300800 */
[----:B------:R-:W4:Y:S04]  /*f4a10*/  LDL.LU R15, [R1+0x814] ;  /* 0x00081400010f7983 */ /* 0x000f280000300800 */
[----:B------:R-:W-:Y:S04]  /*f4a20*/  STS.128 [R2+0x180], R28 ;  /* 0x0001801c02007388 */ /* 0x000fe80000000c00 */
[----:B------:R-:W-:Y:S04]  /*f4a30*/  STS.128 [R2+0x200], R24 ;  /* 0x0002001802007388 */ /* 0x000fe80000000c00 */
[----:B------:R-:W-:Y:S06]  /*f4a40*/  BAR.SYNC.DEFER_BLOCKING 0x0 ;  /* 0x0000000000007b1d */ /* 0x000fec0000010000 */
[----:B------:R-:W1:Y:S04]  /*f4a50*/  LDS.128 R28, [R0] ;  /* 0x00000000001c7984 */ /* 0x000e680000000c00 */
[----:B------:R-:W1:Y:S04]  /*f4a60*/  LDS.128 R24, [R0+0x400] ;  /* 0x0004000000187984 */ /* 0x000e680000000c00 */
[----:B------:R-:W1:Y:S04]  /*f4a70*/  LDS.128 R32, [R92] ;  /* 0x000000005c207984 */ /* 0x000e680000000c00 */
[----:B-1----:R-:W-:Y:S04]  /*f4a80*/  STL.64 [R1+0x850], R28 ;  /* 0x0008501c01007387 */ /* 0x002fe80000100a00 */
[----:B------:R-:W-:Y:S04]  /*f4a90*/  STL.64 [R1+0x858], R30 ;  /* 0x0008581e01007387 */ /* 0x000fe80000100a00 */
[----:B------:R-:W1:Y:S04]  /*f4aa0*/  LDS.128 R28, [R92+0x400] ;  /* 0x000400005c1c7984 */ /* 0x000e680000000c00 */
[----:B------:R-:W-:Y:S04]  /*f4ab0*/  STL.64 [R1+0xd70], R24 ;  /* 0x000d701801007387 */ /* 0x000fe80000100a00 */
[----:B------:R-:W-:Y:S04]  /*f4ac0*/  STL.64 [R1+0xd78], R26 ;  /* 0x000d781a01007387 */ /* 0x000fe80000100a00 */
[----:B------:R-:W1:Y:S04]  /*f4ad0*/  LDS.128 R24, [R3] ;  /* 0x0000000003187984 */ /* 0x000e680000000c00 */
[----:B------:R-:W-:Y:S04]  /*f4ae0*/  STL.64 [R1+0xb10], R32 ;  /* 0x000b102001007387 */ /* 0x000fe80000100a00 */
[----:B------:R-:W-:Y:S04]  /*f4af0*/  STL.64 [R1+0xb18], R34 ;  /* 0x000b182201007387 */ /* 0x000fe80000100a00 */
[----:B------:R-:W1:Y:S04]  /*f4b00*/  LDS.128 R32, [R3+0x400] ;  /* 0x0004000003207984 */ /* 0x000e680000000c00 */
[----:B-1----:R-:W-:Y:S04]  /*f4b10*/  STL.64 [R1+0xdf0], R28 ;  /* 0x000df01c01007387 */ /* 0x002fe80000100a00 */
[----:B------:R-:W-:Y:S04]  /*f4b20*/  STL.64 [R1+0xdf8], R30 ;  /* 0x000df81e01007387 */ /* 0x000fe80000100a00 */
[----:B------:R-:W1:Y:S04]  /*f4b30*/  LDS.128 R28, [R252] ;  /* 0x00000000fc1c7984 */ /* 0x000e680000000c00 */
[----:B------:R-:W-:Y:S04]  /*f4b40*/  STL.64 [R1+0xb90], R24 ;  /* 0x000b901801007387 */ /* 0x000fe80000100a00 */
[----:B------:R-:W-:Y:S04]  /*f4b50*/  STL.64 [R1+0xb98], R26 ;  /* 0x000b981a01007387 */ /* 0x000fe80000100a00 */
[----:B------:R-:W1:Y:S04]  /*f4b60*/  LDS.128 R24, [R252+0x400] ;  /* 0x00040000fc187984 */ /* 0x000e680000000c00 */
[----:B------:R-:W-:Y:S06]  /*f4b70*/  BAR.SYNC.DEFER_BLOCKING 0x0 ;  /* 0x0000000000007b1d */ /* 0x000fec0000010000 */
[----:B------:R-:W-:Y:S04]  /*f4b80*/  STL.64 [R1+0xfb0], R32 ;  /* 0x000fb02001007387 */ /* 0x000fe80000100a00 */
[----:B------:R-:W-:Y:S01]  /*f4b90*/  STL.64 [R1+0xfb8], R34 ;  /* 0x000fb82201007387 */ /* 0x000fe20000100a00 */
[----:B------:R-:W-:-:S03]  /*f4ba0*/  IMAD.MOV.U32 R12, RZ, RZ, R228 ;  /* 0x000000ffff0c7224 */ /* 0x000fc600078e00e4 */
[----:B-1----:R-:W-:Y:S04]  /*f4bb0*/  STL.64 [R1+0xc80], R28 ;  /* 0x000c801c01007387 */ /* 0x002fe80000100a00 */
[----:B------:R1:W-:Y:S04]  /*f4bc0*/  STL.64 [R1+0xc88], R30 ;  /* 0x000c881e01007387 */ /* 0x0003e80000100a00 */
[----:B------:R2:W-:Y:S04]  /*f4bd0*/  STL.64 [R1+0x1010], R24 ;  /* 0x0010101801007387 */ /* 0x0005e80000100a00 */
[----:B------:R2:W-:Y:S04]  /*f4be0*/  STL.64 [R1+0x1018], R26 ;  /* 0x0010181a01007387 */ /* 0x0005e80000100a00 */
[----:B-1----:R-:W3:Y:S04]  /*f4bf0*/  LDL.LU R30, [R1+0x818] ;  /* 0x00081800011e7983 */ /* 0x002ee80000300800 */
[----:B------:R-:W3:Y:S04]  /*f4c00*/  LDL.LU R31, [R1+0x81c] ;  /* 0x00081c00011f7983 */ /* 0x000ee80000300800 */
[----:B--2---:R-:W2:Y:S04]  /*f4c10*/  LDL.LU R24, [R1+0x24a0] ;  /* 0x0024a00001187983 */ /* 0x004ea80000300800 */
[----:B------:R-:W2:Y:S04]  /*f4c20*/  LDL.LU R25, [R1+0x24a4] ;  /* 0x0024a40001197983 */ /* 0x000ea80000300800 */
[----:B------:R-:W2:Y:S01]  /*f4c30*/  LDL.LU R26, [R1+0x2670] ;  /* 0x00267000011a7983 */ /* 0x000ea20000300800 */
[----:B------:R-:W-:-:S03]  /*f4c40*/  IMAD.MOV.U32 R13, RZ, RZ, R229 ;  /* 0x000000ffff0d7224 */ /* 0x000fc600078e00e5 */
[----:B------:R1:W-:Y:S04]  /*f4c50*/  STS.128 [R2], R20 ;  /* 0x0000001402007388 */ /* 0x0003e80000000c00 */
[----:B------:R-:W2:Y:S04]  /*f4c60*/  LDL.LU R27, [R1+0x2674] ;  /* 0x00267400011b7983 */ /* 0x000ea80000300800 */
[----:B----4-:R4:W-:Y:S04]  /*f4c70*/  STS.128 [R2+0x80], R16 ;  /* 0x0000801002007388 */ /* 0x0109e80000000c00 */
        /* <DEDUP_REMOVED lines=12> */
[----:B------:R-:W3:Y:S01]  /*f4d40*/  LDL.LU R15, [R1+0xb7c] ;  /* 0x000b7c00010f7983 */ /* 0x000ee20000300800 */
[----:B------:R-:W-:-:S02]  /*f4d50*/  IMAD.MOV.U32 R28, RZ, RZ, R230 ;  /* 0x000000ffff1c7224 */ /* 0x000fc400078e00e6 */
[----:B------:R-:W-:Y:S01]  /*f4d60*/  IMAD.MOV.U32 R29, RZ, RZ, R231 ;  /* 0x000000ffff1d7224 */ /* 0x000fe200078e00e7 */
        /* <DEDUP_REMOVED lines=13> */
[----:B------:R-:W4:Y:S04]  /*f4e40*/  LDL.LU R14, [R1+0x1f10] ;  /* 0x001f1000010e7983 */ /* 0x000f280000300800 */
        /* <DEDUP_REMOVED lines=24> */
[----:B------:R-:W-:Y:S04]  /*f4fd0*/  STL.64 [R1+0xdd8], R34 ;  /* 0x000dd82201007387 */ /* 0x000fe80000100a00 */
[----:B-1----:R1:W-:Y:S04]  /*f4fe0*/  STL.64 [R1+0xb20], R28 ;  /* 0x000b201c01007387 */ /* 0x0023e80000100a00 */
[----:B------:R1:W-:Y:S04]  /*f4ff0*/  STL.64 [R1+0xb28], R30 ;  /* 0x000b281e01007387 */ /* 0x0003e80000100a00 */
[----:B------:R1:W-:Y:S04]  /*f5000*/  STL.64 [R1+0xe40], R24 ;  /* 0x000e401801007387 */ /* 0x0003e80000100a00 */
[----:B------:R2:W-:Y:S04]  /*f5010*/  STL.64 [R1+0xe48], R26 ;  /* 0x000e481a01007387 */ /* 0x0005e80000100a00 */
[----:B-1----:R-:W3:Y:S04]  /*f5020*/  LDL.LU R28, [R1+0x1d18] ;  /* 0x001d1800011c7983 */ /* 0x002ee80000300800 */
[----:B------:R-:W3:Y:S04]  /*f5030*/  LDL.LU R29, [R1+0x1d1c] ;  /* 0x001d1c00011d7983 */ /* 0x000ee80000300800 */
[----:B------:R-:W3:Y:S04]  /*f5040*/  LDL.LU R30, [R1+0x1f18] ;  /* 0x001f1800011e7983 */ /* 0x000ee80000300800 */
[----:B------:R-:W3:Y:S04]  /*f5050*/  LDL.LU R31, [R1+0x1f1c] ;  /* 0x001f1c00011f7983 */ /* 0x000ee80000300800 */
[----:B------:R-:W3:Y:S04]  /*f5060*/  LDL.LU R24, [R1+0x2990] ;  /* 0x0029900001187983 */ /* 0x000ee80000300800 */
[----:B------:R-:W3:Y:S04]  /*f5070*/  LDL.LU R25, [R1+0x2994] ;  /* 0x0029940001197983 */ /* 0x000ee80000300800 */
[----:B--2---:R-:W2:Y:S04]  /*f5080*/  LDL.LU R26, [R1+0x2b20] ;  /* 0x002b2000011a7983 */ /* 0x004ea80000300800 */
[----:B------:R1:W-:Y:S04]  /*f5090*/  STS.128 [R2], R20 ;  /* 0x0000001402007388 */ /* 0x0003e80000000c00 */
[----:B------:R-:W2:Y:S04]  /*f50a0*/  LDL.LU R27, [R1+0x2b24] ;  /* 0x002b2400011b7983 */ /* 0x000ea80000300800 */
        /* <DEDUP_REMOVED lines=65> */
[----:B--2---:R1:W-:Y:S04]  /*f54c0*/  STS.128 [R2], R20 ;  /* 0x0000001402007388 */ /* 0x0043e80000000c00 */
        /* <DEDUP_REMOVED lines=15> */
[----:B-1----:R1:W5:Y:S04]  /*f55c0*/  LDL.LU R20, [R1+0xdb0] ;  /* 0x000db00001147983 */ /* 0x0023680000300800 */
[----:B------:R1:W5:Y:S04]  /*f55d0*/  LDL.LU R21, [R1+0xdb4] ;  /* 0x000db40001157983 */ /* 0x0003680000300800 */
[----:B------:R1:W5:Y:S04]  /*f55e0*/  LDL.LU R22, [R1+0xda0] ;  /* 0x000da00001167983 */ /* 0x0003680000300800 */
[----:B----4-:R2:W-:Y:S04]  /*f55f0*/  STS.128 [R2+0x300], R16 ;  /* 0x0003001002007388 */ /* 0x0105e80000000c00 */
[----:B------:R1:W5:Y:S04]  /*f5600*/  LDL.LU R23, [R1+0xda4] ;  /* 0x000da40001177983 */ /* 0x0003680000300800 */
[----:B--2---:R1:W5:Y:S04]  /*f5610*/  LDL.LU R16, [R1+0xdb8] ;  /* 0x000db80001107983 */ /* 0x0043680000300800 */
[----:B------:R1:W5:Y:S04]  /*f5620*/  LDL.LU R17, [R1+0xdbc] ;  /* 0x000dbc0001117983 */ /* 0x0003680000300800 */
[----:B------:R1:W5:Y:S04]  /*f5630*/  LDL.LU R18, [R1+0xda8] ;  /* 0x000da80001127983 */ /* 0x0003680000300800 */
[----:B------:R1:W5:Y:S04]  /*f5640*/  LDL.LU R19, [R1+0xdac] ;  /* 0x000dac0001137983 */ /* 0x0003680000300800 */
[----:B---3--:R2:W-:Y:S04]  /*f5650*/  STS.128 [R2+0x380], R12 ;  /* 0x0003800c02007388 */ /* 0x0085e80000000c00 */
[----:B--2---:R1:W5:Y:S04]  /*f5660*/  LDL.LU R12, [R1+0x5d0] ;  /* 0x0005d000010c7983 */ /* 0x0043680000300800 */
[----:B------:R1:W5:Y:S04]  /*f5670*/  LDL.LU R13, [R1+0x5d4] ;  /* 0x0005d400010d7983 */ /* 0x0003680000300800 */
[----:B------:R1:W5:Y:S04]  /*f5680*/  LDL.LU R14, [R1+0x5c0] ;  /* 0x0005c000010e7983 */ /* 0x0003680000300800 */
[----:B------:R1:W5:Y:S04]  /*f5690*/  LDL.LU R15, [R1+0x5c4] ;  /* 0x0005c400010f7983 */ /* 0x0003680000300800 */
[----:B------:R1:W-:Y:S04]  /*f56a0*/  STS.128 [R2+0x180], R28 ;  /* 0x0001801c02007388 */ /* 0x0003e80000000c00 */
[----:B------:R1:W-:Y:S04]  /*f56b0*/  STS.128 [R2+0x200], R24 ;  /* 0x0002001802007388 */ /* 0x0003e80000000c00 */
[----:B------:R-:W-:Y:S06]  /*f56c0*/  BAR.SYNC.DEFER_BLOCKING 0x0 ;  /* 0x0000000000007b1d */ /* 0x000fec0000010000 */
[----:B-1----:R-:W1:Y:S04]  /*f56d0*/  LDS.128 R28, [R0] ;  /* 0x00000000001c7984 */ /* 0x002e680000000c00 */
[----:B------:R-:W2:Y:S04]  /*f56e0*/  LDS.128 R24, [R0+0x400] ;  /* 0x0004000000187984 */ /* 0x000ea80000000c00 */
[----:B------:R-:W3:Y:S04]  /*f56f0*/  LDS.128 R32, [R92] ;  /* 0x000000005c207984 */ /* 0x000ee80000000c00 */
[----:B-1----:R-:W-:Y:S04]  /*f5700*/  STL.64 [R1+0xda0], R28 ;  /* 0x000da01c01007387 */ /* 0x002fe80000100a00 */
[----:B------:R-:W-:Y:S04]  /*f5710*/  STL.64 [R1+0xda8], R30 ;  /* 0x000da81e01007387 */ /* 0x000fe80000100a00 */
[----:B------:R-:W1:Y:S04]  /*f5720*/  LDS.128 R28, [R92+0x400] ;  /* 0x000400005c1c7984 */ /* 0x000e680000000c00 */
[----:B--2---:R-:W-:Y:S04]  /*f5730*/  STL.64 [R1+0x1270], R24 ;  /* 0x0012701801007387 */ /* 0x004fe80000100a00 */
[----:B------:R-:W-:Y:S04]  /*f5740*/  STL.64 [R1+0x1278], R26 ;  /* 0x0012781a01007387 */ /* 0x000fe80000100a00 */
[----:B------:R-:W2:Y:S04]  /*f5750*/  LDS.128 R24, [R3] ;  /* 0x0000000003187984 */ /* 0x000ea80000000c00 */
[----:B---3--:R-:W-:Y:S04]  /*f5760*/  STL.64 [R1+0xdb0], R32 ;  /* 0x000db02001007387 */ /* 0x008fe80000100a00 */
[----:B------:R-:W-:Y:S04]  /*f5770*/  STL.64 [R1+0xdb8], R34 ;  /* 0x000db82201007387 */ /* 0x000fe80000100a00 */
[----:B------:R-:W3:Y:S04]  /*f5780*/  LDS.128 R32, [R3+0x400] ;  /* 0x0004000003207984 */ /* 0x000ee80000000c00 */
[----:B-1----:R-:W-:Y:S04]  /*f5790*/  STL.64 [R1+0x1290], R28 ;  /* 0x0012901c01007387 */ /* 0x002fe80000100a00 */
[----:B------:R-:W-:Y:S04]  /*f57a0*/  STL.64 [R1+0x1298], R30 ;  /* 0x0012981e01007387 */ /* 0x000fe80000100a00 */
[----:B------:R-:W1:Y:S04]  /*f57b0*/  LDS.128 R28, [R252] ;  /* 0x00000000fc1c7984 */ /* 0x000e680000000c00 */
[----:B--2---:R-:W-:Y:S04]  /*f57c0*/  STL.64 [R1+0x1080], R24 ;  /* 0x0010801801007387 */ /* 0x004fe80000100a00 */
[----:B------:R-:W-:Y:S04]  /*f57d0*/  STL.64 [R1+0x1088], R26 ;  /* 0x0010881a01007387 */ /* 0x000fe80000100a00 */
[----:B------:R-:W2:Y:S04]  /*f57e0*/  LDS.128 R24, [R252+0x400] ;  /* 0x00040000fc187984 */ /* 0x000ea80000000c00 */
[----:B------:R-:W-:Y:S06]  /*f57f0*/  BAR.SYNC.DEFER_BLOCKING 0x0 ;  /* 0x0000000000007b1d */ /* 0x000fec0000010000 */
[----:B---3--:R-:W-:Y:S04]  /*f5800*/  STL.64 [R1+0x12b0], R32 ;  /* 0x0012b02001007387 */ /* 0x008fe80000100a00 */
[----:B------:R-:W-:Y:S04]  /*f5810*/  STL.64 [R1+0x12b8], R34 ;  /* 0x0012b82201007387 */ /* 0x000fe80000100a00 */
[----:B-1----:R1:W-:Y:S04]  /*f5820*/  STL.64 [R1+0x1230], R28 ;  /* 0x0012301c01007387 */ /* 0x0023e80000100a00 */
[----:B------:R3:W-:Y:S04]  /*f5830*/  STL.64 [R1+0x1238], R30 ;  /* 0x0012381e01007387 */ /* 0x0007e80000100a00 */
[----:B-----5:R-:W-:Y:S04]  /*f5840*/  STS.128 [R2], R20 ;  /* 0x0000001402007388 */ /* 0x020fe80000000c00 */
[----:B--2---:R2:W-:Y:S04]  /*f5850*/  STL.64 [R1+0x12d0], R24 ;  /* 0x0012d01801007387 */ /* 0x0045e80000100a00 */
[----:B------:R2:W-:Y:S04]  /*f5860*/  STL.64 [R1+0x12d8], R26 ;  /* 0x0012d81a01007387 */ /* 0x0005e80000100a00 */
[----:B-1----:R-:W4:Y:S04]  /*f5870*/  LDL.LU R28, [R1+0x5d8] ;  /* 0x0005d800011c7983 */ /* 0x002f280000300800 */
[----:B------:R-:W4:Y:S04]  /*f5880*/  LDL.LU R29, [R1+0x5dc] ;  /* 0x0005dc00011d7983 */ /* 0x000f280000300800 */
[----:B---3--:R-:W4:Y:S04]  /*f5890*/  LDL.LU R30, [R1+0x5c8] ;  /* 0x0005c800011e7983 */ /* 0x008f280000300800 */
[----:B------:R-:W4:Y:S04]  /*f58a0*/  LDL.LU R31, [R1+0x5cc] ;  /* 0x0005cc00011f7983 */ /* 0x000f280000300800 */
[----:B--2---:R-:W2:Y:S04]  /*f58b0*/  LDL.LU R24, [R1+0xb00] ;  /* 0x000b000001187983 */ /* 0x004ea80000300800 */
[----:B------:R-:W2:Y:S04]  /*f58c0*/  LDL.LU R25, [R1+0xb04] ;  /* 0x000b040001197983 */ /* 0x000ea80000300800 */
[----:B------:R-:W2:Y:S04]  /*f58d0*/  LDL.LU R26, [R1+0xaf0] ;  /* 0x000af000011a7983 */ /* 0x000ea80000300800 */
[----:B------:R-:W2:Y:S04]  /*f58e0*/  LDL.LU R27, [R1+0xaf4] ;  /* 0x000af400011b7983 */ /* 0x000ea80000300800 */
[----:B------:R-:W3:Y:S04]  /*f58f0*/  LDL.LU R20, [R1+0xb08] ;  /* 0x000b080001147983 */ /* 0x000ee80000300800 */
[----:B------:R-:W3:Y:S04]  /*f5900*/  LDL.LU R21, [R1+0xb0c] ;  /* 0x000b0c0001157983 */ /* 0x000ee80000300800 */
[----:B------:R-:W3:Y:S04]  /*f5910*/  LDL.LU R22, [R1+0xaf8] ;  /* 0x000af80001167983 */ /* 0x000ee80000300800 */
[----:B------:R1:W-:Y:S04]  /*f5920*/  STS.128 [R2+0x80], R16 ;  /* 0x0000801002007388 */ /* 0x0003e80000000c00 */
[----:B------:R-:W3:Y:S04]  /*f5930*/  LDL.LU R23, [R1+0xafc] ;  /* 0x000afc0001177983 */ /* 0x000ee80000300800 */
[----:B------:R1:W-:Y:S04]  /*f5940*/  STS.128 [R2+0x100], R12 ;  /* 0x0001000c02007388 */ /* 0x0003e80000000c00 */
[----:B-1----:R-:W2:Y:S04]  /*f5950*/  LDL.LU R16, [R1+0x7b0] ;  /* 0x0007b00001107983 */ /* 0x002ea80000300800 */
[----:B------:R-:W2:Y:S04]  /*f5960*/  LDL.LU R17, [R1+0x7b4] ;  /* 0x0007b40001117983 */ /* 0x000ea80000300800 */
[----:B------:R-:W2:Y:S04]  /*f5970*/  LDL.LU R18, [R1+0x7a0] ;  /* 0x0007a00001127983 */ /* 0x000ea80000300800 */
[----:B------:R-:W2:Y:S04]  /*f5980*/  LDL.LU R19, [R1+0x7a4] ;  /* 0x0007a40001137983 */ /* 0x000ea80000300800 */
[----:B------:R-:W2:Y:S04]  /*f5990*/  LDL.LU R12, [R1+0x7b8] ;  /* 0x0007b800010c7983 */ /* 0x000ea80000300800 */
[----:B------:R-:W4:Y:S04]  /*f59a0*/  LDL.LU R13, [R1+0x7bc] ;  /* 0x0007bc00010d7983 */ /* 0x000f280000300800 */
[----:B------:R-:W4:Y:S04]  /*f59b0*/  LDL.LU R14, [R1+0x7a8] ;  /* 0x0007a800010e7983 */ /* 0x000f280000300800 */
[----:B------:R-:W4:Y:S04]  /*f59c0*/  LDL.LU R15, [R1+0x7ac] ;  /* 0x0007ac00010f7983 */ /* 0x000f280000300800 */
[----:B---3--:R1:W-:Y:S04]  /*f59d0*/  STS.128 [R2+0x280], R20 ;  /* 0x0002801402007388 */ /* 0x0083e80000000c00 */
[----:B-1----:R-:W3:Y:S04]  /*f59e0*/  LDL.LU R20, [R1+0xaa0] ;  /* 0x000aa00001147983 */ /* 0x002ee80000300800 */
[----:B------:R-:W3:Y:S04]  /*f59f0*/  LDL.LU R21, [R1+0xaa4] ;  /* 0x000aa40001157983 */ /* 0x000ee80000300800 */
[----:B------:R-:W3:Y:S04]  /*f5a00*/  LDL.LU R22, [R1+0xa90] ;  /* 0x000a900001167983 */ /* 0x000ee80000300800 */
[----:B--2---:R1:W-:Y:S04]  /*f5a10*/  STS.128 [R2+0x300], R16 ;  /* 0x0003001002007388 */ /* 0x0043e80000000c00 */
[----:B------:R-:W3:Y:S04]  /*f5a20*/  LDL.LU R23, [R1+0xa94] ;  /* 0x000a940001177983 */ /* 0x000ee80000300800 */
[----:B-1----:R-:W2:Y:S04]  /*f5a30*/  LDL.LU R16, [R1+0xaa8] ;  /* 0x000aa80001107983 */ /* 0x002ea80000300800 */
[----:B------:R-:W2:Y:S04]  /*f5a40*/  LDL.LU R17, [R1+0xaac] ;  /* 0x000aac0001117983 */ /* 0x000ea80000300800 */
[----:B------:R-:W2:Y:S04]  /*f5a50*/  LDL.LU R18, [R1+0xa98] ;  /* 0x000a980001127983 */ /* 0x000ea80000300800 */
[----:B------:R-:W2:Y:S04]  /*f5a60*/  LDL.LU R19, [R1+0xa9c] ;  /* 0x000a9c0001137983 */ /* 0x000ea80000300800 */
[----:B----4-:R-:W-:Y:S04]  /*f5a70*/  STS.128 [R2+0x180], R28 ;  /* 0x0001801c02007388 */ /* 0x010fe80000000c00 */
[----:B------:R-:W-:Y:S04]  /*f5a80*/  STS.128 [R2+0x200], R24 ;  /* 0x0002001802007388 */ /* 0x000fe80000000c00 */
[----:B------:R1:W-:Y:S04]  /*f5a90*/  STS.128 [R2+0x380], R12 ;  /* 0x0003800c02007388 */ /* 0x0003e80000000c00 */
[----:B------:R-:W-:Y:S06]  /*f5aa0*/  BAR.SYNC.DEFER_BLOCKING 0x0 ;  /* 0x0000000000007b1d */ /* 0x000fec0000010000 */
[----:B-1----:R-:W2:Y:S04]  /*f5ab0*/  LDL.LU R12, [R1+0x800] ;  /* 0x00080000010c7983 */ /* 0x002ea80000300800 */
[----:B------:R-:W2:Y:S04]  /*f5ac0*/  LDL.LU R13, [R1+0x804] ;  /* 0x00080400010d7983 */ /* 0x000ea80000300800 */
[----:B------:R-:W2:Y:S04]  /*f5ad0*/  LDL.LU R14, [R1+0x7f0] ;  /* 0x0007f000010e7983 */ /* 0x000ea80000300800 */
[----:B------:R-:W2:Y:S04]  /*f5ae0*/  LDL.LU R15, [R1+0x7f4] ;  /* 0x0007f400010f7983 */ /* 0x000ea80000300800 */
        /* <DEDUP_REMOVED lines=33> */
[----:B---3--:R1:W-:Y:S04]  /*f5d00*/  STS.128 [R2], R20 ;  /* 0x0000001402007388 */ /* 0x0083e80000000c00 */
        /* <DEDUP_REMOVED lines=9> */
[----:B------:R1:W-:Y:S04]  /*f5da0*/  STS.128 [R2+0x100], R12 ;  /* 0x0001000c02007388 */ /* 0x0003e80000000c00 */
[----:B-1----:R-:W4:Y:S04]  /*f5db0*/  LDL.LU R12, [R1+0xbd8] ;  /* 0x000bd800010c7983 */ /* 0x002f280000300800 */
        /* <DEDUP_REMOVED lines=471> */
[----:B-1----:R-:W3:Y:S04]  /*f7b30*/  LDL.LU R16, [R1+0xa68] ;  /* 0x000a680001107983 */ /* 0x002ee80000300800 */
[----:B------:R-:W3:Y:S04]  /*f7b40*/  LDL.LU R17, [R1+0xa6c] ;  /* 0x000a6c0001117983 */ /* 0x000ee80000300800 */
[----:B------:R-:W3:Y:S04]  /*f7b50*/  LDL.LU R18, [R1+0xa58] ;  /* 0x000a580001127983 */ /* 0x000ee80000300800 */
[----:B------:R-:W3:Y:S04]  /*f7b60*/  LDL.LU R19, [R1+0xa5c] ;  /* 0x000a5c0001137983 */ /* 0x000ee80000300800 */
[----:B----4-:R-:W-:Y:S04]  /*f7b70*/  STS.128 [R2+0x180], R28 ;  /* 0x0001801c02007388 */ /* 0x010fe80000000c00 */
[----:B------:R-:W-:Y:S04]  /*f7b80*/  STS.128 [R2+0x200], R24 ;  /* 0x0002001802007388 */ /* 0x000fe80000000c00 */
[----:B------:R-:W-:Y:S04]  /*f7b90*/  STS.128 [R2+0x380], R12 ;  /* 0x0003800c02007388 */ /* 0x000fe80000000c00 */
[----:B------:R-:W-:Y:S06]  /*f7ba0*/  BAR.SYNC.DEFER_BLOCKING 0x0 ;  /* 0x0000000000007b1d */ /* 0x000fec0000010000 */
[----:B------:R-:W1:Y:S04]  /*f7bb0*/  LDS.128 R28, [R0] ;  /* 0x00000000001c7984 */ /* 0x000e680000000c00 */
[----:B------:R-:W4:Y:S04]  /*f7bc0*/  LDS.128 R24, [R0+0x400] ;  /* 0x0004000000187984 */ /* 0x000f280000000c00 */
[----:B------:R-:W4:Y:S04]  /*f7bd0*/  LDS.128 R32, [R92] ;  /* 0x000000005c207984 */ /* 0x000f280000000c00 */
[----:B-1----:R-:W-:Y:S04]  /*f7be0*/  STL.64 [R1+0x770], R28 ;  /* 0x0007701c01007387 */ /* 0x002fe80000100a00 */
[----:B------:R-:W-:Y:S04]  /*f7bf0*/  STL.64 [R1+0x778], R30 ;  /* 0x0007781e01007387 */ /* 0x000fe80000100a00 */
[----:B------:R-:W1:Y:S04]  /*f7c00*/  LDS.128 R28, [R92+0x400] ;  /* 0x000400005c1c7984 */ /* 0x000e680000000c00 */
[----:B----4-:R-:W-:Y:S04]  /*f7c10*/  STL.64 [R1+0x1400], R24 ;  /* 0x0014001801007387 */ /* 0x010fe80000100a00 */
[----:B------:R-:W-:Y:S04]  /*f7c20*/  STL.64 [R1+0x1408], R26 ;  /* 0x0014081a01007387 */ /* 0x000fe80000100a00 */
[----:B------:R-:W4:Y:S04]  /*f7c30*/  LDS.128 R24, [R3] ;  /* 0x0000000003187984 */ /* 0x000f280000000c00 */
[----:B------:R-:W-:Y:S04]  /*f7c40*/  STL.64 [R1+0xa60], R32 ;  /* 0x000a602001007387 */ /* 0x000fe80000100a00 */
[----:B------:R-:W-:Y:S04]  /*f7c50*/  STL.64 [R1+0xa68], R34 ;  /* 0x000a682201007387 */ /* 0x000fe80000100a00 */
[----:B------:R-:W4:Y:S04]  /*f7c60*/  LDS.128 R32, [R3+0x400] ;  /* 0x0004000003207984 */ /* 0x000f280000000c00 */
[----:B-1----:R-:W-:Y:S04]  /*f7c70*/  STL.64 [R1+0x1450], R28 ;  /* 0x0014501c01007387 */ /* 0x002fe80000100a00 */
[----:B------:R-:W-:Y:S04]  /*f7c80*/  STL.64 [R1+0x1458], R30 ;  /* 0x0014581e01007387 */ /* 0x000fe80000100a00 */
[----:B------:R-:W1:Y:S04]  /*f7c90*/  LDS.128 R28, [R252] ;  /* 0x00000000fc1c7984 */ /* 0x000e680000000c00 */
[----:B----4-:R-:W-:Y:S04]  /*f7ca0*/  STL.64 [R1+0xf90], R24 ;  /* 0x000f901801007387 */ /* 0x010fe80000100a00 */
[----:B------:R-:W-:Y:S04]  /*f7cb0*/  STL.64 [R1+0xf98], R26 ;  /* 0x000f981a01007387 */ /* 0x000fe80000100a00 */
[----:B------:R-:W4:Y:S04]  /*f7cc0*/  LDS.128 R24, [R252+0x400] ;  /* 0x00040000fc187984 */ /* 0x000f280000000c00 */
[----:B------:R-:W-:Y:S06]  /*f7cd0*/  BAR.SYNC.DEFER_BLOCKING 0x0 ;  /* 0x0000000000007b1d */ /* 0x000fec0000010000 */
[----:B------:R-:W-:Y:S04]  /*f7ce0*/  STL.64 [R1+0x1480], R32 ;  /* 0x0014802001007387 */ /* 0x000fe80000100a00 */
[----:B------:R-:W-:Y:S04]  /*f7cf0*/  STL.64 [R1+0x1488], R34 ;  /* 0x0014882201007387 */ /* 0x000fe80000100a00 */
[----:B-1----:R-:W-:Y:S04]  /*f7d00*/  STL.64 [R1+0x1210], R28 ;  /* 0x0012101c01007387 */ /* 0x002fe80000100a00 */
[----:B------:R-:W-:Y:S04]  /*f7d10*/  STL.64 [R1+0x1218], R30 ;  /* 0x0012181e01007387 */ /* 0x000fe80000100a00 */
[----:B----4-:R1:W-:Y:S04]  /*f7d20*/  STL.64 [R1+0x14b0], R24 ;  /* 0x0014b01801007387 */ /* 0x0103e80000100a00 */
[----:B------:R4:W-:Y:S04]  /*f7d30*/  STL.64 [R1+0x14b8], R26 ;  /* 0x0014b81a01007387 */ /* 0x0009e80000100a00 */
[----:B-1----:R-:W2:Y:S04]  /*f7d40*/  LDL.LU R24, [R1+0x2620] ;  /* 0x0026200001187983 */ /* 0x002ea80000300800 */
[----:B------:R-:W2:Y:S04]  /*f7d50*/  LDL.LU R25, [R1+0x2624] ;  /* 0x0026240001197983 */ /* 0x000ea80000300800 */
[----:B----4-:R-:W2:Y:S04]  /*f7d60*/  LDL.LU R26, [R1+0x2610] ;  /* 0x00261000011a7983 */ /* 0x010ea80000300800 */
[----:B------:R-:W2:Y:S04]  /*f7d70*/  LDL.LU R27, [R1+0x2614] ;  /* 0x00261400011b7983 */ /* 0x000ea80000300800 */
[----:B---3--:R1:W-:Y:S04]  /*f7d80*/  STS.128 [R2], R20 ;  /* 0x0000001402007388 */ /* 0x0083e80000000c00 */
[----:B-1----:R-:W3:Y:S04]  /*f7d90*/  LDL.LU R20, [R1+0x2628] ;  /* 0x0026280001147983 */ /* 0x002ee80000300800 */
[----:B------:R-:W3:Y:S04]  /*f7da0*/  LDL.LU R21, [R1+0x262c] ;  /* 0x00262c0001157983 */ /* 0x000ee80000300800 */
[----:B------:R-:W3:Y:S04]  /*f7db0*/  LDL.LU R22, [R1+0x2618] ;  /* 0x0026180001167983 */ /* 0x000ee80000300800 */
[----:B------:R1:W-:Y:S04]  /*f7dc0*/  STS.128 [R2+0x80], R16 ;  /* 0x0000801002007388 */ /* 0x0003e80000000c00 */
[----:B------:R-:W3:Y:S04]  /*f7dd0*/  LDL.LU R23, [R1+0x261c] ;  /* 0x00261c0001177983 */ /* 0x000ee80000300800 */
[----:B-1----:R-:W4:Y:S04]  /*f7de0*/  LDL.LU R16, [R1+0x1500] ;  /* 0x0015000001107983 */ /* 0x002f280000300800 */
[----:B------:R-:W4:Y:S04]  /*f7df0*/  LDL.LU R17, [R1+0x1504] ;  /* 0x0015040001117983 */ /* 0x000f280000300800 */
[----:B------:R-:W4:Y:S04]  /*f7e00*/  LDL.LU R18, [R1+0x1520] ;  /* 0x0015200001127983 */ /* 0x000f280000300800 */
[----:B------:R-:W4:Y:S01]  /*f7e10*/  LDL.LU R19, [R1+0x1524] ;  /* 0x0015240001137983 */ /* 0x000f220000300800 */
[----:B------:R-:W-:Y:S01]  /*f7e20*/  IMAD.MOV.U32 R12, RZ, RZ, R224 ;  /* 0x000000ffff0c7224 */ /* 0x000fe200078e00e0 */
[----:B------:R-:W-:Y:S01]  /*f7e30*/  MOV R15, R221 ;  /* 0x000000dd000f7202 */ /* 0x000fe20000000f00 */
[----:B------:R-:W-:-:S02]  /*f7e40*/  IMAD.MOV.U32 R13, RZ, RZ, R225 ;  /* 0x000000ffff0d7224 */ /* 0x000fc400078e00e1 */
[----:B------:R-:W-:-:S05]  /*f7e50*/  IMAD.MOV.U32 R14, RZ, RZ, R220 ;  /* 0x000000ffff0e7224 */ /* 0x000fca00078e00dc */
[----:B------:R1:W-:Y:S04]  /*f7e60*/  STS.128 [R2+0x100], R12 ;  /* 0x0001000c02007388 */ /* 0x0003e80000000c00 */
[----:B-1----:R-:W2:Y:S04]  /*f7e70*/  LDL.LU R12, [R1+0x1508] ;  /* 0x00150800010c7983 */ /* 0x002ea80000300800 */
[----:B------:R-:W2:Y:S04]  /*f7e80*/  LDL.LU R13, [R1+0x150c] ;  /* 0x00150c00010d7983 */ /* 0x000ea80000300800 */
[----:B------:R-:W2:Y:S04]  /*f7e90*/  LDL.LU R14, [R1+0x1528] ;  /* 0x00152800010e7983 */ /* 0x000ea80000300800 */
[----:B------:R-:W2:Y:S01]  /*f7ea0*/  LDL.LU R15, [R1+0x152c] ;  /* 0x00152c00010f7983 */ /* 0x000ea20000300800 */
[----:B------:R-:W-:-:S02]  /*f7eb0*/  IMAD.MOV.U32 R220, RZ, RZ, R226 ;  /* 0x000000ffffdc7224 */ /* 0x000fc400078e00e2 */
[----:B------:R-:W-:-:S05]  /*f7ec0*/  IMAD.MOV.U32 R221, RZ, RZ, R227 ;  /* 0x000000ffffdd7224 */ /* 0x000fca00078e00e3 */
[----:B------:R-:W-:Y:S04]  /*f7ed0*/  STS.128 [R2+0x180], R220 ;  /* 0x000180dc02007388 */ /* 0x000fe80000000c00 */
        /* <DEDUP_REMOVED lines=9> */
[----:B------:R-:W4:Y:S04]  /*f7f70*/  LDL.LU R19, [R1+0x28cc] ;  /* 0x0028cc0001137983 */ /* 0x000f280000300800 */
[----:B--2---:R-:W-:Y:S04]  /*f7f80*/  STS.128 [R2+0x200], R24 ;  /* 0x0002001802007388 */ /* 0x004fe80000000c00 */
[----:B------:R1:W-:Y:S04]  /*f7f90*/  STS.128 [R2+0x380], R12 ;  /* 0x0003800c02007388 */ /* 0x0003e80000000c00 */
[----:B------:R-:W-:Y:S06]  /*f7fa0*/  BAR.SYNC.DEFER_BLOCKING 0x0 ;  /* 0x0000000000007b1d */ /* 0x000fec0000010000 */
[----:B-1----:R-:W4:Y:S04]  /*f7fb0*/  LDL.LU R12, [R1+0x1ec0] ;  /* 0x001ec000010c7983 */ /* 0x002f280000300800 */
[----:B------:R-:W4:Y:S04]  /*f7fc0*/  LDL.LU R13, [R1+0x1ec4] ;  /* 0x001ec400010d7983 */ /* 0x000f280000300800 */
[----:B------:R-:W4:Y:S04]  /*f7fd0*/  LDL.LU R14, [R1+0x1eb0] ;  /* 0x001eb000010e7983 */ /* 0x000f280000300800 */
[----:B------:R-:W4:Y:S04]  /*f7fe0*/  LDL.LU R15, [R1+0x1eb4] ;  /* 0x001eb400010f7983 */ /* 0x000f280000300800 */
        /* <DEDUP_REMOVED lines=33> */
[----:B---3--:R1:W-:Y:S04]  /*f8200*/  STS.128 [R2], R20 ;  /* 0x0000001402007388 */ /* 0x0083e80000000c00 */
        /* <DEDUP_REMOVED lines=9> */
[----:B------:R1:W-:Y:S04]  /*f82a0*/  STS.128 [R2+0x100], R12 ;  /* 0x0001000c02007388 */ /* 0x0003e80000000c00 */
        /* <DEDUP_REMOVED lines=15> */
[----:B------:R-:W-:Y:S04]  /*f83a0*/  STS.128 [R2+0x200], R24 ;  /* 0x0002001802007388 */ /* 0x000fe80000000c00 */
        /* <DEDUP_REMOVED lines=126> */
[----:B-1----:R-:W3:Y:S04]  /*f8b90*/  LDL.LU R16, [R1+0xa48] ;  /* 0x000a480001107983 */ /* 0x002ee80000300800 */
[----:B------:R-:W3:Y:S04]  /*f8ba0*/  LDL.LU R17, [R1+0xa4c] ;  /* 0x000a4c0001117983 */ /* 0x000ee80000300800 */
[----:B------:R-:W3:Y:S04]  /*f8bb0*/  LDL.LU R18, [R1+0xa38] ;  /* 0x000a380001127983 */ /* 0x000ee80000300800 */
[----:B------:R-:W3:Y:S04]  /*f8bc0*/  LDL.LU R19, [R1+0xa3c] ;  /* 0x000a3c0001137983 */ /* 0x000ee80000300800 */
[----:B--2---:R-:W-:Y:S04]  /*f8bd0*/  STS.128 [R2+0x180], R28 ;  /* 0x0001801c02007388 */ /* 0x004fe80000000c00 */
[----:B------:R-:W-:Y:S04]  /*f8be0*/  STS.128 [R2+0x200], R24 ;  /* 0x0002001802007388 */ /* 0x000fe80000000c00 */
[----:B------:R-:W-:Y:S04]  /*f8bf0*/  STS.128 [R2+0x380], R12 ;  /* 0x0003800c02007388 */ /* 0x000fe80000000c00 */
[----:B------:R-:W-:Y:S06]  /*f8c00*/  BAR.SYNC.DEFER_BLOCKING 0x0 ;  /* 0x0000000000007b1d */ /* 0x000fec0000010000 */
[----:B------:R-:W1:Y:S04]  /*f8c10*/  LDS.128 R28, [R0] ;  /* 0x00000000001c7984 */ /* 0x000e680000000c00 */
[----:B------:R-:W2:Y:S04]  /*f8c20*/  LDS.128 R24, [R0+0x400] ;  /* 0x0004000000187984 */ /* 0x000ea80000000c00 */
[----:B------:R-:W2:Y:S04]  /*f8c30*/  LDS.128 R32, [R92] ;  /* 0x000000005c207984 */ /* 0x000ea80000000c00 */
[----:B-1----:R-:W-:Y:S04]  /*f8c40*/  STL.64 [R1+0x750], R28 ;  /* 0x0007501c01007387 */ /* 0x002fe80000100a00 */
[----:B------:R-:W-:Y:S04]  /*f8c50*/  STL.64 [R1+0x758], R30 ;  /* 0x0007581e01007387 */ /* 0x000fe80000100a00 */
[----:B------:R-:W1:Y:S04]  /*f8c60*/  LDS.128 R28, [R92+0x400] ;  /* 0x000400005c1c7984 */ /* 0x000e680000000c00 */
[----:B--2---:R-:W-:Y:S04]  /*f8c70*/  STL.64 [R1+0x1520], R24 ;  /* 0x0015201801007387 */ /* 0x004fe80000100a00 */
[----:B------:R-:W-:Y:S04]  /*f8c80*/  STL.64 [R1+0x1528], R26 ;  /* 0x0015281a01007387 */ /* 0x000fe80000100a00 */
[----:B------:R-:W2:Y:S04]  /*f8c90*/  LDS.128 R24, [R3] ;  /* 0x0000000003187984 */ /* 0x000ea80000000c00 */
[----:B------:R-:W-:Y:S04]  /*f8ca0*/  STL.64 [R1+0xa30], R32 ;  /* 0x000a302001007387 */ /* 0x000fe80000100a00 */
[----:B------:R-:W-:Y:S04]  /*f8cb0*/  STL.64 [R1+0xa38], R34 ;  /* 0x000a382201007387 */ /* 0x000fe80000100a00 */
[----:B------:R-:W2:Y:S04]  /*f8cc0*/  LDS.128 R32, [R3+0x400] ;  /* 0x0004000003207984 */ /* 0x000ea80000000c00 */
[----:B-1----:R-:W-:Y:S04]  /*f8cd0*/  STL.64 [R1+0x1550], R28 ;  /* 0x0015501c01007387 */ /* 0x002fe80000100a00 */
[----:B------:R-:W-:Y:S04]  /*f8ce0*/  STL.64 [R1+0x1558], R30 ;  /* 0x0015581e01007387 */ /* 0x000fe80000100a00 */
[----:B------:R-:W1:Y:S04]  /*f8cf0*/  LDS.128 R28, [R252] ;  /* 0x00000000fc1c7984 */ /* 0x000e680000000c00 */
[----:B--2---:R-:W-:Y:S04]  /*f8d00*/  STL.64 [R1+0xf70], R24 ;  /* 0x000f701801007387 */ /* 0x004fe80000100a00 */
[----:B------:R-:W-:Y:S04]  /*f8d10*/  STL.64 [R1+0xf78], R26 ;  /* 0x000f781a01007387 */ /* 0x000fe80000100a00 */
[----:B------:R-:W2:Y:S04]  /*f8d20*/  LDS.128 R24, [R252+0x400] ;  /* 0x00040000fc187984 */ /* 0x000ea80000000c00 */
[----:B------:R-:W-:Y:S06]  /*f8d30*/  BAR.SYNC.DEFER_BLOCKING 0x0 ;  /* 0x0000000000007b1d */ /* 0x000fec0000010000 */
[----:B------:R-:W-:Y:S04]  /*f8d40*/  STL.64 [R1+0x15b0], R32 ;  /* 0x0015b02001007387 */ /* 0x000fe80000100a00 */
[----:B------:R-:W-:Y:S04]  /*f8d50*/  STL.64 [R1+0x15b8], R34 ;  /* 0x0015b82201007387 */ /* 0x000fe80000100a00 */
[----:B-1----:R-:W-:Y:S04]  /*f8d60*/  STL.64 [R1+0x14f0], R28 ;  /* 0x0014f01c01007387 */ /* 0x002fe80000100a00 */
[----:B------:R-:W-:Y:S04]  /*f8d70*/  STL.64 [R1+0x14f8], R30 ;  /* 0x0014f81e01007387 */ /* 0x000fe80000100a00 */
[----:B--2---:R1:W-:Y:S04]  /*f8d80*/  STL.64 [R1+0x1600], R24 ;  /* 0x0016001801007387 */ /* 0x0043e80000100a00 */
[----:B------:R2:W-:Y:S04]  /*f8d90*/  STL.64 [R1+0x1608], R26 ;  /* 0x0016081a01007387 */ /* 0x0005e80000100a00 */
[----:B-1----:R-:W4:Y:S04]  /*f8da0*/  LDL.LU R24, [R1+0x2600] ;  /* 0x0026000001187983 */ /* 0x002f280000300800 */
[----:B------:R-:W4:Y:S04]  /*f8db0*/  LDL.LU R25, [R1+0x2604] ;  /* 0x0026040001197983 */ /* 0x000f280000300800 */
[----:B--2---:R-:W4:Y:S04]  /*f8dc0*/  LDL.LU R26, [R1+0x25f0] ;  /* 0x0025f000011a7983 */ /* 0x004f280000300800 */
[----:B------:R-:W4:Y:S04]  /*f8dd0*/  LDL.LU R27, [R1+0x25f4] ;  /* 0x0025f400011b7983 */ /* 0x000f280000300800 */
[----:B---3--:R1:W-:Y:S04]  /*f8de0*/  STS.128 [R2], R20 ;  /* 0x0000001402007388 */ /* 0x0083e80000000c00 */
[----:B-1----:R-:W2:Y:S04]  /*f8df0*/  LDL.LU R20, [R1+0x2608] ;  /* 0x0026080001147983 */ /* 0x002ea80000300800 */
[----:B------:R-:W2:Y:S04]  /*f8e00*/  LDL.LU R21, [R1+0x260c] ;  /* 0x00260c0001157983 */ /* 0x000ea80000300800 */
[----:B------:R-:W2:Y:S04]  /*f8e10*/  LDL.LU R22, [R1+0x25f8] ;  /* 0x0025f80001167983 */ /* 0x000ea80000300800 */
[----:B------:R1:W-:Y:S04]  /*f8e20*/  STS.128 [R2+0x80], R16 ;  /* 0x0000801002007388 */ /* 0x0003e80000000c00 */
[----:B------:R-:W2:Y:S04]  /*f8e30*/  LDL.LU R23, [R1+0x25fc] ;  /* 0x0025fc0001177983 */ /* 0x000ea80000300800 */
[----:B-1----:R-:W3:Y:S04]  /*f8e40*/  LDL.LU R16, [R1+0x1530] ;  /* 0x0015300001107983 */ /* 0x002ee80000300800 */
[----:B------:R-:W3:Y:S04]  /*f8e50*/  LDL.LU R17, [R1+0x1534] ;  /* 0x0015340001117983 */ /* 0x000ee80000300800 */
[----:B------:R-:W3:Y:S04]  /*f8e60*/  LDL.LU R18, [R1+0x1560] ;  /* 0x0015600001127983 */ /* 0x000ee80000300800 */
[----:B------:R-:W3:Y:S01]  /*f8e70*/  LDL.LU R19, [R1+0x1564] ;  /* 0x0015640001137983 */ /* 0x000ee20000300800 */
[----:B------:R-:W-:-:S02]  /*f8e80*/  IMAD.MOV.U32 R12, RZ, RZ, R216 ;  /* 0x000000ffff0c7224 */ /* 0x000fc400078e00d8 */
[----:B------:R-:W-:Y:S02]  /*f8e90*/  IMAD.MOV.U32 R13, RZ, RZ, R217 ;  /* 0x000000ffff0d7224 */ /* 0x000fe400078e00d9 */
[----:B------:R-:W-:Y:S02]  /*f8ea0*/  IMAD.MOV.U32 R14, RZ, RZ, R212 ;  /* 0x000000ffff0e7224 */ /* 0x000fe400078e00d4 */
[----:B------:R-:W-:-:S05]  /*f8eb0*/  IMAD.MOV.U32 R15, RZ, RZ, R213 ;  /* 0x000000ffff0f7224 */ /* 0x000fca00078e00d5 */
[----:B------:R1:W-:Y:S04]  /*f8ec0*/  STS.128 [R2+0x100], R12 ;  /* 0x0001000c02007388 */ /* 0x0003e80000000c00 */
[----:B-1----:R-:W4:Y:S04]  /*f8ed0*/  LDL.LU R12, [R1+0x1538] ;  /* 0x00153800010c7983 */ /* 0x002f280000300800 */
[----:B------:R-:W4:Y:S04]  /*f8ee0*/  LDL.LU R13, [R1+0x153c] ;  /* 0x00153c00010d7983 */ /* 0x000f280000300800 */
[----:B------:R-:W4:Y:S04]  /*f8ef0*/  LDL.LU R14, [R1+0x1568] ;  /* 0x00156800010e7983 */ /* 0x000f280000300800 */
[----:B------:R-:W4:Y:S01]  /*f8f00*/  LDL.LU R15, [R1+0x156c] ;  /* 0x00156c00010f7983 */ /* 0x000f220000300800 */
[----:B------:R-:W-:-:S02]  /*f8f10*/  IMAD.MOV.U32 R212, RZ, RZ, R218 ;  /* 0x000000ffffd47224 */ /* 0x000fc400078e00da */
[----:B------:R-:W-:-:S05]  /*f8f20*/  IMAD.MOV.U32 R213, RZ, RZ, R219 ;  /* 0x000000ffffd57224 */ /* 0x000fca00078e00db */
[----:B------:R-:W-:Y:S04]  /*f8f30*/  STS.128 [R2+0x180], R212 ;  /* 0x000180d402007388 */ /* 0x000fe80000000c00 */
[----:B--2---:R1:W-:Y:S04]  /*f8f40*/  STS.128 [R2+0x280], R20 ;  /* 0x0002801402007388 */ /* 0x0043e80000000c00 */
[----:B-1----:R-:W2:Y:S04]  /*f8f50*/  LDL.LU R20, [R1+0x28b0] ;  /* 0x0028b00001147983 */ /* 0x002ea80000300800 */
[----:B------:R-:W2:Y:S04]  /*f8f60*/  LDL.LU R21, [R1+0x28b4] ;  /* 0x0028b40001157983 */ /* 0x000ea80000300800 */
[----:B------:R-:W2:Y:S04]  /*f8f70*/  LDL.LU R22, [R1+0x28a0] ;  /* 0x0028a00001167983 */ /* 0x000ea80000300800 */
[----:B---3--:R1:W-:Y:S04]  /*f8f80*/  STS.128 [R2+0x300], R16 ;  /* 0x0003001002007388 */ /* 0x0083e80000000c00 */
[----:B------:R-:W2:Y:S04]  /*f8f90*/  LDL.LU R23, [R1+0x28a4] ;  /* 0x0028a40001177983 */ /* 0x000ea80000300800 */
[----:B-1----:R-:W3:Y:S04]  /*f8fa0*/  LDL.LU R16, [R1+0x28b8] ;  /* 0x0028b80001107983 */ /* 0x002ee80000300800 */
[----:B------:R-:W3:Y:S04]  /*f8fb0*/  LDL.LU R17, [R1+0x28bc] ;  /* 0x0028bc0001117983 */ /* 0x000ee80000300800 */
[----:B------:R-:W3:Y:S04]  /*f8fc0*/  LDL.LU R18, [R1+0x28a8] ;  /* 0x0028a80001127983 */ /* 0x000ee80000300800 */
[----:B------:R-:W3:Y:S04]  /*f8fd0*/  LDL.LU R19, [R1+0x28ac] ;  /* 0x0028ac0001137983 */ /* 0x000ee80000300800 */
[----:B----4-:R-:W-:Y:S04]  /*f8fe0*/  STS.128 [R2+0x200], R24 ;  /* 0x0002001802007388 */ /* 0x010fe80000000c00 */
[----:B------:R1:W-:Y:S04]  /*f8ff0*/  STS.128 [R2+0x380], R12 ;  /* 0x0003800c02007388 */ /* 0x0003e80000000c00 */
[----:B------:R-:W-:Y:S06]  /*f9000*/  BAR.SYNC.DEFER_BLOCKING 0x0 ;  /* 0x0000000000007b1d */ /* 0x000fec0000010000 */
[----:B-1----:R-:W3:Y:S04]  /*f9010*/  LDL.LU R12, [R1+0x1ea0] ;  /* 0x001ea000010c7983 */ /* 0x002ee80000300800 */
[----:B------:R-:W3:Y:S04]  /*f9020*/  LDL.LU R13, [R1+0x1ea4] ;  /* 0x001ea400010d7983 */ /* 0x000ee80000300800 */
[----:B------:R-:W3:Y:S04]  /*f9030*/  LDL.LU R14, [R1+0x1e90] ;  /* 0x001e9000010e7983 */ /* 0x000ee80000300800 */
[----:B------:R-:W3:Y:S04]  /*f9040*/  LDL.LU R15, [R1+0x1e94] ;  /* 0x001e9400010f7983 */ /* 0x000ee80000300800 */
        /* <DEDUP_REMOVED lines=33> */
[----:B--2---:R1:W-:Y:S04]  /*f9260*/  STS.128 [R2], R20 ;  /* 0x0000001402007388 */ /* 0x0043e80000000c00 */
        /* <DEDUP_REMOVED lines=9> */
[----:B------:R1:W-:Y:S04]  /*f9300*/  STS.128 [R2+0x100], R12 ;  /* 0x0001000c02007388 */ /* 0x0003e80000000c00 */
[----:B-1----:R-:W4:Y:S04]  /*f9310*/  LDL.LU R12, [R1+0x21b8] ;  /* 0x0021b800010c7983 */ /* 0x002f280000300800 */
[----:B------:R-:W4:Y:S04]  /*f9320*/  LDL.LU R13, [R1+0x21bc] ;  /* 0x0021bc00010d7983 */ /* 0x000f280000300800 */
[----:B------:R-:W4:Y:S04]  /*f9330*/  LDL.LU R14, [R1+0x2198] ;  /* 0x00219800010e7983 */ /* 0x000f280000300800 */
[----:B------:R-:W4:Y:S04]  /*f9340*/  LDL.LU R15, [R1+0x219c] ;  /* 0x00219c00010f7983 */ /* 0x000f280000300800 */
        /* <DEDUP_REMOVED lines=11> */
[----:B------:R-:W-:Y:S04]  /*f9400*/  STS.128 [R2+0x200], R24 ;  /* 0x0002001802007388 */ /* 0x000fe80000000c00 */
        /* <DEDUP_REMOVED lines=126> */
[----:B-1----:R-:W2:Y:S04]  /*f9bf0*/  LDL.LU R16, [R1+0xa28] ;  /* 0x000a280001107983 */ /* 0x002ea80000300800 */
[----:B------:R-:W2:Y:S04]  /*f9c00*/  LDL.LU R17, [R1+0xa2c] ;  /* 0x000a2c0001117983 */ /* 0x000ea80000300800 */
[----:B------:R-:W2:Y:S04]  /*f9c10*/  LDL.LU R18, [R1+0xa18] ;  /* 0x000a180001127983 */ /* 0x000ea80000300800 */
[----:B------:R-:W2:Y:S04]  /*f9c20*/  LDL.LU R19, [R1+0xa1c] ;  /* 0x000a1c0001137983 */ /* 0x000ea80000300800 */
        /* <DEDUP_REMOVED lines=29> */
[----:B-1----:R-:W3:Y:S04]  /*f9e00*/  LDL.LU R24, [R1+0x25e0] ;  /* 0x0025e00001187983 */ /* 0x002ee80000300800 */
[----:B------:R-:W3:Y:S04]  /*f9e10*/  LDL.LU R25, [R1+0x25e4] ;  /* 0x0025e40001197983 */ /* 0x000ee80000300800 */
[----:B----4-:R-:W3:Y:S04]  /*f9e20*/  LDL.LU R26, [R1+0x25d0] ;  /* 0x0025d000011a7983 */ /* 0x010ee80000300800 */
[----:B------:R-:W3:Y:S04]  /*f9e30*/  LDL.LU R27, [R1+0x25d4] ;  /* 0x0025d400011b7983 */ /* 0x000ee80000300800 */
[----:B--2---:R1:W-:Y:S04]  /*f9e40*/  STS.128 [R2], R20 ;  /* 0x0000001402007388 */ /* 0x0043e80000000c00 */
[----:B-1----:R-:W2:Y:S04]  /*f9e50*/  LDL.LU R20, [R1+0x25e8] ;  /* 0x0025e80001147983 */ /* 0x002ea80000300800 */
[----:B------:R-:W2:Y:S04]  /*f9e60*/  LDL.LU R21, [R1+0x25ec] ;  /* 0x0025ec0001157983 */ /* 0x000ea80000300800 */
[----:B------:R-:W2:Y:S04]  /*f9e70*/  LDL.LU R22, [R1+0x25d8] ;  /* 0x0025d80001167983 */ /* 0x000ea80000300800 */
[----:B------:R1:W-:Y:S04]  /*f9e80*/  STS.128 [R2+0x80], R16 ;  /* 0x0000801002007388 */ /* 0x0003e80000000c00 */
[----:B------:R-:W2:Y:S04]  /*f9e90*/  LDL.LU R23, [R1+0x25dc] ;  /* 0x0025dc0001177983 */ /* 0x000ea80000300800 */
        /* <DEDUP_REMOVED lines=9> */
[----:B-1----:R-:W3:Y:S04]  /*f9f30*/  LDL.LU R12, [R1+0x1578] ;  /* 0x00157800010c7983 */ /* 0x002ee80000300800 */
[----:B------:R-:W3:Y:S04]  /*f9f40*/  LDL.LU R13, [R1+0x157c] ;  /* 0x00157c00010d7983 */ /* 0x000ee80000300800 */
[----:B------:R-:W3:Y:S04]  /*f9f50*/  LDL.LU R14, [R1+0x15a8] ;  /* 0x0015a800010e7983 */ /* 0x000ee80000300800 */
[----:B------:R-:W3:Y:S01]  /*f9f60*/  LDL.LU R15, [R1+0x15ac] ;  /* 0x0015ac00010f7983 */ /* 0x000ee20000300800 */
[----:B------:R-:W-:-:S02]  /*f9f70*/  IMAD.MOV.U32 R204, RZ, RZ, R210 ;  /* 0x000000ffffcc7224 */ /* 0x000fc400078e00d2 */
[----:B------:R-:W-:-:S05]  /*f9f80*/  IMAD.MOV.U32 R205, RZ, RZ, R211 ;  /* 0x000000ffffcd7224 */ /* 0x000fca00078e00d3 */
[----:B------:R-:W-:Y:S04]  /*f9f90*/  STS.128 [R2+0x180], R204 ;  /* 0x000180cc02007388 */ /* 0x000fe80000000c00 */
        /* <DEDUP_REMOVED lines=10> */
[----:B---3--:R-:W-:Y:S04]  /*fa040*/  STS.128 [R2+0x200], R24 ;  /* 0x0002001802007388 */ /* 0x008fe80000000c00 */
        /* <DEDUP_REMOVED lines=192> */
[----:B-1----:R-:W2:Y:S04]  /*fac50*/  LDL.LU R16, [R1+0xa08] ;  /* 0x000a080001107983 */ /* 0x002ea80000300800 */
[----:B------:R-:W2:Y:S04]  /*fac60*/  LDL.LU R17, [R1+0xa0c] ;  /* 0x000a0c0001117983 */ /* 0x000ea80000300800 */
[----:B------:R-:W2:Y:S04]  /*fac70*/  LDL.LU R18, [R1+0x9f8] ;  /* 0x0009f80001127983 */ /* 0x000ea80000300800 */
[----:B------:R-:W2:Y:S04]  /*fac80*/  LDL.LU R19, [R1+0x9fc] ;  /* 0x0009fc0001137983 */ /* 0x000ea80000300800 */
[----:B---3--:R-:W-:Y:S04]  /*fac90*/  STS.128 [R2+0x180], R28 ;  /* 0x0001801c02007388 */ /* 0x008fe80000000c00 */
[----:B------:R-:W-:Y:S04]  /*faca0*/  STS.128 [R2+0x200], R24 ;  /* 0x0002001802007388 */ /* 0x000fe80000000c00 */
[----:B------:R-:W-:Y:S04]  /*facb0*/  STS.128 [R2+0x380], R12 ;  /* 0x0003800c02007388 */ /* 0x000fe80000000c00 */
[----:B------:R-:W-:Y:S06]  /*facc0*/  BAR.SYNC.DEFER_BLOCKING 0x0 ;  /* 0x0000000000007b1d */ /* 0x000fec0000010000 */
        /* <DEDUP_REMOVED lines=8> */
[----:B------:R-:W3:Y:S04]  /*fad50*/  LDS.128 R24, [R3] ;  /* 0x0000000003187984 */ /* 0x000ee80000000c00 */
[----:B------:R-:W-:Y:S04]  /*fad60*/  STL.64 [R1+0x9f0], R32 ;  /* 0x0009f02001007387 */ /* 0x000fe80000100a00 */
[----:B------:R-:W-:Y:S04]  /*fad70*/  STL.64 [R1+0x9f8], R34 ;  /* 0x0009f82201007387 */ /* 0x000fe80000100a00 */
[----:B------:R-:W3:Y:S04]  /*fad80*/  LDS.128 R32, [R3+0x400] ;  /* 0x0004000003207984 */ /* 0x000ee80000000c00 */
[----:B-1----:R-:W-:Y:S04]  /*fad90*/  STL.64 [R1+0x18b0], R28 ;  /* 0x0018b01c01007387 */ /* 0x002fe80000100a00 */
[----:B------:R-:W-:Y:S04]  /*fada0*/  STL.64 [R1+0x18b8], R30 ;  /* 0x0018b81e01007387 */ /* 0x000fe80000100a00 */
[----:B------:R-:W1:Y:S04]  /*fadb0*/  LDS.128 R28, [R252] ;  /* 0x00000000fc1c7984 */ /* 0x000e680000000c00 */
[----:B---3--:R-:W-:Y:S04]  /*fadc0*/  STL.64 [R1+0xf30], R24 ;  /* 0x000f301801007387 */ /* 0x008fe80000100a00 */
[----:B------:R-:W-:Y:S04]  /*fadd0*/  STL.64 [R1+0xf38], R26 ;  /* 0x000f381a01007387 */ /* 0x000fe80000100a00 */
[----:B------:R-:W3:Y:S04]  /*fade0*/  LDS.128 R24, [R252+0x400] ;  /* 0x00040000fc187984 */ /* 0x000ee80000000c00 */
[----:B------:R-:W-:Y:S06]  /*fadf0*/  BAR.SYNC.DEFER_BLOCKING 0x0 ;  /* 0x0000000000007b1d */ /* 0x000fec0000010000 */
[----:B------:R-:W-:Y:S04]  /*fae00*/  STL.64 [R1+0x18e0], R32 ;  /* 0x0018e02001007387 */ /* 0x000fe80000100a00 */
[----:B------:R-:W-:Y:S04]  /*fae10*/  STL.64 [R1+0x18e8], R34 ;  /* 0x0018e82201007387 */ /* 0x000fe80000100a00 */
[----:B-1----:R-:W-:Y:S04]  /*fae20*/  STL.64 [R1+0x1870], R28 ;  /* 0x0018701c01007387 */ /* 0x002fe80000100a00 */
[----:B------:R-:W-:Y:S04]  /*fae30*/  STL.64 [R1+0x1878], R30 ;  /* 0x0018781e01007387 */ /* 0x000fe80000100a00 */
[----:B---3--:R1:W-:Y:S04]  /*fae40*/  STL.64 [R1+0x1900], R24 ;  /* 0x0019001801007387 */ /* 0x0083e80000100a00 */
[----:B------:R3:W-:Y:S04]  /*fae50*/  STL.64 [R1+0x1908], R26 ;  /* 0x0019081a01007387 */ /* 0x0007e80000100a00 */
[----:B-1----:R-:W4:Y:S04]  /*fae60*/  LDL.LU R24, [R1+0x25c0] ;  /* 0x0025c00001187983 */ /* 0x002f280000300800 */
[----:B------:R-:W4:Y:S04]  /*fae70*/  LDL.LU R25, [R1+0x25c4] ;  /* 0x0025c40001197983 */ /* 0x000f280000300800 */
[----:B---3--:R-:W4:Y:S04]  /*fae80*/  LDL.LU R26, [R1+0x25b0] ;  /* 0x0025b000011a7983 */ /* 0x008f280000300800 */
[----:B------:R-:W4:Y:S04]  /*fae90*/  LDL.LU R27, [R1+0x25b4] ;  /* 0x0025b400011b7983 */ /* 0x000f280000300800 */
[----:B--2---:R1:W-:Y:S04]  /*faea0*/  STS.128 [R2], R20 ;  /* 0x0000001402007388 */ /* 0x0043e80000000c00 */
        /* <DEDUP_REMOVED lines=18> */
[----:B------:R-:W-:Y:S01]  /*fafd0*/  IMAD.MOV.U32 R196, RZ, RZ, R202 ;  /* 0x000000ffffc47224 */ /* 0x000fe200078e00ca */
[----:B------:R-:W-:-:S05]  /*fafe0*/  MOV R197, R203 ;  /* 0x000000cb00c57202 */ /* 0x000fca0000000f00 */
        /* <DEDUP_REMOVED lines=251> */
[----:B------:R-:W-:-:S02]  /*fbfa0*/  IMAD.MOV.U32 R12, RZ, RZ, R192 ;  /* 0x000000ffff0c7224 */ /* 0x000fc400078e00c0 */
[----:B------:R-:W-:Y:S02]  /*fbfb0*/  IMAD.MOV.U32 R13, RZ, RZ, R193 ;  /* 0x000000ffff0d7224 */ /* 0x000fe400078e00c1 */
[----:B------:R-:W-:Y:S02]  /*fbfc0*/  IMAD.MOV.U32 R14, RZ, RZ, R188 ;  /* 0x000000ffff0e7224 */ /* 0x000fe400078e00bc */
        /* <DEDUP_REMOVED lines=240> */
[----:B------:R-:W-:Y:S01]  /*fced0*/  STL.64 [R1+0x1a68], R34 ;  /* 0x001a682201007387 */ /* 0x000fe20000100a00 */
[----:B------:R-:W-:Y:S01]  /*fcee0*/  IMAD.MOV.U32 R12, RZ, RZ, R184 ;  /* 0x000000ffff0c7224 */ /* 0x000fe200078e00b8 */
[----:B------:R-:W-:Y:S01]  /*fcef0*/  MOV R15, R5 ;  /* 0x00000005000f7202 */ /* 0x000fe20000000f00 */
[----:B------:R-:W-:-:S02]  /*fcf00*/  IMAD.MOV.U32 R13, RZ, RZ, R185 ;  /* 0x000000ffff0d7224 */ /* 0x000fc400078e00b9 */
[----:B------:R-:W-:Y:S01]  /*fcf10*/  IMAD.MOV.U32 R14, RZ, RZ, R4 ;  /* 0x000000ffff0e7224 */ /* 0x000fe200078e0004 */
[----:B-1----:R-:W-:Y:S04]  /*fcf20*/  STL.64 [R1+0x13c0], R28 ;  /* 0x0013c01c01007387 */ /* 0x002fe80000100a00 */
[----:B------:R-:W-:Y:S04]  /*fcf30*/  STL.64 [R1+0x13c8], R30 ;  /* 0x0013c81e01007387 */ /* 0x000fe80000100a00 */
[----:B---3--:R-:W-:Y:S04]  /*fcf40*/  STL.64 [R1+0x1a80], R24 ;  /* 0x001a801801007387 */ /* 0x008fe80000100a00 */
[----:B------:R-:W-:Y:S04]  /*fcf50*/  STL.64 [R1+0x1a88], R26 ;  /* 0x001a881a01007387 */ /* 0x000fe80000100a00 */
[----:B------:R-:W-:Y:S04]  /*fcf60*/  STS.128 [R2+0x100], R12 ;  /* 0x0001000c02007388 */ /* 0x000fe80000000c00 */
[----:B--2---:R1:W-:Y:S04]  /*fcf70*/  STS.128 [R2], R20 ;  /* 0x0000001402007388 */ /* 0x0043e80000000c00 */
[----:B-1----:R-:W2:Y:S04]  /*fcf80*/  LDL.LU R20, [R1+0x2580] ;  /* 0x0025800001147983 */ /* 0x002ea80000300800 */
[----:B------:R-:W2:Y:S04]  /*fcf90*/  LDL.LU R21, [R1+0x2584] ;  /* 0x0025840001157983 */ /* 0x000ea80000300800 */
[----:B------:R-:W2:Y:S04]  /*fcfa0*/  LDL.LU R22, [R1+0x2570] ;  /* 0x0025700001167983 */ /* 0x000ea80000300800 */
[----:B----4-:R1:W-:Y:S04]  /*fcfb0*/  STS.128 [R2+0x80], R16 ;  /* 0x0000801002007388 */ /* 0x0103e80000000c00 */
[----:B------:R-:W2:Y:S04]  /*fcfc0*/  LDL.LU R23, [R1+0x2574] ;  /* 0x0025740001177983 */ /* 0x000ea80000300800 */
[----:B-1----:R-:W3:Y:S04]  /*fcfd0*/  LDL.LU R16, [R1+0x2588] ;  /* 0x0025880001107983 */ /* 0x002ee80000300800 */
[----:B------:R-:W3:Y:S04]  /*fcfe0*/  LDL.LU R17, [R1+0x258c] ;  /* 0x00258c0001117983 */ /* 0x000ee80000300800 */
[----:B------:R-:W3:Y:S04]  /*fcff0*/  LDL.LU R18, [R1+0x2578] ;  /* 0x0025780001127983 */ /* 0x000ee80000300800 */
[----:B------:R-:W3:Y:S04]  /*fd000*/  LDL.LU R19, [R1+0x257c] ;  /* 0x00257c0001137983 */ /* 0x000ee80000300800 */
[----:B------:R-:W4:Y:S04]  /*fd010*/  LDL.LU R12, [R1+0x1650] ;  /* 0x00165000010c7983 */ /* 0x000f280000300800 */
[----:B------:R-:W4:Y:S04]  /*fd020*/  LDL.LU R13, [R1+0x1654] ;  /* 0x00165400010d7983 */ /* 0x000f280000300800 */
[----:B------:R-:W4:Y:S04]  /*fd030*/  LDL.LU R14, [R1+0x1660] ;  /* 0x00166000010e7983 */ /* 0x000f280000300800 */
[----:B------:R-:W4:Y:S01]  /*fd040*/  LDL.LU R15, [R1+0x1664] ;  /* 0x00166400010f7983 */ /* 0x000f220000300800 */
[----:B------:R-:W-:-:S03]  /*fd050*/  IMAD.MOV.U32 R26, RZ, RZ, R6 ;  /* 0x000000ffff1a7224 */ /* 0x000fc600078e0006 */
[----:B------:R-:W2:Y:S01]  /*fd060*/  LDL.LU R4, [R1+0x1658] ;  /* 0x0016580001047983 */ /* 0x000ea20000300800 */
[----:B------:R-:W-:-:S03]  /*fd070*/  IMAD.MOV.U32 R27, RZ, RZ, R7 ;  /* 0x000000ffff1b7224 */ /* 0x000fc600078e0007 */
[----:B------:R-:W2:Y:S04]  /*fd080*/  LDL.LU R5, [R1+0x165c] ;  /* 0x00165c0001057983 */ /* 0x000ea80000300800 */
[----:B------:R-:W2:Y:S04]  /*fd090*/  LDL.LU R6, [R1+0x1668] ;  /* 0x0016680001067983 */ /* 0x000ea80000300800 */
[----:B------:R-:W2:Y:S01]  /*fd0a0*/  LDL.LU R7, [R1+0x166c] ;  /* 0x00166c0001077983 */ /* 0x000ea20000300800 */
[----:B------:R-:W-:Y:S02]  /*fd0b0*/  IMAD.MOV.U32 R24, RZ, RZ, R186 ;  /* 0x000000ffff187224 */ /* 0x000fe400078e00ba */
        /* <DEDUP_REMOVED lines=233> */
[----:B------:R-:W-:Y:S01]  /*fdf50*/  STL.64 [R1+0x1b28], R30 ;  /* 0x001b281e01007387 */ /* 0x000fe20000100a00 */
[----:B------:R-:W-:-:S03]  /*fdf60*/  IMAD.MOV.U32 R4, RZ, RZ, R8 ;  /* 0x000000ffff047224 */ /* 0x000fc600078e0008 */
[----:B-1----:R-:W-:Y:S04]  /*fdf70*/  STL.64 [R1+0x13f0], R24 ;  /* 0x0013f01801007387 */ /* 0x002fe80000100a00 */
[----:B------:R-:W-:Y:S04]  /*fdf80*/  STL.64 [R1+0x13f8], R26 ;  /* 0x0013f81a01007387 */ /* 0x000fe80000100a00 */
[----:B--2---:R-:W-:Y:S04]  /*fdf90*/  STL.64 [R1+0x1b40], R20 ;  /* 0x001b401401007387 */ /* 0x004fe80000100a00 */
[----:B------:R-:W-:Y:S01]  /*fdfa0*/  STL.64 [R1+0x1b48], R22 ;  /* 0x001b481601007387 */ /* 0x000fe20000100a00 */
[----:B------:R-:W-:-:S02]  /*fdfb0*/  IMAD.MOV.U32 R5, RZ, RZ, R9 ;  /* 0x000000ffff057224 */ /* 0x000fc400078e0009 */
[----:B------:R-:W-:Y:S02]  /*fdfc0*/  IMAD.MOV.U32 R6, RZ, RZ, R140 ;  /* 0x000000ffff067224 */ /* 0x000fe400078e008c */
[----:B------:R-:W-:Y:S01]  /*fdfd0*/  IMAD.MOV.U32 R7, RZ, RZ, R141 ;  /* 0x000000ffff077224 */ /* 0x000fe200078e008d */
[----:B------:R-:W-:Y:S01]  /*fdfe0*/  MOV R141, R11 ;  /* 0x0000000b008d7202 */ /* 0x000fe20000000f00 */
[----:B------:R-:W-:Y:S01]  /*fdff0*/  IMAD.MOV.U32 R140, RZ, RZ, R10 ;  /* 0x000000ffff8c7224 */ /* 0x000fe200078e000a */
[----:B---3--:R1:W-:Y:S04]  /*fe000*/  STS.128 [R2], R16 ;  /* 0x0000001002007388 */ /* 0x0083e80000000c00 */
        /* <DEDUP_REMOVED lines=1036> */
[----:B------:R-:W-:Y:S01]  /*1020d0*/  STL.64 [R1+0x1e98], R26 ;  /* 0x001e981a01007387 */ /* 0x000fe20000100a00 */
[----:B------:R-:W-:Y:S01]  /*1020e0*/  IMAD.MOV.U32 R4, RZ, RZ, R168 ;  /* 0x000000ffff047224 */ /* 0x000fe200078e00a8 */
[----:B------:R-:W-:Y:S01]  /*1020f0*/  MOV R5, R169 ;  /* 0x000000a900057202 */ /* 0x000fe20000000f00 */
[----:B------:R-:W-:Y:S01]  /*102100*/  IMAD.MOV.U32 R6, RZ, RZ, R172 ;  /* 0x000000ffff067224 */ /* 0x000fe200078e00ac */
[----:B-1----:R-:W-:Y:S04]  /*102110*/  STL.64 [R1+0x1690], R20 ;  /* 0x0016901401007387 */ /* 0x002fe80000100a00 */
[----:B------:R-:W-:Y:S04]  /*102120*/  STL.64 [R1+0x1698], R22 ;  /* 0x0016981601007387 */ /* 0x000fe80000100a00 */
[----:B----4-:R1:W-:Y:S04]  /*102130*/  STL.64 [R1+0x1eb0], R16 ;  /* 0x001eb01001007387 */ /* 0x0103e80000100a00 */
[----:B------:R4:W-:Y:S01]  /*102140*/  STL.64 [R1+0x1eb8], R18 ;  /* 0x001eb81201007387 */ /* 0x0009e20000100a00 */
[----:B------:R-:W-:-:S03]  /*102150*/  IMAD.MOV.U32 R7, RZ, RZ, R173 ;  /* 0x000000ffff077224 */ /* 0x000fc600078e00ad */
[----:B-1----:R-:W3:Y:S04]  /*102160*/  LDL.LU R16, [R1+0x24e0] ;  /* 0x0024e00001107983 */ /* 0x002ee80000300800 */
[----:B------:R-:W3:Y:S04]  /*102170*/  LDL.LU R17, [R1+0x24e4] ;  /* 0x0024e40001117983 */ /* 0x000ee80000300800 */
[----:B----4-:R-:W3:Y:S04]  /*102180*/  LDL.LU R18, [R1+0x24d0] ;  /* 0x0024d00001127983 */ /* 0x010ee80000300800 */
[----:B------:R-:W3:Y:S04]  /*102190*/  LDL.LU R19, [R1+0x24d4] ;  /* 0x0024d40001137983 */ /* 0x000ee80000300800 */
[----:B------:R-:W-:Y:S04]  /*1021a0*/  STS.128 [R2+0x100], R4 ;  /* 0x0001000402007388 */ /* 0x000fe80000000c00 */
        /* <DEDUP_REMOVED lines=9> */
[----:B------:R-:W4:Y:S04]  /*102240*/  LDL.LU R11, [R1+0x17a4] ;  /* 0x0017a400010b7983 */ /* 0x000f280000300800 */
[----:B------:R-:W3:Y:S04]  /*102250*/  LDL.LU R4, [R1+0x1778] ;  /* 0x0017780001047983 */ /* 0x000ee80000300800 */
[----:B------:R-:W3:Y:S04]  /*102260*/  LDL.LU R5, [R1+0x177c] ;  /* 0x00177c0001057983 */ /* 0x000ee80000300800 */
[----:B------:R-:W3:Y:S04]  /*102270*/  LDL.LU R6, [R1+0x17a8] ;  /* 0x0017a80001067983 */ /* 0x000ee80000300800 */
[----:B------:R-:W3:Y:S01]  /*102280*/  LDL.LU R7, [R1+0x17ac] ;  /* 0x0017ac0001077983 */ /* 0x000ee20000300800 */
[----:B------:R-:W-:-:S02]  /*102290*/  IMAD.MOV.U32 R172, RZ, RZ, R170 ;  /* 0x000000ffffac7224 */ /* 0x000fc400078e00aa */
[----:B------:R-:W-:-:S05]  /*1022a0*/  IMAD.MOV.U32 R173, RZ, RZ, R171 ;  /* 0x000000ffffad7224 */ /* 0x000fca00078e00ab */
[----:B------:R-:W-:Y:S04]  /*1022b0*/  STS.128 [R2+0x180], R172 ;  /* 0x000180ac02007388 */ /* 0x000fe80000000c00 */
[----:B--2---:R1:W-:Y:S04]  /*1022c0*/  STS.128 [R2+0x280], R12 ;  /* 0x0002800c02007388 */ /* 0x0043e80000000c00 */
[----:B-1----:R-:W3:Y:S04]  /*1022d0*/  LDL.LU R12, [R1+0x2940] ;  /* 0x00294000010c7983 */ /* 0x002ee80000300800 */
[----:B------:R-:W3:Y:S04]  /*1022e0*/  LDL.LU R13, [R1+0x2944] ;  /* 0x00294400010d7983 */ /* 0x000ee80000300800 */
[----:B------:R-:W3:Y:S04]  /*1022f0*/  LDL.LU R14, [R1+0x2930] ;  /* 0x00293000010e7983 */ /* 0x000ee80000300800 */
[----:B----4-:R1:W-:Y:S04]  /*102300*/  STS.128 [R2+0x300], R8 ;  /* 0x0003000802007388 */ /* 0x0103e80000000c00 */
[----:B------:R-:W3:Y:S04]  /*102310*/  LDL.LU R15, [R1+0x2934] ;  /* 0x00293400010f7983 */ /* 0x000ee80000300800 */
[----:B---3--:R3:W-:Y:S04]  /*102320*/  STS.128 [R2+0x380], R4 ;  /* 0x0003800402007388 */ /* 0x0087e80000000c00 */
[----:B-1----:R-:W4:Y:S04]  /*102330*/  LDL.LU R8, [R1+0x2948] ;  /* 0x0029480001087983 */ /* 0x002f280000300800 */
[----:B------:R-:W4:Y:S04]  /*102340*/  LDL.LU R9, [R1+0x294c] ;  /* 0x00294c0001097983 */ /* 0x000f280000300800 */
[----:B------:R-:W4:Y:S04]  /*102350*/  LDL.LU R10, [R1+0x2938] ;  /* 0x00293800010a7983 */ /* 0x000f280000300800 */
[----:B------:R-:W4:Y:S04]  /*102360*/  LDL.LU R11, [R1+0x293c] ;  /* 0x00293c00010b7983 */ /* 0x000f280000300800 */
[----:B---3--:R-:W3:Y:S04]  /*102370*/  LDL.LU R4, [R1+0x1d80] ;  /* 0x001d800001047983 */ /* 0x008ee80000300800 */
[----:B------:R-:W3:Y:S04]  /*102380*/  LDL.LU R5, [R1+0x1d84] ;  /* 0x001d840001057983 */ /* 0x000ee80000300800 */
[----:B------:R-:W3:Y:S04]  /*102390*/  LDL.LU R6, [R1+0x1d70] ;  /* 0x001d700001067983 */ /* 0x000ee80000300800 */
[----:B------:R-:W3:Y:S04]  /*1023a0*/  LDL.LU R7, [R1+0x1d74] ;  /* 0x001d740001077983 */ /* 0x000ee80000300800 */
        /* <DEDUP_REMOVED lines=25> */
[----:B------:R-:W-:Y:S04]  /*102540*/  STL.64 [R1+0x1e70], R16 ;  /* 0x001e701001007387 */ /* 0x000fe80000100a00 */
[----:B------:R-:W-:Y:S04]  /*102550*/  STL.64 [R1+0x1e78], R18 ;  /* 0x001e781201007387 */ /* 0x000fe80000100a00 */
[----:B-1----:R-:W2:Y:S04]  /*102560*/  LDL.LU R20, [R1+0x1d88] ;  /* 0x001d880001147983 */ /* 0x002ea80000300800 */
[----:B------:R-:W2:Y:S04]  /*102570*/  LDL.LU R21, [R1+0x1d8c] ;  /* 0x001d8c0001157983 */ /* 0x000ea80000300800 */
[----:B------:R-:W2:Y:S04]  /*102580*/  LDL.LU R22, [R1+0x1d78] ;  /* 0x001d780001167983 */ /* 0x000ea80000300800 */
[----:B------:R-:W2:Y:S04]  /*102590*/  LDL.LU R23, [R1+0x1d7c] ;  /* 0x001d7c0001177983 */ /* 0x000ea80000300800 */
[----:B----4-:R-:W-:Y:S04]  /*1025a0*/  STS.128 [R2+0x80], R8 ;  /* 0x0000800802007388 */ /* 0x010fe80000000c00 */
[----:B---3--:R1:W-:Y:S04]  /*1025b0*/  STS.128 [R2+0x100], R4 ;  /* 0x0001000402007388 */ /* 0x0083e80000000c00 */
        /* <DEDUP_REMOVED lines=8> */
[----:B------:R1:W-:Y:S04]  /*102640*/  STS.128 [R2], R12 ;  /* 0x0000000c02007388 */ /* 0x0003e80000000c00 */
        /* <DEDUP_REMOVED lines=20> */
[----:B------:R-:W-:Y:S04]  /*102790*/  STS.128 [R2+0x380], R16 ;  /* 0x0003801002007388 */ /* 0x000fe80000000c00 */
        /* <DEDUP_REMOVED lines=26> */
[----:B-1----:R-:W-:Y:S04]  /*102940*/  STL.64 [R1+0x620], R20 ;  /* 0x0006201401007387 */ /* 0x002fe80000100a00 */
[----:B------:R-:W-:Y:S04]  /*102950*/  STL.64 [R1+0x628], R22 ;  /* 0x0006281601007387 */ /* 0x000fe80000100a00 */
[----:B------:R-:W-:Y:S04]  /*102960*/  STL.64 [R1+0x40], R16 ;  /* 0x0000401001007387 */ /* 0x000fe80000100a00 */
[----:B------:R-:W-:Y:S04]  /*102970*/  STL.64 [R1+0x48], R18 ;  /* 0x0000481201007387 */ /* 0x000fe80000100a00 */
[----:B---3--:R-:W-:Y:S04]  /*102980*/  STS.128 [R2], R4 ;  /* 0x0000000402007388 */ /* 0x008fe80000000c00 */
[----:B----4-:R1:W-:Y:S04]  /*102990*/  STS.128 [R2+0x80], R8 ;  /* 0x0000800802007388 */ /* 0x0103e80000000c00 */
        /* <DEDUP_REMOVED lines=21> */
[----:B----4-:R1:W-:Y:S04]  /*102af0*/  STS.128 [R2+0x200], R4 ;  /* 0x0002000402007388 */ /* 0x0103e80000000c00 */
[----:B-1----:R-:W4:Y:S04]  /*102b00*/  LDL.LU R4, [R1+0xba0] ;  /* 0x000ba00001047983 */ /* 0x002f280000300800 */
[----:B------:R-:W4:Y:S04]  /*102b10*/  LDL.LU R5, [R1+0xba4] ;  /* 0x000ba40001057983 */ /* 0x000f280000300800 */
[----:B------:R-:W4:Y:S04]  /*102b20*/  LDL.LU R6, [R1+0xb80] ;  /* 0x000b800001067983 */ /* 0x000f280000300800 */
[----:B------:R-:W4:Y:S04]  /*102b30*/  LDL.LU R7, [R1+0xb84] ;  /* 0x000b840001077983 */ /* 0x000f280000300800 */
[----:B---3--:R-:W-:Y:S04]  /*102b40*/  STS.128 [R2+0x180], R8 ;  /* 0x0001800802007388 */ /* 0x008fe80000000c00 */
[----:B--2---:R1:W-:Y:S04]  /*102b50*/  STS.128 [R2+0x280], R12 ;  /* 0x0002800c02007388 */ /* 0x0043e80000000c00 */
[----:B------:R2:W-:Y:S04]  /*102b60*/  STS.128 [R2+0x300], R16 ;  /* 0x0003001002007388 */ /* 0x0005e80000000c00 */
[----:B-1----:R-:W3:Y:S04]  /*102b70*/  LDL.LU R12, [R1+0xba8] ;  /* 0x000ba800010c7983 */ /* 0x002ee80000300800 */
[----:B------:R-:W3:Y:S04]  /*102b80*/  LDL.LU R13, [R1+0xbac] ;  /* 0x000bac00010d7983 */ /* 0x000ee80000300800 */
[----:B------:R-:W3:Y:S04]  /*102b90*/  LDL.LU R14, [R1+0xb88] ;  /* 0x000b8800010e7983 */ /* 0x000ee80000300800 */
[----:B------:R-:W-:Y:S04]  /*102ba0*/  STS.128 [R2+0x380], R20 ;  /* 0x0003801402007388 */ /* 0x000fe80000000c00 */
[----:B------:R-:W-:Y:S06]  /*102bb0*/  BAR.SYNC.DEFER_BLOCKING 0x0 ;  /* 0x0000000000007b1d */ /* 0x000fec0000010000 */
[----:B------:R-:W3:Y:S04]  /*102bc0*/  LDL.LU R15, [R1+0xb8c] ;  /* 0x000b8c00010f7983 */ /* 0x000ee80000300800 */
[----:B--2---:R-:W2:Y:S04]  /*102bd0*/  LDL.LU R16, [R1+0x430] ;  /* 0x0004300001107983 */ /* 0x004ea80000300800 */
[----:B------:R-:W2:Y:S04]  /*102be0*/  LDL.LU R17, [R1+0x434] ;  /* 0x0004340001117983 */ /* 0x000ea80000300800 */
[----:B------:R-:W2:Y:S04]  /*102bf0*/  LDL.LU R18, [R1+0x420] ;  /* 0x0004200001127983 */ /* 0x000ea80000300800 */
[----:B------:R-:W2:Y:S04]  /*102c00*/  LDL.LU R19, [R1+0x424] ;  /* 0x0004240001137983 */ /* 0x000ea80000300800 */
[----:B------:R-:W1:Y:S04]  /*102c10*/  LDS.128 R8, [R0] ;  /* 0x0000000000087984 */ /* 0x000e680000000c00 */
[----:B------:R-:W-:Y:S04]  /*102c20*/  LDS.128 R244, [R0+0x400] ;  /* 0x0004000000f47984 */ /* 0x000fe80000000c00 */
[----:B------:R-:W-:Y:S04]  /*102c30*/  LDS.128 R240, [R92] ;  /* 0x000000005cf07984 */ /* 0x000fe80000000c00 */
[----:B------:R-:W-:Y:S04]  /*102c40*/  LDS.128 R236, [R92+0x400] ;  /* 0x000400005cec7984 */ /* 0x000fe80000000c00 */
[----:B------:R-:W-:Y:S04]  /*102c50*/  LDS.128 R228, [R3] ;  /* 0x0000000003e47984 */ /* 0x000fe80000000c00 */
[----:B------:R-:W-:Y:S04]  /*102c60*/  LDS.128 R224, [R3+0x400] ;  /* 0x0004000003e07984 */ /* 0x000fe80000000c00 */
[----:B------:R-:W-:Y:S04]  /*102c70*/  LDS.128 R220, [R252] ;  /* 0x00000000fcdc7984 */ /* 0x000fe80000000c00 */
[----:B-1----:R-:W-:Y:S04]  /*102c80*/  STL.64 [R1+0x10], R8 ;  /* 0x0000100801007387 */ /* 0x002fe80000100a00 */
[----:B------:R-:W-:Y:S04]  /*102c90*/  STL.64 [R1+0x18], R10 ;  /* 0x0000180a01007387 */ /* 0x000fe80000100a00 */
[----:B------:R-:W-:Y:S04]  /*102ca0*/  LDS.128 R8, [R252+0x400] ;  /* 0x00040000fc087984 */ /* 0x000fe80000000c00 */
[----:B------:R-:W-:Y:S06]  /*102cb0*/  BAR.SYNC.DEFER_BLOCKING 0x0 ;  /* 0x0000000000007b1d */ /* 0x000fec0000010000 */
        /* <DEDUP_REMOVED lines=8> */
[----:B----4-:R1:W-:Y:S04]  /*102d40*/  STS.128 [R2], R4 ;  /* 0x0000000402007388 */ /* 0x0103e80000000c00 */
        /* <DEDUP_REMOVED lines=19> */
[----:B------:R-:W4:Y:S04]  /*102e80*/  LDL.LU R44, [R1+0x1798] ;  /* 0x00179800012c7983 */ /* 0x000f280000300800 */
[----:B------:R-:W4:Y:S04]  /*102e90*/  LDL.LU R45, [R1+0x179c] ;  /* 0x00179c00012d7983 */ /* 0x000f280000300800 */
[----:B------:R-:W4:Y:S04]  /*102ea0*/  LDL.LU R46, [R1+0x1818] ;  /* 0x00181800012e7983 */ /* 0x000f280000300800 */
[----:B------:R-:W-:Y:S04]  /*102eb0*/  STS.128 [R2+0x180], R24 ;  /* 0x0001801802007388 */ /* 0x000fe80000000c00 */
[----:B------:R-:W-:Y:S04]  /*102ec0*/  STS.128 [R2+0x200], R20 ;  /* 0x0002001402007388 */ /* 0x000fe80000000c00 */
[----:B---3--:R-:W-:Y:S04]  /*102ed0*/  STS.128 [R2+0x300], R12 ;  /* 0x0003000c02007388 */ /* 0x008fe80000000c00 */
[----:B------:R-:W3:Y:S04]  /*102ee0*/  LDL.LU R47, [R1+0x181c] ;  /* 0x00181c00012f7983 */ /* 0x000ee80000300800 */
[----:B------:R-:W3:Y:S04]  /*102ef0*/  LDL.LU R52, [R1+0x26d0] ;  /* 0x0026d00001347983 */ /* 0x000ee80000300800 */
[----:B------:R-:W3:Y:S04]  /*102f00*/  LDL.LU R53, [R1+0x26d4] ;  /* 0x0026d40001357983 */ /* 0x000ee80000300800 */
[----:B------:R-:W3:Y:S04]  /*102f10*/  LDL.LU R54, [R1+0x24c0] ;  /* 0x0024c00001367983 */ /* 0x000ee80000300800 */
[----:B------:R-:W3:Y:S04]  /*102f20*/  LDL.LU R55, [R1+0x24c4] ;  /* 0x0024c40001377983 */ /* 0x000ee80000300800 */
[----:B--2---:R-:W-:Y:S04]  /*102f30*/  STS.128 [R2+0x380], R16 ;  /* 0x0003801002007388 */ /* 0x004fe80000000c00 */
[----:B------:R-:W-:Y:S06]  /*102f40*/  BAR.SYNC.DEFER_BLOCKING 0x0 ;  /* 0x0000000000007b1d */ /* 0x000fec0000010000 */
[----:B------:R-:W1:Y:S04]  /*102f50*/  LDS.128 R40, [R0] ;  /* 0x0000000000287984 */ /* 0x000e680000000c00 */
[----:B------:R-:W-:Y:S04]  /*102f60*/  LDS.128 R24, [R0+0x400] ;  /* 0x0004000000187984 */ /* 0x000fe80000000c00 */
[----:B------:R-:W-:Y:S04]  /*102f70*/  LDS.128 R36, [R92] ;  /* 0x000000005c247984 */ /* 0x000fe80000000c00 */
[----:B------:R-:W-:Y:S04]  /*102f80*/  LDS.128 R20, [R92+0x400] ;  /* 0x000400005c147984 */ /* 0x000fe80000000c00 */
[----:B------:R-:W-:Y:S04]  /*102f90*/  LDS.128 R32, [R3] ;  /* 0x0000000003207984 */ /* 0x000fe80000000c00 */
[----:B------:R-:W-:Y:S04]  /*102fa0*/  LDS.128 R16, [R3+0x400] ;  /* 0x0004000003107984 */ /* 0x000fe80000000c00 */
[----:B------:R-:W-:Y:S04]  /*102fb0*/  LDS.128 R28, [R252] ;  /* 0x00000000fc1c7984 */ /* 0x000fe80000000c00 */
[----:B------:R-:W-:Y:S04]  /*102fc0*/  LDS.128 R12, [R252+0x400] ;  /* 0x00040000fc0c7984 */ /* 0x000fe80000000c00 */
[----:B------:R-:W-:Y:S06]  /*102fd0*/  BAR.SYNC.DEFER_BLOCKING 0x0 ;  /* 0x0000000000007b1d */ /* 0x000fec0000010000 */
[----:B----4-:R2:W-:Y:S04]  /*102fe0*/  STS.128 [R2], R4 ;  /* 0x0000000402007388 */ /* 0x0105e80000000c00 */
[----:B--2---:R-:W2:Y:S04]  /*102ff0*/  LDL.LU R4, [R1+0x26d8] ;  /* 0x0026d80001047983 */ /* 0x004ea80000300800 */
[----:B------:R-:W2:Y:S04]  /*103000*/  LDL.LU R5, [R1+0x26dc] ;  /* 0x0026dc0001057983 */ /* 0x000ea80000300800 */
[----:B------:R-:W2:Y:S04]  /*103010*/  LDL.LU R6, [R1+0x24c8] ;  /* 0x0024c80001067983 */ /* 0x000ea80000300800 */
[----:B------:R-:W2:Y:S01]  /*103020*/  LDL.LU R7, [R1+0x24cc] ;  /* 0x0024cc0001077983 */ /* 0x000ea20000300800 */
[----:B------:R-:W-:-:S02]  /*103030*/  IMAD.MOV.U32 R48, RZ, RZ, R176 ;  /* 0x000000ffff307224 */ /* 0x000fc400078e00b0 */
[----:B------:R-:W-:Y:S01]  /*103040*/  IMAD.MOV.U32 R49, RZ, RZ, R177 ;  /* 0x000000ffff317224 */ /* 0x000fe200078e00b1 */
[----:B---3--:R3:W-:Y:S01]  /*103050*/  STS.128 [R2+0x80], R44 ;  /* 0x0000802c02007388 */ /* 0x0087e20000000c00 */
[----:B------:R-:W-:Y:S02]  /*103060*/  IMAD.MOV.U32 R50, RZ, RZ, R180 ;  /* 0x000000ffff327224 */ /* 0x000fe400078e00b4 */
[----:B------:R-:W-:-:S05]  /*103070*/  IMAD.MOV.U32 R51, RZ, RZ, R181 ;  /* 0x000000ffff337224 */ /* 0x000fca00078e00b5 */
[----:B------:R4:W-:Y:S04]  /*103080*/  STS.128 [R2+0x100], R48 ;  /* 0x0001003002007388 */ /* 0x0009e80000000c00 */
[----:B---3--:R-:W3:Y:S04]  /*103090*/  LDL.LU R44, [R1+0x17c0] ;  /* 0x0017c000012c7983 */ /* 0x008ee80000300800 */
[----:B------:R-:W3:Y:S04]  /*1030a0*/  LDL.LU R45, [R1+0x17c4] ;  /* 0x0017c400012d7983 */ /* 0x000ee80000300800 */
[----:B------:R-:W3:Y:S04]  /*1030b0*/  LDL.LU R46, [R1+0x17d0] ;  /* 0x0017d000012e7983 */ /* 0x000ee80000300800 */
[----:B------:R-:W3:Y:S04]  /*1030c0*/  LDL.LU R47, [R1+0x17d4] ;  /* 0x0017d400012f7983 */ /* 0x000ee80000300800 */
[----:B----4-:R-:W4:Y:S04]  /*1030d0*/  LDL.LU R48, [R1+0x17c8] ;  /* 0x0017c80001307983 */ /* 0x010f280000300800 */
[----:B------:R-:W4:Y:S04]  /*1030e0*/  LDL.LU R49, [R1+0x17cc] ;  /* 0x0017cc0001317983 */ /* 0x000f280000300800 */
[----:B------:R-:W4:Y:S04]  /*1030f0*/  LDL.LU R50, [R1+0x17d8] ;  /* 0x0017d80001327983 */ /* 0x000f280000300800 */
[----:B------:R-:W4:Y:S01]  /*103100*/  LDL.LU R51, [R1+0x17dc] ;  /* 0x0017dc0001337983 */ /* 0x000f220000300800 */
[----:B------:R-:W-:Y:S01]  /*103110*/  IMAD.MOV.U32 R180, RZ, RZ, R178 ;  /* 0x000000ffffb47224 */ /* 0x000fe200078e00b2 */
[----:B------:R-:W-:-:S02]  /*103120*/  MOV R181, R179 ;  /* 0x000000b300b57202 */ /* 0x000fc40000000f00 */
[----:B--2---:R2:W-:Y:S04]  /*103130*/  STS.128 [R2+0x280], R4 ;  /* 0x0002800402007388 */ /* 0x0045e80000000c00 */
        /* <DEDUP_REMOVED lines=8> */
[----:B------:R-:W-:Y:S04]  /*1031c0*/  STS.128 [R2+0x180], R180 ;  /* 0x000180b402007388 */ /* 0x000fe80000000c00 */
[----:B------:R-:W-:Y:S04]  /*1031d0*/  STS.128 [R2+0x200], R52 ;  /* 0x0002003402007388 */ /* 0x000fe80000000c00 */
[----:B---3--:R-:W-:Y:S04]  /*1031e0*/  STS.128 [R2+0x300], R44 ;  /* 0x0003002c02007388 */ /* 0x008fe80000000c00 */
[----:B----4-:R-:W-:Y:S04]  /*1031f0*/  STS.128 [R2+0x380], R48 ;  /* 0x0003803002007388 */ /* 0x010fe80000000c00 */
[----:B------:R-:W3:Y:S04]  /*103200*/  LDL.LU R80, [R1+0x1d60] ;  /* 0x001d600001507983 */ /* 0x000ee80000300800 */
[----:B------:R-:W3:Y:S04]  /*103210*/  LDL.LU R81, [R1+0x1d64] ;  /* 0x001d640001517983 */ /* 0x000ee80000300800 */
[----:B------:R-:W-:Y:S06]  /*103220*/  BAR.SYNC.DEFER_BLOCKING 0x0 ;  /* 0x0000000000007b1d */ /* 0x000fec0000010000 */
[----:B------:R-:W3:Y:S04]  /*103230*/  LDL.LU R82, [R1+0x1d50] ;  /* 0x001d500001527983 */ /* 0x000ee80000300800 */
[----:B------:R-:W3:Y:S04]  /*103240*/  LDL.LU R83, [R1+0x1d54] ;  /* 0x001d540001537983 */ /* 0x000ee80000300800 */
[----:B------:R-:W4:Y:S04]  /*103250*/  LDL.LU R88, [R1+0x1d68] ;  /* 0x001d680001587983 */ /* 0x000f280000300800 */
[----:B------:R-:W4:Y:S04]  /*103260*/  LDL.LU R89, [R1+0x1d6c] ;  /* 0x001d6c0001597983 */ /* 0x000f280000300800 */
[----:B------:R-:W4:Y:S04]  /*103270*/  LDL.LU R90, [R1+0x1d58] ;  /* 0x001d5800015a7983 */ /* 0x000f280000300800 */
        /* <DEDUP_REMOVED lines=9> */
[----:B------:R-:W4:Y:S04]  /*103310*/  LDL.LU R91, [R1+0x1d5c] ;  /* 0x001d5c00015b7983 */ /* 0x000f280000300800 */
[----:B------:R-:W4:Y:S04]  /*103320*/  LDL.LU R84, [R1+0x2b80] ;  /* 0x002b800001547983 */ /* 0x000f280000300800 */
[----:B------:R-:W4:Y:S04]  /*103330*/  LDL.LU R85, [R1+0x2b84] ;  /* 0x002b840001557983 */ /* 0x000f280000300800 */
[----:B------:R-:W4:Y:S04]  /*103340*/  LDL.LU R86, [R1+0x2b70] ;  /* 0x002b700001567983 */ /* 0x000f280000300800 */
[----:B------:R-:W4:Y:S04]  /*103350*/  LDL.LU R87, [R1+0x2b74] ;  /* 0x002b740001577983 */ /* 0x000f280000300800 */
[----:B--2---:R2:W-:Y:S04]  /*103360*/  STS.128 [R2], R4 ;  /* 0x0000000402007388 */ /* 0x0045e80000000c00 */
[----:B--2---:R-:W2:Y:S04]  /*103370*/  LDL.LU R4, [R1+0x2b88] ;  /* 0x002b880001047983 */ /* 0x004ea80000300800 */
[----:B------:R-:W2:Y:S04]  /*103380*/  LDL.LU R5, [R1+0x2b8c] ;  /* 0x002b8c0001057983 */ /* 0x000ea80000300800 */
[----:B------:R-:W2:Y:S04]  /*103390*/  LDL.LU R6, [R1+0x2b78] ;  /* 0x002b780001067983 */ /* 0x000ea80000300800 */
[----:B------:R-:W2:Y:S04]  /*1033a0*/  LDL.LU R7, [R1+0x2b7c] ;  /* 0x002b7c0001077983 */ /* 0x000ea80000300800 */
[----:B------:R1:W-:Y:S04]  /*1033b0*/  STS.128 [R2+0x80], R76 ;  /* 0x0000804c02007388 */ /* 0x0003e80000000c00 */
[----:B-1----:R-:W4:Y:S04]  /*1033c0*/  LDL.LU R76, [R1+0x1f90] ;  /* 0x001f9000014c7983 */ /* 0x002f280000300800 */
[----:B------:R-:W4:Y:S04]  /*1033d0*/  LDL.LU R77, [R1+0x1f94] ;  /* 0x001f9400014d7983 */ /* 0x000f280000300800 */
[----:B------:R-:W4:Y:S04]  /*1033e0*/  LDL.LU R78, [R1+0x1f60] ;  /* 0x001f6000014e7983 */ /* 0x000f280000300800 */
[----:B---3--:R1:W-:Y:S04]  /*1033f0*/  STS.128 [R2+0x100], R80 ;  /* 0x0001005002007388 */ /* 0x0083e80000000c00 */
[----:B------:R-:W3:Y:S04]  /*103400*/  LDL.LU R79, [R1+0x1f64] ;  /* 0x001f6400014f7983 */ /* 0x000ee80000300800 */
        /* <DEDUP_REMOVED lines=8> */
[----:B------:R-:W2:Y:S04]  /*103490*/  LDL.LU R7, [R1+0x1024] ;  /* 0x0010240001077983 */ /* 0x000ea80000300800 */
[----:B------:R-:W2:Y:S04]  /*1034a0*/  LDL.LU R108, [R1+0x1058] ;  /* 0x00105800016c7983 */ /* 0x000ea80000300800 */
[----:B------:R-:W2:Y:S04]  /*1034b0*/  LDL.LU R109, [R1+0x105c] ;  /* 0x00105c00016d7983 */ /* 0x000ea80000300800 */
[----:B----4-:R-:W-:Y:S04]  /*1034c0*/  STS.128 [R2+0x180], R88 ;  /* 0x0001805802007388 */ /* 0x010fe80000000c00 */
[----:B------:R-:W-:Y:S04]  /*1034d0*/  STS.128 [R2+0x200], R84 ;  /* 0x0002005402007388 */ /* 0x000fe80000000c00 */
[----:B---3--:R-:W-:Y:S04]  /*1034e0*/  STS.128 [R2+0x300], R76 ;  /* 0x0003004c02007388 */ /* 0x008fe80000000c00 */
[----:B------:R-:W3:Y:S04]  /*1034f0*/  LDL.LU R110, [R1+0x1028] ;  /* 0x00102800016e7983 */ /* 0x000ee80000300800 */
[----:B------:R-:W3:Y:S04]  /*103500*/  LDL.LU R111, [R1+0x102c] ;  /* 0x00102c00016f7983 */ /* 0x000ee80000300800 */
[----:B------:R-:W-:Y:S04]  /*103510*/  STS.128 [R2+0x380], R80 ;  /* 0x0003805002007388 */ /* 0x000fe80000000c00 */
[----:B------:R-:W-:Y:S06]  /*103520*/  BAR.SYNC.DEFER_BLOCKING 0x0 ;  /* 0x0000000000007b1d */ /* 0x000fec0000010000 */
[----:B------:R-:W4:Y:S04]  /*103530*/  LDL.LU R112, [R1] ;  /* 0x0000000001707983 */ /* 0x000f280000300800 */
[----:B------:R-:W4:Y:S04]  /*103540*/  LDL.LU R113, [R1+0x4] ;  /* 0x0000040001717983 */ /* 0x000f280000300800 */
[----:B------:R-:W-:Y:S04]  /*103550*/  LDS.128 R100, [R92] ;  /* 0x000000005c647984 */ /* 0x000fe80000000c00 */
[----:B------:R-:W-:Y:S04]  /*103560*/  LDS.128 R84, [R92+0x400] ;  /* 0x000400005c547984 */ /* 0x000fe80000000c00 */
[----:B------:R-:W1:Y:S04]  /*103570*/  LDS.128 R104, [R0] ;  /* 0x0000000000687984 */ /* 0x000e680000000c00 */
[----:B------:R-:W-:Y:S04]  /*103580*/  LDS.128 R88, [R0+0x400] ;  /* 0x0004000000587984 */ /* 0x000fe80000000c00 */
[----:B------:R-:W1:Y:S04]  /*103590*/  LDS.128 R96, [R3] ;  /* 0x0000000003607984 */ /* 0x000e680000000c00 */
[----:B------:R-:W-:Y:S04]  /*1035a0*/  LDS.128 R80, [R3+0x400] ;  /* 0x0004000003507984 */ /* 0x000fe80000000c00 */
[----:B------:R-:W1:Y:S04]  /*1035b0*/  LDS.128 R92, [R252] ;  /* 0x00000000fc5c7984 */ /* 0x000e680000000c00 */
[----:B------:R-:W1:Y:S04]  /*1035c0*/  LDS.128 R76, [R252+0x400] ;  /* 0x00040000fc4c7984 */ /* 0x000e680000000c00 */
[----:B------:R-:W-:Y:S01]  /*1035d0*/  BAR.SYNC.DEFER_BLOCKING 0x0 ;  /* 0x0000000000007b1d */ /* 0x000fe20000010000 */
[----:B------:R-:W-:-:S02]  /*1035e0*/  IMAD.MOV.U32 R114, RZ, RZ, R248 ;  /* 0x000000ffff727224 */ /* 0x000fc400078e00f8 */
[----:B------:R-:W-:-:S03]  /*1035f0*/  IMAD.MOV.U32 R115, RZ, RZ, R249 ;  /* 0x000000ffff737224 */ /* 0x000fc600078e00f9 */
[----:B------:R-:W4:Y:S04]  /*103600*/  LDL.LU R248, [R1+0x8] ;  /* 0x0000080001f87983 */ /* 0x000f280000300800 */
        /* <DEDUP_REMOVED lines=10> */
[----:B---3--:R3:W-:Y:S04]  /*1036b0*/  STS.128 [R2+0x80], R108 ;  /* 0x0000806c02007388 */ /* 0x0087e80000000c00 */
[----:B---3--:R-:W3:Y:S04]  /*1036c0*/  LDL.LU R108, [R1+0x220] ;  /* 0x00022000016c7983 */ /* 0x008ee80000300800 */
[----:B------:R-:W3:Y:S04]  /*1036d0*/  LDL.LU R109, [R1+0x224] ;  /* 0x00022400016d7983 */ /* 0x000ee80000300800 */
[----:B------:R-:W3:Y:S04]  /*1036e0*/  LDL.LU R110, [R1+0x170] ;  /* 0x00017000016e7983 */ /* 0x000ee80000300800 */
[----:B----4-:R4:W-:Y:S04]  /*1036f0*/  STS.128 [R2+0x100], R112 ;  /* 0x0001007002007388 */ /* 0x0109e80000000c00 */
[----:B------:R-:W3:Y:S04]  /*103700*/  LDL.LU R111, [R1+0x174] ;  /* 0x00017400016f7983 */ /* 0x000ee80000300800 */
[----:B----4-:R-:W4:Y:S04]  /*103710*/  LDL.LU R112, [R1+0x228] ;  /* 0x0002280001707983 */ /* 0x010f280000300800 */
[----:B------:R-:W4:Y:S04]  /*103720*/  LDL.LU R113, [R1+0x22c] ;  /* 0x00022c0001717983 */ /* 0x000f280000300800 */
[----:B------:R-:W4:Y:S04]  /*103730*/  LDL.LU R114, [R1+0x178] ;  /* 0x0001780001727983 */ /* 0x000f280000300800 */
[----:B------:R-:W4:Y:S04]  /*103740*/  LDL.LU R115, [R1+0x17c] ;  /* 0x00017c0001737983 */ /* 0x000f280000300800 */
[----:B--2---:R2:W-:Y:S04]  /*103750*/  STS.128 [R2+0x280], R4 ;  /* 0x0002800402007388 */ /* 0x0045e80000000c00 */
[----:B--2---:R-:W2:Y:S04]  /*103760*/  LDL.LU R4, [R1+0xb40] ;  /* 0x000b400001047983 */ /* 0x004ea80000300800 */
[----:B------:R-:W2:Y:S04]  /*103770*/  LDL.LU R5, [R1+0xb44] ;  /* 0x000b440001057983 */ /* 0x000ea80000300800 */
[----:B------:R-:W2:Y:S04]  /*103780*/  LDL.LU R6, [R1+0xb30] ;  /* 0x000b300001067983 */ /* 0x000ea80000300800 */
[----:B------:R-:W2:Y:S04]  /*103790*/  LDL.LU R7, [R1+0xb34] ;  /* 0x000b340001077983 */ /* 0x000ea80000300800 */
[----:B------:R1:W-:Y:S04]  /*1037a0*/  STS.128 [R2+0x180], R248 ;  /* 0x000180f802007388 */ /* 0x0003e80000000c00 */
[----:B------:R-:W-:Y:S04]  /*1037b0*/  STS.128 [R2+0x200], R116 ;  /* 0x0002007402007388 */ /* 0x000fe80000000c00 */
[----:B---3--:R-:W-:Y:S04]  /*1037c0*/  STS.128 [R2+0x300], R108 ;  /* 0x0003006c02007388 */ /* 0x008fe80000000c00 */
[----:B------:R-:W3:Y:S04]  /*1037d0*/  LDL.LU R140, [R1+0xb48] ;  /* 0x000b4800018c7983 */ /* 0x000ee80000300800 */
[----:B------:R-:W3:Y:S04]  /*1037e0*/  LDL.LU R141, [R1+0xb4c] ;  /* 0x000b4c00018d7983 */ /* 0x000ee80000300800 */
[----:B------:R-:W3:Y:S04]  /*1037f0*/  LDL.LU R142, [R1+0xb38] ;  /* 0x000b3800018e7983 */ /* 0x000ee80000300800 */
[----:B------:R-:W3:Y:S04]  /*103800*/  LDL.LU R143, [R1+0xb3c] ;  /* 0x000b3c00018f7983 */ /* 0x000ee80000300800 */
[----:B----4-:R-:W-:Y:S04]  /*103810*/  STS.128 [R2+0x380], R112 ;  /* 0x0003807002007388 */ /* 0x010fe80000000c00 */
[----:B------:R-:W-:Y:S01]  /*103820*/  BAR.SYNC.DEFER_BLOCKING 0x0 ;  /* 0x0000000000007b1d */ /* 0x000fe20000010000 */
[----:B-1----:R-:W-:-:S02]  /*103830*/  LOP3.LUT R250, R0, 0x20, RZ, 0x3c, !PT ;  /* 0x0000002000fa7812 */ /* 0x002fc400078e3cff */
[----:B------:R-:W-:-:S03]  /*103840*/  LOP3.LUT R251, R0, 0x40, RZ, 0x3c, !PT ;  /* 0x0000004000fb7812 */ /* 0x000fc600078e3cff */
[----:B------:R-:W4:Y:S04]  /*103850*/  LDL.LU R144, [R1+0x410] ;  /* 0x0004100001907983 */ /* 0x000f280000300800 */
[----:B------:R-:W4:Y:S04]  /*103860*/  LDL.LU R145, [R1+0x414] ;  /* 0x0004140001917983 */ /* 0x000f280000300800 */
        /* <DEDUP_REMOVED lines=25> */
[----:B---3--:R-:W3:Y:S01]  /*103a00*/  LDL.LU R140, [R1+0x5f0] ;  /* 0x0005f000018c7983 */ /* 0x008ee20000300800 */
[----:B------:R-:W-:-:S02]  /*103a10*/  IMAD.MOV.U32 R142, RZ, RZ, R232 ;  /* 0x000000ffff8e7224 */ /* 0x000fc400078e00e8 */
[----:B------:R-:W-:Y:S01]  /*103a20*/  IMAD.MOV.U32 R143, RZ, RZ, R233 ;  /* 0x000000ffff8f7224 */ /* 0x000fe200078e00e9 */
[----:B------:R-:W3:Y:S04]  /*103a30*/  LDL.LU R141, [R1+0x5f4] ;  /* 0x0005f400018d7983 */ /* 0x000ee80000300800 */
[----:B------:R-:W3:Y:S04]  /*103a40*/  LDL.LU R232, [R1+0x5f8] ;  /* 0x0005f80001e87983 */ /* 0x000ee80000300800 */
[----:B------:R-:W3:Y:S04]  /*103a50*/  LDL.LU R233, [R1+0x5fc] ;  /* 0x0005fc0001e97983 */ /* 0x000ee80000300800 */
[----:B----4-:R-:W-:Y:S04]  /*103a60*/  STS.128 [R2+0x100], R144 ;  /* 0x0001009002007388 */ /* 0x010fe80000000c00 */
[----:B--2---:R2:W-:Y:S04]  /*103a70*/  STS.128 [R2+0x280], R4 ;  /* 0x0002800402007388 */ /* 0x0045e80000000c00 */
[----:B--2---:R-:W2:Y:S04]  /*103a80*/  LDL.LU R4, [R1+0x1840] ;  /* 0x0018400001047983 */ /* 0x004ea80000300800 */
        /* <DEDUP_REMOVED lines=14> */
[----:B------:R-:W-:Y:S04]  /*103b70*/  STS.128 [R2+0x380], R232 ;  /* 0x000380e802007388 */ /* 0x000fe80000000c00 */
[----:B------:R-:W-:Y:S06]  /*103b80*/  BAR.SYNC.DEFER_BLOCKING 0x0 ;  /* 0x0000000000007b1d */ /* 0x000fec0000010000 */
[----:B------:R-:W3:Y:S04]  /*103b90*/  LDL.LU R184, [R1+0x838] ;  /* 0x0008380001b87983 */ /* 0x000ee80000300800 */
[----:B------:R-:W3:Y:S04]  /*103ba0*/  LDL.LU R185, [R1+0x83c] ;  /* 0x00083c0001b97983 */ /* 0x000ee80000300800 */
[----:B------:R-:W3:Y:S04]  /*103bb0*/  LDL.LU R186, [R1+0x828] ;  /* 0x0008280001ba7983 */ /* 0x000ee80000300800 */
[----:B------:R-:W3:Y:S04]  /*103bc0*/  LDL.LU R187, [R1+0x82c] ;  /* 0x00082c0001bb7983 */ /* 0x000ee80000300800 */
[----:B------:R-:W3:Y:S04]  /*103bd0*/  LDL.LU R180, [R1+0x24b0] ;  /* 0x0024b00001b47983 */ /* 0x000ee80000300800 */
        /* <DEDUP_REMOVED lines=9> */
[----:B------:R-:W3:Y:S04]  /*103c70*/  LDL.LU R181, [R1+0x24b4] ;  /* 0x0024b40001b57983 */ /* 0x000ee80000300800 */
[----:B------:R-:W3:Y:S04]  /*103c80*/  LDL.LU R182, [R1+0x2490] ;  /* 0x0024900001b67983 */ /* 0x000ee80000300800 */
[----:B------:R-:W3:Y:S04]  /*103c90*/  LDL.LU R183, [R1+0x2494] ;  /* 0x0024940001b77983 */ /* 0x000ee80000300800 */
[----:B--2---:R2:W-:Y:S04]  /*103ca0*/  STS.128 [R2], R4 ;  /* 0x0000000402007388 */ /* 0x0045e80000000c00 */
[----:B--2---:R-:W2:Y:S04]  /*103cb0*/  LDL.LU R4, [R1+0x24b8] ;  /* 0x0024b80001047983 */ /* 0x004ea80000300800 */
[----:B------:R-:W2:Y:S04]  /*103cc0*/  LDL.LU R5, [R1+0x24bc] ;  /* 0x0024bc0001057983 */ /* 0x000ea80000300800 */
[----:B------:R-:W2:Y:S04]  /*103cd0*/  LDL.LU R6, [R1+0x2498] ;  /* 0x0024980001067983 */ /* 0x000ea80000300800 */
[----:B----4-:R4:W-:Y:S04]  /*103ce0*/  STS.128 [R2+0x80], R172 ;  /* 0x000080ac02007388 */ /* 0x0109e80000000c00 */
[----:B------:R-:W2:Y:S04]  /*103cf0*/  LDL.LU R7, [R1+0x249c] ;  /* 0x00249c0001077983 */ /* 0x000ea80000300800 */
[----:B------:R1:W-:Y:S04]  /*103d00*/  STS.128 [R2+0x100], R176 ;  /* 0x000100b002007388 */ /* 0x0003e80000000c00 */
[----:B----4-:R-:W4:Y:S04]  /*103d10*/  LDL.LU R172, [R1+0x17f0] ;  /* 0x0017f00001ac7983 */ /* 0x010f280000300800 */
[----:B------:R-:W4:Y:S04]  /*103d20*/  LDL.LU R173, [R1+0x17f4] ;  /* 0x0017f40001ad7983 */ /* 0x000f280000300800 */
[----:B------:R-:W4:Y:S04]  /*103d30*/  LDL.LU R174, [R1+0x17e0] ;  /* 0x0017e00001ae7983 */ /* 0x000f280000300800 */
[----:B------:R-:W4:Y:S04]  /*103d40*/  LDL.LU R175, [R1+0x17e4] ;  /* 0x0017e40001af7983 */ /* 0x000f280000300800 */
[----:B-1----:R-:W4:Y:S04]  /*103d50*/  LDL.LU R176, [R1+0x17f8] ;  /* 0x0017f80001b07983 */ /* 0x002f280000300800 */
[----:B------:R-:W4:Y:S04]  /*103d60*/  LDL.LU R177, [R1+0x17fc] ;  /* 0x0017fc0001b17983 */ /* 0x000f280000300800 */
[----:B------:R-:W4:Y:S04]  /*103d70*/  LDL.LU R178, [R1+0x17e8] ;  /* 0x0017e80001b27983 */ /* 0x000f280000300800 */
[----:B------:R-:W4:Y:S04]  /*103d80*/  LDL.LU R179, [R1+0x17ec] ;  /* 0x0017ec0001b37983 */ /* 0x000f280000300800 */
[----:B---3--:R-:W-:Y:S04]  /*103d90*/  STS.128 [R2+0x180], R184 ;  /* 0x000180b802007388 */ /* 0x008fe80000000c00 */
[----:B------:R-:W-:Y:S04]  /*103da0*/  STS.128 [R2+0x200], R180 ;  /* 0x000200b402007388 */ /* 0x000fe80000000c00 */
[----:B--2---:R1:W-:Y:S04]  /*103db0*/  STS.128 [R2+0x280], R4 ;  /* 0x0002800402007388 */ /* 0x0043e80000000c00 */
[----:B-1----:R-:W2:Y:S04]  /*103dc0*/  LDL.LU R4, [R1+0x2960] ;  /* 0x0029600001047983 */ /* 0x002ea80000300800 */
[----:B------:R-:W2:Y:S04]  /*103dd0*/  LDL.LU R5, [R1+0x2964] ;  /* 0x0029640001057983 */ /* 0x000ea80000300800 */
[----:B------:R-:W2:Y:S04]  /*103de0*/  LDL.LU R6, [R1+0x2950] ;  /* 0x0029500001067983 */ /* 0x000ea80000300800 */
[----:B------:R-:W2:Y:S04]  /*103df0*/  LDL.LU R7, [R1+0x2954] ;  /* 0x0029540001077983 */ /* 0x000ea80000300800 */
[----:B----4-:R-:W-:Y:S04]  /*103e00*/  STS.128 [R2+0x300], R172 ;  /* 0x000300ac02007388 */ /* 0x010fe80000000c00 */
[----:B------:R1:W-:Y:S04]  /*103e10*/  STS.128 [R2+0x380], R176 ;  /* 0x000380b002007388 */ /* 0x0003e80000000c00 */
[----:B------:R-:W-:Y:S06]  /*103e20*/  BAR.SYNC.DEFER_BLOCKING 0x0 ;  /* 0x0000000000007b1d */ /* 0x000fec0000010000 */
        /* <DEDUP_REMOVED lines=26> */
[----:B--2---:R2:W-:Y:S04]  /*103fd0*/  STS.128 [R2], R4 ;  /* 0x0000000402007388 */ /* 0x0045e80000000c00 */
[----:B--2---:R-:W2:Y:S04]  /*103fe0*/  LDL.LU R4, [R1+0x2b68] ;  /* 0x002b680001047983 */ /* 0x004ea80000300800 */
[----:B------:R-:W2:Y:S04]  /*103ff0*/  LDL.LU R5, [R1+0x2b6c] ;  /* 0x002b6c0001057983 */ /* 0x000ea80000300800 */
[----:B---3--:R-:W-:Y:S04]  /*104000*/  STS.128 [R2+0x80], R176 ;  /* 0x000080b002007388 */ /* 0x008fe80000000c00 */
[----:B----4-:R-:W-:Y:S04]  /*104010*/  STS.128 [R2+0x100], R172 ;  /* 0x000100ac02007388 */ /* 0x010fe80000000c00 */
[----:B------:R3:W-:Y:S04]  /*104020*/  STS.128 [R2+0x200], R184 ;  /* 0x000200b802007388 */ /* 0x0007e80000000c00 */
[----:B---3--:R-:W3:Y:S04]  /*104030*/  LDL.LU R185, [R1+0x2f38] ;  /* 0x002f380001b97983 */ /* 0x008ee80000300800 */
        /* <DEDUP_REMOVED lines=10> */
[----:B------:R-:W4:Y:S04]  /*1040e0*/  LDL.LU R187, [R1+0xb60] ;  /* 0x000b600001bb7983 */ /* 0x000f280000300800 */
[----:B------:R-:W4:Y:S04]  /*1040f0*/  LDL.LU R233, [R1+0x850] ;  /* 0x0008500001e97983 */ /* 0x000f280000300800 */
[----:B------:R-:W4:Y:S04]  /*104100*/  LDL.LU R184, [R1+0x2f40] ;  /* 0x002f400001b87983 */ /* 0x000f280000300800 */
[----:B------:R1:W-:Y:S04]  /*104110*/  STS.128 [R2+0x180], R180 ;  /* 0x000180b402007388 */ /* 0x0003e80000000c00 */
[----:B-1----:R-:W4:Y:S04]  /*104120*/  LDL.LU R183, [R1+0x2f48] ;  /* 0x002f480001b77983 */ /* 0x002f280000300800 */
[----:B------:R-:W4:Y:S04]  /*104130*/  LDL.LU R182, [R1+0x2f44] ;  /* 0x002f440001b67983 */ /* 0x000f280000300800 */
[----:B------:R-:W4:Y:S01]  /*104140*/  LDL.LU R249, [R1+0x3f0] ;  /* 0x0003f00001f97983 */ /* 0x000f220000300800 */
[C---:B------:R-:W-:Y:S01]  /*104150*/  ISETP.GE.AND P2, PT, R232.reuse, c[0x0][0x17c], PT ;  /* 0x00005f00e8007a0c */ /* 0x040fe20003f46270 */
[----:B------:R-:W-:Y:S01]  /*104160*/  IMAD R180, R232, c[0x0][0x198], RZ ;  /* 0x00006600e8b47a24 */ /* 0x000fe200078e02ff */
[----:B---3--:R-:W-:-:S04]  /*104170*/  ISETP.GE.AND P6, PT, R185, c[0x0][0x178], PT ;  /* 0x00005e00b9007a0c */ /* 0x008fc80003fc6270 */
[----:B------:R-:W-:Y:S01]  /*104180*/  ISETP.LT.AND P6, PT, R232, c[0x0][0x17c], !P6 ;  /* 0x00005f00e8007a0c */ /* 0x000fe200077c1270 */
[----:B--2---:R1:W-:Y:S04]  /*104190*/  STS.128 [R2+0x380], R176 ;  /* 0x000380b002007388 */ /* 0x0043e80000000c00 */
[----:B-1----:R-:W2:Y:S04]  /*1041a0*/  LDL.LU R178, [R1+0x478c] ;  /* 0x00478c0001b27983 */ /* 0x002ea80000300800 */
[----:B------:R-:W3:Y:S04]  /*1041b0*/  LDL.LU R181, [R1+0x1f0] ;  /* 0x0001f00001b57983 */ /* 0x000ee80000300800 */
[----:B------:R-:W2:Y:S01]  /*1041c0*/  LDL.LU R232, [R1+0xb64] ;  /* 0x000b640001e87983 */ /* 0x000ea20000300800 */
[----:B------:R-:W-:-:S03]  /*1041d0*/  IMAD R3, R185, c[0x0][0x194], RZ ;  /* 0x00006500b9037a24 */ /* 0x000fc600078e02ff */
[----:B------:R1:W-:Y:S04]  /*1041e0*/  STS.128 [R2+0x280], R4 ;  /* 0x0002800402007388 */ /* 0x0003e80000000c00 */
[----:B----4-:R4:W-:Y:S04]  /*1041f0*/  STS.128 [R2+0x300], R172 ;  /* 0x000300ac02007388 */ /* 0x0109e80000000c00 */
[----:B------:R-:W-:Y:S01]  /*104200*/  BAR.SYNC.DEFER_BLOCKING 0x0 ;  /* 0x0000000000007b1d */ /* 0x000fe20000010000 */
[----:B------:R-:W-:-:S05]  /*104210*/  ISETP.LT.AND P4, PT, R184, c[0x0][0x178], !P2 ;  /* 0x00005e00b8007a0c */ /* 0x000fca0005781270 */
[----:B------:R-:W2:Y:S01]  /*104220*/  LDL.LU R234, [R1+0x854] ;  /* 0x0008540001ea7983 */ /* 0x000ea20000300800 */
[----:B-1----:R-:W-:Y:S01]  /*104230*/  IMAD.MOV.U32 R7, RZ, RZ, c[0x0][0x194] ;  /* 0x00006500ff077624 */ /* 0x002fe200078e00ff */
[----:B------:R-:W-:Y:S02]  /*104240*/  LEA R4, P3, R3, c[0x0][0x170], 0x2 ;  /* 0x00005c0003047a11 */ /* 0x000fe400078610ff */
[----:B------:R-:W2:Y:S01]  /*104250*/  LDL.LU R235, [R1+0x3f4] ;  /* 0x0003f40001eb7983 */ /* 0x000ea20000300800 */
[----:B----4-:R-:W-:Y:S01]  /*104260*/  IMAD R2, R7, 0x40, R3 ;  /* 0x0000004007027824 */ /* 0x010fe200078e0203 */
[----:B------:R-:W-:Y:S02]  /*104270*/  LEA.HI.X.SX32 R5, R3, c[0x0][0x174], 0x2, P3 ;  /* 0x00005d0003057a11 */ /* 0x000fe400018f16ff */
[----:B------:R-:W4:Y:S01]  /*104280*/  LDL.LU R248, [R1+0x1f4] ;  /* 0x0001f40001f87983 */ /* 0x000f220000300800 */
[----:B------:R-:W-:Y:S01]  /*104290*/  IMAD R6, R7, 0x40, R2 ;  /* 0x0000004007067824 */ /* 0x000fe200078e0202 */
[----:B------:R-:W-:-:S02]  /*1042a0*/  LEA R174, P5, R2, c[0x0][0x170], 0x2 ;  /* 0x00005c0002ae7a11 */ /* 0x000fc400078a10ff */
[----:B------:R-:W4:Y:S01]  /*1042b0*/  LDL.LU R186, [R1+0xb10] ;  /* 0x000b100001ba7983 */ /* 0x000f220000300800 */
[----:B------:R-:W-:Y:S01]  /*1042c0*/  IMAD R7, R7, 0x40, R6 ;  /* 0x0000004007077824 */ /* 0x000fe200078e0206 */
[----:B------:R-:W-:Y:S02]  /*1042d0*/  LEA.HI.X.SX32 R175, R2, c[0x0][0x174], 0x2, P5 ;  /* 0x00005d0002af7a11 */ /* 0x000fe400028f16ff */
[----:B------:R-:W-:Y:S01]  /*1042e0*/  LEA R172, P5, R6, c[0x0][0x170], 0x2 ;  /* 0x00005c0006ac7a11 */ /* 0x000fe200078a10ff */
[----:B------:R-:W-:Y:S01]  /*1042f0*/  IMAD.WIDE R2, R180, 0x4, R4 ;  /* 0x00000004b4027825 */ /* 0x000fe200078e0204 */
[----:B------:R-:W-:Y:S02]  /*104300*/  ISETP.LT.AND P3, PT, R183, c[0x0][0x178], !P2 ;  /* 0x00005e00b7007a0c */ /* 0x000fe40005761270 */
[----:B------:R-:W-:Y:S01]  /*104310*/  LEA.HI.X.SX32 R173, R6, c[0x0][0x174], 0x2, P5 ;  /* 0x00005d0006ad7a11 */ /* 0x000fe200028f16ff */
[----:B------:R-:W-:Y:S01]  /*104320*/  IMAD.WIDE R176, R180, 0x4, R174 ;  /* 0x00000004b4b07825 */ /* 0x000fe200078e02ae */
[----:B------:R-:W-:Y:S01]  /*104330*/  LEA R6, P5, R7, c[0x0][0x170], 0x2 ;  /* 0x00005c0007067a11 */ /* 0x000fe200078a10ff */
[----:B------:R1:W-:Y:S01]  /*104340*/  @P6 STG.E [R2.64], R187 ;  /* 0x000000bb02006986 */ /* 0x0003e2000c101904 */
[----:B------:R-:W-:-:S02]  /*104350*/  ISETP.LT.AND P2, PT, R182, c[0x0][0x178], !P2 ;  /* 0x00005e00b6007a0c */ /* 0x000fc40005741270 */
[----:B------:R-:W-:Y:S01]  /*104360*/  LEA.HI.X.SX32 R7, R7, c[0x0][0x174], 0x2, P5 ;  /* 0x00005d0007077a11 */ /* 0x000fe200028f16ff */
[----:B------:R1:W-:Y:S01]  /*104370*/  @P4 STG.E [R176.64], R233 ;  /* 0x000000e9b0004986 */ /* 0x0003e2000c101904 */
[----:B------:R-:W-:Y:S01]  /*104380*/  ISETP.LT.AND P4, PT, R185, c[0x0][0x178], !P0 ;  /* 0x00005e00b9007a0c */ /* 0x000fe20004781270 */
[C---:B-1----:R-:W-:Y:S02]  /*104390*/  IMAD.WIDE R2, R180.reuse, 0x4, R172 ;  /* 0x00000004b4027825 */ /* 0x042fe400078e02ac */
[----:B------:R-:W4:Y:S02]  /*1043a0*/  LDL.LU R187, [R1+0x5e0] ;  /* 0x0005e00001bb7983 */ /* 0x000f240000300800 */
[C---:B------:R-:W-:Y:S01]  /*1043b0*/  IMAD.WIDE R176, R180.reuse, 0x4, R6 ;  /* 0x00000004b4b07825 */ /* 0x040fe200078e0206 */
[----:B------:R-:W-:Y:S01]  /*1043c0*/  IADD3 R180, R180, c[0x0][0x198], RZ ;  /* 0x00006600b4b47a10 */ /* 0x000fe20007ffe0ff */
[----:B------:R1:W-:Y:S04]  /*1043d0*/  @P3 STG.E [R2.64], R249 ;  /* 0x000000f902003986 */ /* 0x0003e8000c101904 */
[----:B------:R-:W4:Y:S01]  /*1043e0*/  LDL.LU R233, [R1+0x210] ;  /* 0x0002100001e97983 */ /* 0x000f220000300800 */
[----:B-1----:R-:W-:-:S03]  /*1043f0*/  IMAD.WIDE R2, R180, 0x4, R4 ;  /* 0x00000004b4027825 */ /* 0x002fc600078e0204 */
[----:B------:R-:W4:Y:S04]  /*104400*/  LDL.LU R249, [R1+0xbe4] ;  /* 0x000be40001f97983 */ /* 0x000f280000300800 */
[----:B---3--:R-:W-:Y:S04]  /*104410*/  @P2 STG.E [R176.64], R181 ;  /* 0x000000b5b0002986 */ /* 0x008fe8000c101904 */
[----:B--2---:R1:W-:Y:S04]  /*104420*/  @P4 STG.E [R2.64], R232 ;  /* 0x000000e802004986 */ /* 0x0043e8000c101904 */
[----:B-1----:R-:W2:Y:S01]  /*104430*/  LDL.LU R3, [R1+0xbe0] ;  /* 0x000be00001037983 */ /* 0x002ea20000300800 */
[----:B------:R-:W-:-:S02]  /*104440*/  ISETP.LT.AND P5, PT, R184, c[0x0][0x178], !P0 ;  /* 0x00005e00b8007a0c */ /* 0x000fc400047a1270 */
[----:B------:R-:W-:Y:S01]  /*104450*/  ISETP.LT.AND P6, PT, R183, c[0x0][0x178], !P0 ;  /* 0x00005e00b7007a0c */ /* 0x000fe200047c1270 */
[----:B------:R-:W-:Y:S01]  /*104460*/  IMAD.WIDE R176, R180, 0x4, R174 ;  /* 0x00000004b4b07825 */ /* 0x000fe200078e02ae */
[----:B------:R-:W-:Y:S02]  /*104470*/  ISETP.LT.AND P0, PT, R182, c[0x0][0x178], !P0 ;  /* 0x00005e00b6007a0c */ /* 0x000fe40004701270 */
[----:B------:R-:W-:Y:S01]  /*104480*/  ISETP.GE.AND P3, PT, R178, c[0x0][0x17c], PT ;  /* 0x00005f00b2007a0c */ /* 0x000fe20003f66270 */
[----:B------:R-:W-:Y:S01]  /*104490*/  IMAD.WIDE R178, R180, 0x4, R172 ;  /* 0x00000004b4b27825 */ /* 0x000fe200078e02ac */
[----:B------:R-:W-:Y:S02]  /*1044a0*/  ISETP.LT.AND P2, PT, R185, c[0x0][0x178], !P1 ;  /* 0x00005e00b9007a0c */ /* 0x000fe40004f41270 */
[----:B------:R-:W-:Y:S02]  /*1044b0*/  ISETP.LT.AND P4, PT, R184, c[0x0][0x178], !P1 ;  /* 0x00005e00b8007a0c */ /* 0x000fe40004f81270 */
[----:B------:R-:W-:Y:S01]  /*1044c0*/  IADD3 R2, R180, c[0x0][0x198], RZ ;  /* 0x00006600b4027a10 */ /* 0x000fe20007ffe0ff */
[----:B------:R1:W-:Y:S04]  /*1044d0*/  @P5 STG.E [R176.64], R234 ;  /* 0x000000eab0005986 */ /* 0x0003e8000c101904 */
[----:B------:R3:W-:Y:S01]  /*1044e0*/  @P6 STG.E [R178.64], R235 ;  /* 0x000000ebb2006986 */ /* 0x0007e2000c101904 */
[----:B-1----:R-:W-:-:S03]  /*1044f0*/  IMAD.WIDE R176, R2, 0x4, R174 ;  /* 0x0000000402b07825 */ /* 0x002fc600078e02ae */
[----:B------:R-:W2:Y:S01]  /*104500*/  LDL.LU R234, [R1+0xb14] ;  /* 0x000b140001ea7983 */ /* 0x000ea20000300800 */
[----:B---3--:R-:W-:-:S03]  /*104510*/  IMAD.WIDE R178, R180, 0x4, R6 ;  /* 0x00000004b4b27825 */ /* 0x008fc600078e0206 */
[----:B------:R-:W3:Y:S01]  /*104520*/  LDL.LU R235, [R1+0x5e4] ;  /* 0x0005e40001eb7983 */ /* 0x000ee20000300800 */
[----:B------:R-:W-:-:S03]  /*104530*/  IMAD.WIDE R180, R2, 0x4, R4 ;  /* 0x0000000402b47825 */ /* 0x000fc600078e0204 */
[----:B----4-:R1:W-:Y:S04]  /*104540*/  @P0 STG.E [R178.64], R248 ;  /* 0x000000f8b2000986 */ /* 0x0103e8000c101904 */
[----:B-1----:R-:W4:Y:S01]  /*104550*/  LDL.LU R248, [R1+0x214] ;  /* 0x0002140001f87983 */ /* 0x002f220000300800 */
[----:B------:R-:W-:-:S03]  /*104560*/  IMAD.WIDE R178, R2, 0x4, R6 ;  /* 0x0000000402b27825 */ /* 0x000fc600078e0206 */
[----:B------:R-:W3:Y:S04]  /*104570*/  LDL.LU R232, [R1+0xb90] ;  /* 0x000b900001e87983 */ /* 0x000ee80000300800 */
[----:B--2---:R1:W-:Y:S04]  /*104580*/  @P2 STG.E [R180.64], R3 ;  /* 0x00000003b4002986 */ /* 0x0043e8000c101904 */
[----:B------:R2:W-:Y:S01]  /*104590*/  @P4 STG.E [R176.64], R186 ;  /* 0x000000bab0004986 */ /* 0x0005e2000c101904 */
[----:B-1----:R-:W-:-:S03]  /*1045a0*/  IADD3 R3, R2, c[0x0][0x198], RZ ;  /* 0x0000660002037a10 */ /* 0x002fc60007ffe0ff */
[----:B--2---:R-:W2:Y:S01]  /*1045b0*/  LDL.LU R186, [R1+0x4794] ;  /* 0x0047940001ba7983 */ /* 0x004ea20000300800 */
[----:B------:R-:W-:-:S03]  /*1045c0*/  IMAD.WIDE R176, R2, 0x4, R172 ;  /* 0x0000000402b07825 */ /* 0x000fc600078e02ac */
[----:B------:R-:W4:Y:S01]  /*1045d0*/  LDL.LU R2, [R1+0x4790] ;  /* 0x0047900001027983 */ /* 0x000f220000300800 */
[----:B------:R-:W-:Y:S02]  /*1045e0*/  ISETP.LT.AND P5, PT, R182, c[0x0][0x178], !P1 ;  /* 0x00005e00b6007a0c */ /* 0x000fe40004fa1270 */
[----:B------:R-:W-:Y:S02]  /*1045f0*/  ISETP.LT.AND P1, PT, R183, c[0x0][0x178], !P1 ;  /* 0x00005e00b7007a0c */ /* 0x000fe40004f21270 */
[----:B------:R-:W-:Y:S02]  /*104600*/  ISETP.LT.AND P6, PT, R185, c[0x0][0x178], !P3 ;  /* 0x00005e00b9007a0c */ /* 0x000fe40005fc1270 */
[----:B------:R-:W-:Y:S02]  /*104610*/  ISETP.LT.AND P0, PT, R184, c[0x0][0x178], !P3 ;  /* 0x00005e00b8007a0c */ /* 0x000fe40005f01270 */
[----:B------:R-:W-:Y:S01]  /*104620*/  ISETP.LT.AND P4, PT, R183, c[0x0][0x178], !P3 ;  /* 0x00005e00b7007a0c */ /* 0x000fe20005f81270 */
[----:B------:R-:W-:-:S06]  /*104630*/  IMAD.WIDE R180, R3, 0x4, R4 ;  /* 0x0000000403b47825 */ /* 0x000fcc00078e0204 */
[----:B------:R1:W-:Y:S04]  /*104640*/  @P1 STG.E [R176.64], R187 ;  /* 0x000000bbb0001986 */ /* 0x0003e8000c101904 */
[----:B------:R3:W-:Y:S04]  /*104650*/  @P5 STG.E [R178.64], R233 ;  /* 0x000000e9b2005986 */ /* 0x0007e8000c101904 */
[----:B------:R3:W-:Y:S01]  /*104660*/  @P6 STG.E [R180.64], R249 ;  /* 0x000000f9b4006986 */ /* 0x0007e2000c101904 */
[----:B-1----:R-:W-:-:S03]  /*104670*/  IMAD.WIDE R176, R3, 0x4, R174 ;  /* 0x0000000403b07825 */ /* 0x002fc600078e02ae */
[----:B------:R-:W4:Y:S01]  /*104680*/  LDL.LU R187, [R1+0x4798] ;  /* 0x0047980001bb7983 */ /* 0x000f220000300800 */
[----:B---3--:R-:W-:-:S03]  /*104690*/  IMAD.WIDE R178, R3, 0x4, R172 ;  /* 0x0000000403b27825 */ /* 0x008fc600078e02ac */
[----:B------:R1:W-:Y:S04]  /*1046a0*/  @P0 STG.E [R176.64], R234 ;  /* 0x000000eab0000986 */ /* 0x0003e8000c101904 */
[----:B------:R-:W3:Y:S04]  /*1046b0*/  LDL.LU R249, [R1+0x810] ;  /* 0x0008100001f97983 */ /* 0x000ee80000300800 */
[----:B------:R2:W-:Y:S01]  /*1046c0*/  @P4 STG.E [R178.64], R235 ;  /* 0x000000ebb2004986 */ /* 0x0005e2000c101904 */
[----:B-1----:R-:W-:Y:S01]  /*1046d0*/  IMAD.WIDE R176, R3, 0x4, R6 ;  /* 0x0000000403b07825 */ /* 0x002fe200078e0206 */
[----:B--2---:R-:W-:-:S02]  /*1046e0*/  ISETP.GE.AND P1, PT, R186, c[0x0][0x17c], PT ;  /* 0x00005f00ba007a0c */ /* 0x004fc40003f26270 */
[----:B------:R-:W2:Y:S01]  /*1046f0*/  LDL.LU R186, [R1+0x479c] ;  /* 0x00479c0001ba7983 */ /* 0x000ea20000300800 */
[----:B----4-:R-:W-:-:S03]  /*104700*/  ISETP.GE.AND P2, PT, R2, c[0x0][0x17c], PT ;  /* 0x00005f0002007a0c */ /* 0x010fc60003f46270 */
[----:B------:R-:W4:Y:S01]  /*104710*/  LDL.LU R233, [R1+0xd04] ;  /* 0x000d040001e97983 */ /* 0x000f220000300800 */
[----:B------:R-:W-:-:S03]  /*104720*/  IADD3 R2, R3, c[0x0][0x198], RZ ;  /* 0x0000660003027a10 */ /* 0x000fc60007ffe0ff */
[----:B------:R-:W2:Y:S04]  /*104730*/  LDL.LU R234, [R1+0xb94] ;  /* 0x000b940001ea7983 */ /* 0x000ea80000300800 */
[----:B------:R-:W2:Y:S04]  /*104740*/  LDL.LU R235, [R1+0x814] ;  /* 0x0008140001eb7983 */ /* 0x000ea80000300800 */
[----:B------:R-:W2:Y:S01]  /*104750*/  LDL.LU R3, [R1+0xd00] ;  /* 0x000d000001037983 */ /* 0x000ea20000300800 */
[----:B------:R-:W-:Y:S02]  /*104760*/  ISETP.LT.AND P3, PT, R182, c[0x0][0x178], !P3 ;  /* 0x00005e00b6007a0c */ /* 0x000fe40005f61270 */
[----:B------:R-:W-:-:S02]  /*104770*/  ISETP.LT.AND P5, PT, R185, c[0x0][0x178], !P2 ;  /* 0x00005e00b9007a0c */ /* 0x000fc400057a1270 */
[----:B------:R-:W-:Y:S01]  /*104780*/  ISETP.LT.AND P6, PT, R184, c[0x0][0x178], !P2 ;  /* 0x00005e00b8007a0c */ /* 0x000fe200057c1270 */
[----:B------:R-:W-:-:S04]  /*104790*/  IMAD.WIDE R178, R2, 0x4, R4 ;  /* 0x0000000402b27825 */ /* 0x000fc800078e0204 */
[----:B------:R-:W-:-:S04]  /*1047a0*/  IMAD.WIDE R180, R2, 0x4, R174 ;  /* 0x0000000402b47825 */ /* 0x000fc800078e02ae */
[----:B------:R1:W-:Y:S01]  /*1047b0*/  @P3 STG.E [R176.64], R248 ;  /* 0x000000f8b0003986 */ /* 0x0003e2000c101904 */
[----:B------:R-:W-:-:S03]  /*1047c0*/  ISETP.GE.AND P0, PT, R187, c[0x0][0x17c], PT ;  /* 0x00005f00bb007a0c */ /* 0x000fc60003f06270 */
[----:B-1----:R-:W3:Y:S04]  /*1047d0*/  LDL.LU R248, [R1+0x404] ;  /* 0x0004040001f87983 */ /* 0x002ee80000300800 */
[----:B------:R-:W3:Y:S04]  /*1047e0*/  LDL.LU R187, [R1+0xc80] ;  /* 0x000c800001bb7983 */ /* 0x000ee80000300800 */
[----:B--2---:R-:W-:Y:S04]  /*1047f0*/  @P5 STG.E [R178.64], R3 ;  /* 0x00000003b2005986 */ /* 0x004fe8000c101904 */
[----:B------:R1:W-:Y:S04]  /*104800*/  @P6 STG.E [R180.64], R232 ;  /* 0x000000e8b4006986 */ /* 0x0003e8000c101904 */
[----:B-1----:R-:W2:Y:S01]  /*104810*/  LDL.LU R181, [R1+0x400] ;  /* 0x0004000001b57983 */ /* 0x002ea20000300800 */
[----:B------:R-:W-:-:S02]  /*104820*/  ISETP.LT.AND P4, PT, R183, c[0x0][0x178], !P2 ;  /* 0x00005e00b7007a0c */ /* 0x000fc40005781270 */
[----:B------:R-:W-:Y:S01]  /*104830*/  ISETP.LT.AND P2, PT, R182, c[0x0][0x178], !P2 ;  /* 0x00005e00b6007a0c */ /* 0x000fe20005741270 */
[----:B------:R-:W-:Y:S01]  /*104840*/  IMAD.WIDE R176, R2, 0x4, R172 ;  /* 0x0000000402b07825 */ /* 0x000fe200078e02ac */
[----:B------:R-:W-:Y:S02]  /*104850*/  ISETP.LT.AND P3, PT, R185, c[0x0][0x178], !P0 ;  /* 0x00005e00b9007a0c */ /* 0x000fe40004761270 */
[----:B------:R-:W-:Y:S01]  /*104860*/  ISETP.LT.AND P5, PT, R184, c[0x0][0x178], !P0 ;  /* 0x00005e00b8007a0c */ /* 0x000fe200047a1270 */
[C---:B------:R-:W-:Y:S01]  /*104870*/  IMAD.WIDE R178, R2.reuse, 0x4, R6 ;  /* 0x0000000402b27825 */ /* 0x040fe200078e0206 */
[----:B------:R-:W-:Y:S02]  /*104880*/  ISETP.LT.AND P6, PT, R183, c[0x0][0x178], !P0 ;  /* 0x00005e00b7007a0c */ /* 0x000fe400047c1270 */
[----:B------:R-:W-:-:S03]  /*104890*/  IADD3 R3, R2, c[0x0][0x198], RZ ;  /* 0x0000660002037a10 */ /* 0x000fc60007ffe0ff */
[----:B---3--:R1:W-:Y:S01]  /*1048a0*/  @P4 STG.E [R176.64], R249 ;  /* 0x000000f9b0004986 */ /* 0x0083e2000c101904 */
[----:B------:R-:W-:-:S03]  /*1048b0*/  ISETP.GE.AND P4, PT, R186, c[0x0][0x17c], PT ;  /* 0x00005f00ba007a0c */ /* 0x000fc60003f86270 */
[----:B------:R-:W3:Y:S01]  /*1048c0*/  LDL.LU R186, [R1+0xb20] ;  /* 0x000b200001ba7983 */ /* 0x000ee20000300800 */
[----:B------:R-:W-:-:S03]  /*1048d0*/  IADD3 R2, R3, c[0x0][0x198], RZ ;  /* 0x0000660003027a10 */ /* 0x000fc60007ffe0ff */
[----:B------:R-:W3:Y:S01]  /*1048e0*/  LDL.LU R232, [R1+0x7c0] ;  /* 0x0007c00001e87983 */ /* 0x000ee20000300800 */
[----:B-1----:R-:W-:-:S03]  /*1048f0*/  IMAD.WIDE R176, R3, 0x4, R174 ;  /* 0x0000000403b07825 */ /* 0x002fc600078e02ae */
[----:B------:R-:W3:Y:S04]  /*104900*/  LDL.LU R249, [R1+0xdc4] ;  /* 0x000dc40001f97983 */ /* 0x000ee80000300800 */
[----:B--2---:R1:W-:Y:S02]  /*104910*/  @P2 STG.E [R178.64], R181 ;  /* 0x000000b5b2002986 */ /* 0x0043e4000c101904 */
[----:B-1----:R-:W-:-:S04]  /*104920*/  IMAD.WIDE R180, R3, 0x4, R4 ;  /* 0x0000000403b47825 */ /* 0x002fc800078e0204 */
[C---:B------:R-:W-:Y:S01]  /*104930*/  IMAD.WIDE R178, R3.reuse, 0x4, R172 ;  /* 0x0000000403b27825 */ /* 0x040fe200078e02ac */
[----:B----4-:R-:W-:Y:S04]  /*104940*/  @P3 STG.E [R180.64], R233 ;  /* 0x000000e9b4003986 */ /* 0x010fe8000c101904 */
[----:B------:R1:W-:Y:S04]  /*104950*/  @P5 STG.E [R176.64], R234 ;  /* 0x000000eab0005986 */ /* 0x0003e8000c101904 */
[----:B------:R2:W-:Y:S04]  /*104960*/  @P6 STG.E [R178.64], R235 ;  /* 0x000000ebb2006986 */ /* 0x0005e8000c101904 */
[----:B-1----:R-:W4:Y:S04]  /*104970*/  LDL.LU R234, [R1+0xc84] ;  /* 0x000c840001ea7983 */ /* 0x002f280000300800 */
[----:B--2---:R-:W2:Y:S01]  /*104980*/  LDL.LU R235, [R1+0xb24] ;  /* 0x000b240001eb7983 */ /* 0x004ea20000300800 */
[----:B------:R-:W-:-:S03]  /*104990*/  IMAD.WIDE R178, R3, 0x4, R6 ;  /* 0x0000000403b27825 */ /* 0x000fc600078e0206 */
[----:B------:R-:W2:Y:S01]  /*1049a0*/  LDL.LU R3, [R1+0xdc0] ;  /* 0x000dc00001037983 */ /* 0x000ea20000300800 */
[----:B------:R-:W-:Y:S02]  /*1049b0*/  ISETP.LT.AND P0, PT, R182, c[0x0][0x178], !P0 ;  /* 0x00005e00b6007a0c */ /* 0x000fe40004701270 */
[----:B------:R-:W-:Y:S02]  /*1049c0*/  ISETP.LT.AND P2, PT, R185, c[0x0][0x178], !P1 ;  /* 0x00005e00b9007a0c */ /* 0x000fe40004f41270 */
[----:B------:R-:W-:Y:S01]  /*1049d0*/  ISETP.LT.AND P3, PT, R184, c[0x0][0x178], !P1 ;  /* 0x00005e00b8007a0c */ /* 0x000fe20004f61270 */
[----:B------:R-:W-:-:S04]  /*1049e0*/  IMAD.WIDE R180, R2, 0x4, R4 ;  /* 0x0000000402b47825 */ /* 0x000fc800078e0204 */
[----:B------:R-:W-:-:S04]  /*1049f0*/  IMAD.WIDE R176, R2, 0x4, R174 ;  /* 0x0000000402b07825 */ /* 0x000fc800078e02ae */
[----:B------:R1:W-:Y:S04]  /*104a00*/  @P0 STG.E [R178.64], R248 ;  /* 0x000000f8b2000986 */ /* 0x0003e8000c101904 */
[----:B-1----:R-:W3:Y:S01]  /*104a10*/  LDL.LU R248, [R1+0x7c4] ;  /* 0x0007c40001f87983 */ /* 0x002ee20000300800 */
[----:B------:R-:W-:-:S03]  /*104a20*/  IMAD.WIDE R178, R2, 0x4, R6 ;  /* 0x0000000402b27825 */ /* 0x000fc600078e0206 */
[----:B------:R-:W3:Y:S04]  /*104a30*/  LDL.LU R233, [R1+0xd70] ;  /* 0x000d700001e97983 */ /* 0x000ee80000300800 */
[----:B--2---:R1:W-:Y:S04]  /*104a40*/  @P2 STG.E [R180.64], R3 ;  /* 0x00000003b4002986 */ /* 0x0043e8000c101904 */
[----:B------:R2:W-:Y:S01]  /*104a50*/  @P3 STG.E [R176.64], R187 ;  /* 0x000000bbb0003986 */ /* 0x0005e2000c101904 */
[----:B-1----:R-:W-:-:S03]  /*104a60*/  IADD3 R3, R2, c[0x0][0x198], RZ ;  /* 0x0000660002037a10 */ /* 0x002fc60007ffe0ff */
[----:B--2---:R-:W2:Y:S01]  /*104a70*/  LDL.LU R187, [R1+0x47a4] ;  /* 0x0047a40001bb7983 */ /* 0x004ea20000300800 */
[----:B------:R-:W-:-:S03]  /*104a80*/  IMAD.WIDE R176, R2, 0x4, R172 ;  /* 0x0000000402b07825 */ /* 0x000fc600078e02ac */
[----:B------:R-:W2:Y:S01]  /*104a90*/  LDL.LU R2, [R1+0x47a0] ;  /* 0x0047a00001027983 */ /* 0x000ea20000300800 */
[----:B------:R-:W-:Y:S02]  /*104aa0*/  ISETP.LT.AND P5, PT, R182, c[0x0][0x178], !P1 ;  /* 0x00005e00b6007a0c */ /* 0x000fe40004fa1270 */
[----:B------:R-:W-:Y:S02]  /*104ab0*/  ISETP.LT.AND P1, PT, R183, c[0x0][0x178], !P1 ;  /* 0x00005e00b7007a0c */ /* 0x000fe40004f21270 */
[----:B------:R-:W-:Y:S02]  /*104ac0*/  ISETP.LT.AND P6, PT, R185, c[0x0][0x178], !P4 ;  /* 0x00005e00b9007a0c */ /* 0x000fe400067c1270 */
[----:B------:R-:W-:Y:S02]  /*104ad0*/  ISETP.LT.AND P0, PT, R184, c[0x0][0x178], !P4 ;  /* 0x00005e00b8007a0c */ /* 0x000fe40006701270 */
[----:B------:R-:W-:Y:S01]  /*104ae0*/  ISETP.LT.AND P3, PT, R183, c[0x0][0x178], !P4 ;  /* 0x00005e00b7007a0c */ /* 0x000fe20006761270 */
[----:B------:R-:W-:-:S06]  /*104af0*/  IMAD.WIDE R180, R3, 0x4, R4 ;  /* 0x0000000403b47825 */ /* 0x000fcc00078e0204 */
[----:B---3--:R1:W-:Y:S04]  /*104b00*/  @P1 STG.E [R176.64], R186 ;  /* 0x000000bab0001986 */ /* 0x0083e8000c101904 */
[----:B------:R3:W-:Y:S04]  /*104b10*/  @P5 STG.E [R178.64], R232 ;  /* 0x000000e8b2005986 */ /* 0x0007e8000c101904 */
[----:B------:R4:W-:Y:S01]  /*104b20*/  @P6 STG.E [R180.64], R249 ;  /* 0x000000f9b4006986 */ /* 0x0009e2000c101904 */
[----:B-1----:R-:W-:-:S03]  /*104b30*/  IMAD.WIDE R176, R3, 0x4, R174 ;  /* 0x0000000403b07825 */ /* 0x002fc600078e02ae */
[----:B------:R-:W2:Y:S01]  /*104b40*/  LDL.LU R186, [R1+0x47a8] ;  /* 0x0047a80001ba7983 */ /* 0x000ea20000300800 */
[----:B---3--:R-:W-:-:S03]  /*104b50*/  IMAD.WIDE R178, R3, 0x4, R172 ;  /* 0x0000000403b27825 */ /* 0x008fc600078e02ac */
[----:B----4-:R1:W-:Y:S04]  /*104b60*/  @P0 STG.E [R176.64], R234 ;  /* 0x000000eab0000986 */ /* 0x0103e8000c101904 */
[----:B------:R-:W3:Y:S04]  /*104b70*/  LDL.LU R249, [R1+0xb70] ;  /* 0x000b700001f97983 */ /* 0x000ee80000300800 */
[----:B------:R4:W-:Y:S01]  /*104b80*/  @P3 STG.E [R178.64], R235 ;  /* 0x000000ebb2003986 */ /* 0x0009e2000c101904 */
[----:B-1----:R-:W-:Y:S01]  /*104b90*/  IMAD.WIDE R176, R3, 0x4, R6 ;  /* 0x0000000403b07825 */ /* 0x002fe200078e0206 */
[----:B--2---:R-:W-:-:S02]  /*104ba0*/  ISETP.GE.AND P1, PT, R187, c[0x0][0x17c], PT ;  /* 0x00005f00bb007a0c */ /* 0x004fc40003f26270 */
[----:B------:R-:W2:Y:S01]  /*104bb0*/  LDL.LU R187, [R1+0x47ac] ;  /* 0x0047ac0001bb7983 */ /* 0x000ea20000300800 */
[----:B------:R-:W-:-:S03]  /*104bc0*/  ISETP.GE.AND P2, PT, R2, c[0x0][0x17c], PT ;  /* 0x00005f0002007a0c */ /* 0x000fc60003f46270 */
[----:B------:R-:W2:Y:S01]  /*104bd0*/  LDL.LU R232, [R1+0xe64] ;  /* 0x000e640001e87983 */ /* 0x000ea20000300800 */
[----:B------:R-:W-:-:S03]  /*104be0*/  IADD3 R2, R3, c[0x0][0x198], RZ ;  /* 0x0000660003027a10 */ /* 0x000fc60007ffe0ff */
[----:B------:R-:W2:Y:S04]  /*104bf0*/  LDL.LU R234, [R1+0xd74] ;  /* 0x000d740001ea7983 */ /* 0x000ea80000300800 */
[----:B----4-:R-:W4:Y:S04]  /*104c00*/  LDL.LU R235, [R1+0xb74] ;  /* 0x000b740001eb7983 */ /* 0x010f280000300800 */
        /* <DEDUP_REMOVED lines=31> */
[----:B------:R-:W-:Y:S04]  /*104e00*/  @P4 STG.E [R180.64], R232 ;  /* 0x000000e8b4004986 */ /* 0x000fe8000c101904 */
[----:B------:R1:W-:Y:S04]  /*104e10*/  @P5 STG.E [R176.64], R234 ;  /* 0x000000eab0005986 */ /* 0x0003e8000c101904 */
[----:B----4-:R2:W-:Y:S04]  /*104e20*/  @P6 STG.E [R178.64], R235 ;  /* 0x000000ebb2006986 */ /* 0x0105e8000c101904 */
        /* <DEDUP_REMOVED lines=100> */
[----:B------:R-:W-:Y:S01]  /*105470*/  IMAD.WIDE R180, R3, 0x4, R4 ;  /* 0x0000000403b47825 */ /* 0x000fe200078e0204 */
[----:B------:R-:W-:-:S05]  /*105480*/  ISETP.LT.AND P4, PT, R182, c[0x0][0x178], !P4 ;  /* 0x00005e00b6007a0c */ /* 0x000fca0006781270 */
[----:B---3--:R1:W-:Y:S04]  /*105490*/  @P1 STG.E [R176.64], R186 ;  /* 0x000000bab0001986 */ /* 0x0083e8000c101904 */
[----:B------:R3:W-:Y:S04]  /*1054a0*/  @P5 STG.E [R178.64], R232 ;  /* 0x000000e8b2005986 */ /* 0x0007e8000c101904 */
[----:B------:R4:W-:Y:S01]  /*1054b0*/  @P6 STG.E [R180.64], R249 ;  /* 0x000000f9b4006986 */ /* 0x0009e2000c101904 */
[----:B-1----:R-:W-:-:S03]  /*1054c0*/  IMAD.WIDE R176, R3, 0x4, R174 ;  /* 0x0000000403b07825 */ /* 0x002fc600078e02ae */
[----:B------:R-:W2:Y:S01]  /*1054d0*/  LDL.LU R186, [R1+0x47c8] ;  /* 0x0047c80001ba7983 */ /* 0x000ea20000300800 */
[C---:B---3--:R-:W-:Y:S01]  /*1054e0*/  IMAD.WIDE R178, R3.reuse, 0x4, R172 ;  /* 0x0000000403b27825 */ /* 0x048fe200078e02ac */
[----:B----4-:R-:W-:Y:S02]  /*1054f0*/  IADD3 R180, R3, c[0x0][0x198], RZ ;  /* 0x0000660003b47a10 */ /* 0x010fe40007ffe0ff */
[----:B------:R-:W3:Y:S04]  /*105500*/  LDL.LU R249, [R1+0x3f8] ;  /* 0x0003f80001f97983 */ /* 0x000ee80000300800 */
[----:B------:R-:W4:Y:S04]  /*105510*/  LDL.LU R181, [R1+0x1f8] ;  /* 0x0001f80001b57983 */ /* 0x000f280000300800 */
[----:B------:R1:W-:Y:S04]  /*105520*/  @P0 STG.E [R176.64], R234 ;  /* 0x000000eab0000986 */ /* 0x0003e8000c101904 */
[----:B------:R1:W-:Y:S01]  /*105530*/  @P3 STG.E [R178.64], R235 ;  /* 0x000000ebb2003986 */ /* 0x0003e2000c101904 */
[----:B--2---:R-:W-:-:S03]  /*105540*/  ISETP.GE.AND P1, PT, R187, c[0x0][0x17c], PT ;  /* 0x00005f00bb007a0c */ /* 0x004fc60003f26270 */
[----:B------:R-:W2:Y:S01]  /*105550*/  LDL.LU R187, [R1+0x47cc] ;  /* 0x0047cc0001bb7983 */ /* 0x000ea20000300800 */
[----:B------:R-:W-:Y:S01]  /*105560*/  ISETP.GE.AND P2, PT, R2, c[0x0][0x17c], PT ;  /* 0x00005f0002007a0c */ /* 0x000fe20003f46270 */
[----:B------:R-:W-:Y:S02]  /*105570*/  IMAD.WIDE R2, R3, 0x4, R6 ;  /* 0x0000000403027825 */ /* 0x000fe400078e0206 */
[----:B------:R-:W2:Y:S04]  /*105580*/  LDL.LU R232, [R1+0xb6c] ;  /* 0x000b6c0001e87983 */ /* 0x000ea80000300800 */
[----:B-1----:R-:W2:Y:S04]  /*105590*/  LDL.LU R234, [R1+0x85c] ;  /* 0x00085c0001ea7983 */ /* 0x002ea80000300800 */
[----:B------:R-:W2:Y:S04]  /*1055a0*/  LDL.LU R235, [R1+0x3fc] ;  /* 0x0003fc0001eb7983 */ /* 0x000ea80000300800 */
[----:B------:R1:W-:Y:S04]  /*1055b0*/  @P4 STG.E [R2.64], R248 ;  /* 0x000000f802004986 */ /* 0x0003e8000c101904 */
[----:B-1----:R-:W2:Y:S01]  /*1055c0*/  LDL.LU R3, [R1+0xb68] ;  /* 0x000b680001037983 */ /* 0x002ea20000300800 */
[----:B------:R-:W-:-:S02]  /*1055d0*/  ISETP.LT.AND P5, PT, R185, c[0x0][0x178], !P2 ;  /* 0x00005e00b9007a0c */ /* 0x000fc400057a1270 */
[----:B------:R-:W-:Y:S01]  /*1055e0*/  ISETP.LT.AND P6, PT, R184, c[0x0][0x178], !P2 ;  /* 0x00005e00b8007a0c */ /* 0x000fe200057c1270 */
[----:B------:R-:W-:Y:S01]  /*1055f0*/  IMAD.WIDE R176, R180, 0x4, R4 ;  /* 0x00000004b4b07825 */ /* 0x000fe200078e0204 */
[----:B------:R-:W-:Y:S01]  /*105600*/  ISETP.LT.AND P3, PT, R183, c[0x0][0x178], !P2 ;  /* 0x00005e00b7007a0c */ /* 0x000fe20005761270 */
[----:B------:R-:W3:Y:S01]  /*105610*/  LDL.LU R248, [R1+0x1fc] ;  /* 0x0001fc0001f87983 */ /* 0x000ee20000300800 */
[----:B------:R-:W-:Y:S01]  /*105620*/  ISETP.LT.AND P2, PT, R182, c[0x0][0x178], !P2 ;  /* 0x00005e00b6007a0c */ /* 0x000fe20005741270 */
[----:B------:R-:W-:Y:S01]  /*105630*/  IMAD.WIDE R178, R180, 0x4, R174 ;  /* 0x00000004b4b27825 */ /* 0x000fe200078e02ae */
[----:B------:R-:W-:Y:S02]  /*105640*/  ISETP.GE.AND P0, PT, R186, c[0x0][0x17c], PT ;  /* 0x00005f00ba007a0c */ /* 0x000fe40003f06270 */
[----:B------:R-:W3:Y:S02]  /*105650*/  LDL.LU R186, [R1+0xb18] ;  /* 0x000b180001ba7983 */ /* 0x000ee40000300800 */
[----:B------:R-:W-:-:S02]  /*105660*/  ISETP.LT.AND P4, PT, R185, c[0x0][0x178], !P0 ;  /* 0x00005e00b9007a0c */ /* 0x000fc40004781270 */
[----:B--2---:R1:W-:Y:S01]  /*105670*/  @P5 STG.E [R176.64], R3 ;  /* 0x00000003b0005986 */ /* 0x0043e2000c101904 */
[----:B------:R-:W-:-:S03]  /*105680*/  ISETP.LT.AND P5, PT, R184, c[0x0][0x178], !P0 ;  /* 0x00005e00b8007a0c */ /* 0x000fc600047a1270 */
[----:B------:R2:W-:Y:S01]  /*105690*/  @P6 STG.E [R178.64], R233 ;  /* 0x000000e9b2006986 */ /* 0x0005e2000c101904 */
[----:B------:R-:W-:Y:S01]  /*1056a0*/  ISETP.LT.AND P6, PT, R183, c[0x0][0x178], !P0 ;  /* 0x00005e00b7007a0c */ /* 0x000fe200047c1270 */
[----:B-1----:R-:W-:-:S04]  /*1056b0*/  IMAD.WIDE R2, R180, 0x4, R172 ;  /* 0x00000004b4027825 */ /* 0x002fc800078e02ac */
[C---:B------:R-:W-:Y:S01]  /*1056c0*/  IMAD.WIDE R176, R180.reuse, 0x4, R6 ;  /* 0x00000004b4b07825 */ /* 0x040fe200078e0206 */
[----:B------:R-:W-:Y:S01]  /*1056d0*/  IADD3 R180, R180, c[0x0][0x198], RZ ;  /* 0x00006600b4b47a10 */ /* 0x000fe20007ffe0ff */
[----:B---3--:R1:W-:Y:S01]  /*1056e0*/  @P3 STG.E [R2.64], R249 ;  /* 0x000000f902003986 */ /* 0x0083e2000c101904 */
[----:B------:R-:W-:-:S03]  /*1056f0*/  ISETP.GE.AND P3, PT, R187, c[0x0][0x17c], PT ;  /* 0x00005f00bb007a0c */ /* 0x000fc60003f66270 */
[----:B----4-:R3:W-:Y:S01]  /*105700*/  @P2 STG.E [R176.64], R181 ;  /* 0x000000b5b0002986 */ /* 0x0107e2000c101904 */
[----:B--2---:R-:W-:-:S03]  /*105710*/  IMAD.WIDE R178, R180, 0x4, R172 ;  /* 0x00000004b4b27825 */ /* 0x004fc600078e02ac */
[----:B------:R-:W2:Y:S01]  /*105720*/  LDL.LU R187, [R1+0x5e8] ;  /* 0x0005e80001bb7983 */ /* 0x000ea20000300800 */
[----:B-1----:R-:W-:-:S03]  /*105730*/  IMAD.WIDE R2, R180, 0x4, R4 ;  /* 0x00000004b4027825 */ /* 0x002fc600078e0204 */
[----:B------:R-:W4:Y:S01]  /*105740*/  LDL.LU R233, [R1+0x218] ;  /* 0x0002180001e97983 */ /* 0x000f220000300800 */
[----:B---3--:R-:W-:-:S03]  /*105750*/  IMAD.WIDE R176, R180, 0x4, R174 ;  /* 0x00000004b4b07825 */ /* 0x008fc600078e02ae */
[----:B------:R1:W-:Y:S01]  /*105760*/  @P4 STG.E [R2.64], R232 ;  /* 0x000000e802004986 */ /* 0x0003e2000c101904 */
[----:B------:R-:W-:-:S03]  /*105770*/  IADD3 R181, R180, c[0x0][0x198], RZ ;  /* 0x00006600b4b57a10 */ /* 0x000fc60007ffe0ff */
[----:B------:R-:W3:Y:S04]  /*105780*/  LDL.LU R249, [R1+0xbec] ;  /* 0x000bec0001f97983 */ /* 0x000ee80000300800 */
[----:B------:R1:W-:Y:S04]  /*105790*/  @P5 STG.E [R176.64], R234 ;  /* 0x000000eab0005986 */ /* 0x0003e8000c101904 */
[----:B------:R1:W-:Y:S02]  /*1057a0*/  @P6 STG.E [R178.64], R235 ;  /* 0x000000ebb2006986 */ /* 0x0003e4000c101904 */
[----:B-1----:R-:W-:-:S02]  /*1057b0*/  IMAD.WIDE R2, R180, 0x4, R6 ;  /* 0x00000004b4027825 */ /* 0x002fc400078e0206 */
        /* <DEDUP_REMOVED lines=14> */
[C---:B-1----:R-:W-:Y:S01]  /*1058a0*/  IADD3 R180, R181.reuse, c[0x0][0x198], RZ ;  /* 0x00006600b5b47a10 */ /* 0x042fe20007ffe0ff */
[----:B------:R-:W-:-:S02]  /*1058b0*/  IMAD.WIDE R176, R181, 0x4, R6 ;  /* 0x00000004b5b07825 */ /* 0x000fc400078e0206 */
[----:B--2---:R-:W2:Y:S04]  /*1058c0*/  LDL.LU R186, [R1+0x47d4] ;  /* 0x0047d40001ba7983 */ /* 0x004ea80000300800 */
[----:B------:R-:W2:Y:S01]  /*1058d0*/  LDL.LU R181, [R1+0x47d0] ;  /* 0x0047d00001b57983 */ /* 0x000ea20000300800 */
[----:B------:R-:W-:Y:S02]  /*1058e0*/  ISETP.LT.AND P5, PT, R182, c[0x0][0x178], !P1 ;  /* 0x00005e00b6007a0c */ /* 0x000fe40004fa1270 */
[----:B------:R-:W-:Y:S02]  /*1058f0*/  ISETP.LT.AND P1, PT, R183, c[0x0][0x178], !P1 ;  /* 0x00005e00b7007a0c */ /* 0x000fe40004f21270 */
[----:B------:R-:W-:Y:S02]  /*105900*/  ISETP.LT.AND P6, PT, R185, c[0x0][0x178], !P3 ;  /* 0x00005e00b9007a0c */ /* 0x000fe40005fc1270 */
[----:B------:R-:W-:-:S02]  /*105910*/  ISETP.LT.AND P0, PT, R184, c[0x0][0x178], !P3 ;  /* 0x00005e00b8007a0c */ /* 0x000fc40005f01270 */
[----:B------:R-:W-:Y:S01]  /*105920*/  ISETP.LT.AND P4, PT, R183, c[0x0][0x178], !P3 ;  /* 0x00005e00b7007a0c */ /* 0x000fe20005f81270 */
[----:B------:R-:W-:Y:S01]  /*105930*/  IMAD.WIDE R178, R180, 0x4, R4 ;  /* 0x00000004b4b27825 */ /* 0x000fe200078e0204 */
[----:B------:R-:W-:-:S05]  /*105940*/  ISETP.LT.AND P3, PT, R182, c[0x0][0x178], !P3 ;  /* 0x00005e00b6007a0c */ /* 0x000fca0005f61270 */
[----:B------:R1:W-:Y:S04]  /*105950*/  @P1 STG.E [R2.64], R187 ;  /* 0x000000bb02001986 */ /* 0x0003e8000c101904 */
[----:B----4-:R4:W-:Y:S04]  /*105960*/  @P5 STG.E [R176.64], R233 ;  /* 0x000000e9b0005986 */ /* 0x0109e8000c101904 */
[----:B---3--:R3:W-:Y:S01]  /*105970*/  @P6 STG.E [R178.64], R249 ;  /* 0x000000f9b2006986 */ /* 0x0087e2000c101904 */
[----:B-1----:R-:W-:-:S03]  /*105980*/  IMAD.WIDE R2, R180, 0x4, R174 ;  /* 0x00000004b4027825 */ /* 0x002fc600078e02ae */
[----:B------:R-:W2:Y:S01]  /*105990*/  LDL.LU R187, [R1+0x47d8] ;  /* 0x0047d80001bb7983 */ /* 0x000ea20000300800 */
[----:B----4-:R-:W-:-:S03]  /*1059a0*/  IMAD.WIDE R176, R180, 0x4, R172 ;  /* 0x00000004b4b07825 */ /* 0x010fc600078e02ac */
[----:B------:R1:W-:Y:S04]  /*1059b0*/  @P0 STG.E [R2.64], R234 ;  /* 0x000000ea02000986 */ /* 0x0003e8000c101904 */
[----:B---3--:R-:W3:Y:S04]  /*1059c0*/  LDL.LU R249, [R1+0x818] ;  /* 0x0008180001f97983 */ /* 0x008ee80000300800 */
[----:B------:R4:W-:Y:S01]  /*1059d0*/  @P4 STG.E [R176.64], R235 ;  /* 0x000000ebb0004986 */ /* 0x0009e2000c101904 */
[----:B-1----:R-:W-:-:S05]  /*1059e0*/  IMAD.WIDE R2, R180, 0x4, R6 ;  /* 0x00000004b4027825 */ /* 0x002fca00078e0206 */
[----:B------:R1:W-:Y:S01]  /*1059f0*/  @P3 STG.E [R2.64], R248 ;  /* 0x000000f802003986 */ /* 0x0003e2000c101904 */
[----:B--2---:R-:W-:-:S03]  /*105a00*/  ISETP.GE.AND P1, PT, R186, c[0x0][0x17c], PT ;  /* 0x00005f00ba007a0c */ /* 0x004fc60003f26270 */
[----:B------:R-:W2:Y:S01]  /*105a10*/  LDL.LU R186, [R1+0x47dc] ;  /* 0x0047dc0001ba7983 */ /* 0x000ea20000300800 */
[----:B------:R-:W-:-:S03]  /*105a20*/  ISETP.GE.AND P2, PT, R181, c[0x0][0x17c], PT ;  /* 0x00005f00b5007a0c */ /* 0x000fc60003f46270 */
[----:B------:R-:W2:Y:S01]  /*105a30*/  LDL.LU R233, [R1+0xd0c] ;  /* 0x000d0c0001e97983 */ /* 0x000ea20000300800 */
[----:B------:R-:W-:-:S03]  /*105a40*/  IADD3 R181, R180, c[0x0][0x198], RZ ;  /* 0x00006600b4b57a10 */ /* 0x000fc60007ffe0ff */
[----:B------:R-:W2:Y:S04]  /*105a50*/  LDL.LU R234, [R1+0xb9c] ;  /* 0x000b9c0001ea7983 */ /* 0x000ea80000300800 */
[----:B----4-:R-:W4:Y:S04]  /*105a60*/  LDL.LU R235, [R1+0x81c] ;  /* 0x00081c0001eb7983 */ /* 0x010f280000300800 */
[----:B------:R-:W2:Y:S04]  /*105a70*/  LDL.LU R180, [R1+0x408] ;  /* 0x0004080001b47983 */ /* 0x000ea80000300800 */
        /* <DEDUP_REMOVED lines=20> */
[----:B------:R3:W-:Y:S01]  /*105bc0*/  @P2 STG.E [R176.64], R180 ;  /* 0x000000b4b0002986 */ /* 0x0007e2000c101904 */
[----:B--2---:R-:W-:-:S03]  /*105bd0*/  IMAD.WIDE R178, R181, 0x4, R172 ;  /* 0x00000004b5b27825 */ /* 0x004fc600078e02ac */
[----:B------:R-:W2:Y:S01]  /*105be0*/  LDL.LU R186, [R1+0xb28] ;  /* 0x000b280001ba7983 */ /* 0x000ea20000300800 */
[----:B-1----:R-:W-:-:S03]  /*105bf0*/  IMAD.WIDE R2, R181, 0x4, R4 ;  /* 0x00000004b5027825 */ /* 0x002fc600078e0204 */
[----:B------:R-:W2:Y:S01]  /*105c00*/  LDL.LU R232, [R1+0x7c8] ;  /* 0x0007c80001e87983 */ /* 0x000ea20000300800 */
[----:B---3--:R-:W-:-:S03]  /*105c10*/  IMAD.WIDE R176, R181, 0x4, R174 ;  /* 0x00000004b5b07825 */ /* 0x008fc600078e02ae */
[----:B------:R1:W-:Y:S01]  /*105c20*/  @P3 STG.E [R2.64], R233 ;  /* 0x000000e902003986 */ /* 0x0003e2000c101904 */
[----:B------:R-:W-:-:S03]  /*105c30*/  IADD3 R180, R181, c[0x0][0x198], RZ ;  /* 0x00006600b5b47a10 */ /* 0x000fc60007ffe0ff */
[----:B------:R-:W3:Y:S04]  /*105c40*/  LDL.LU R249, [R1+0xdcc] ;  /* 0x000dcc0001f97983 */ /* 0x000ee80000300800 */
[----:B------:R1:W-:Y:S04]  /*105c50*/  @P5 STG.E [R176.64], R234 ;  /* 0x000000eab0005986 */ /* 0x0003e8000c101904 */
[----:B----4-:R4:W-:Y:S01]  /*105c60*/  @P6 STG.E [R178.64], R235 ;  /* 0x000000ebb2006986 */ /* 0x0109e2000c101904 */
[----:B-1----:R-:W-:-:S03]  /*105c70*/  IMAD.WIDE R2, R181, 0x4, R6 ;  /* 0x00000004b5027825 */ /* 0x002fc600078e0206 */
        /* <DEDUP_REMOVED lines=26> */
[----:B------:R4:W-:Y:S04]  /*105e20*/  @P5 STG.E [R176.64], R232 ;  /* 0x000000e8b0005986 */ /* 0x0009e8000c101904 */
        /* <DEDUP_REMOVED lines=171> */
[----:B------:R-:W-:Y:S02]  /*1068e0*/  ISETP.LT.AND P6, PT, R184, c[0x0][0x178], !P2 ;  /* 0x00005e00b8007a0c */ /* 0x000fe400057c1270 */
[----:B------:R-:W-:Y:S01]  /*1068f0*/  ISETP.LT.AND P3, PT, R183, c[0x0][0x178], !P2 ;  /* 0x00005e00b7007a0c */ /* 0x000fe20005761270 */
[----:B------:R-:W-:Y:S01]  /*106900*/  IMAD.WIDE R176, R180, 0x4, R4 ;  /* 0x00000004b4b07825 */ /* 0x000fe200078e0204 */
[----:B------:R-:W-:Y:S01]  /*106910*/  ISETP.LT.AND P2, PT, R182, c[0x0][0x178], !P2 ;  /* 0x00005e00b6007a0c */ /* 0x000fe20005741270 */
[----:B------:R-:W3:Y:S02]  /*106920*/  LDL.LU R248, [R1+0x1e4] ;  /* 0x0001e40001f87983 */ /* 0x000ee40000300800 */
        /* <DEDUP_REMOVED lines=8> */
[C---:B-1----:R-:W-:Y:S01]  /*1069b0*/  IMAD.WIDE R176, R180.reuse, 0x4, R172 ;  /* 0x00000004b4b07825 */ /* 0x042fe200078e02ac */
[----:B------:R-:W-:-:S03]  /*1069c0*/  IADD3 R3, R180, c[0x0][0x198], RZ ;  /* 0x00006600b4037a10 */ /* 0x000fc60007ffe0ff */
[----:B--2---:R-:W-:Y:S01]  /*1069d0*/  IMAD.WIDE R178, R180, 0x4, R6 ;  /* 0x00000004b4b27825 */ /* 0x004fe200078e0206 */
[----:B---3--:R1:W-:Y:S04]  /*1069e0*/  @P3 STG.E [R176.64], R249 ;  /* 0x000000f9b0003986 */ /* 0x0083e8000c101904 */
[----:B------:R2:W-:Y:S01]  /*1069f0*/  @P2 STG.E [R178.64], R181 ;  /* 0x000000b5b2002986 */ /* 0x0005e2000c101904 */
[----:B------:R-:W-:-:S03]  /*106a00*/  ISETP.GE.AND P3, PT, R187, c[0x0][0x17c], PT ;  /* 0x00005f00bb007a0c */ /* 0x000fc60003f66270 */
[----:B------:R-:W3:Y:S01]  /*106a10*/  LDL.LU R187, [R1+0x5d0] ;  /* 0x0005d00001bb7983 */ /* 0x000ee20000300800 */
[----:B-1----:R-:W-:-:S03]  /*106a20*/  IMAD.WIDE R176, R3, 0x4, R174 ;  /* 0x0000000403b07825 */ /* 0x002fc600078e02ae */
[----:B------:R-:W3:Y:S01]  /*106a30*/  LDL.LU R233, [R1+0x3d0] ;  /* 0x0003d00001e97983 */ /* 0x000ee20000300800 */
[----:B--2---:R-:W-:-:S03]  /*106a40*/  IMAD.WIDE R180, R3, 0x4, R4 ;  /* 0x0000000403b47825 */ /* 0x004fc600078e0204 */
[----:B------:R-:W2:Y:S01]  /*106a50*/  LDL.LU R249, [R1+0xdb4] ;  /* 0x000db40001f97983 */ /* 0x000ea20000300800 */
[----:B------:R-:W-:-:S03]  /*106a60*/  IMAD.WIDE R178, R3, 0x4, R172 ;  /* 0x0000000403b27825 */ /* 0x000fc600078e02ac */
[----:B------:R-:W-:Y:S01]  /*106a70*/  @P4 STG.E [R180.64], R232 ;  /* 0x000000e8b4004986 */ /* 0x000fe2000c101904 */
[----:B------:R-:W-:-:S03]  /*106a80*/  IADD3 R2, R3, c[0x0][0x198], RZ ;  /* 0x0000660003027a10 */ /* 0x000fc60007ffe0ff */
[----:B------:R1:W-:Y:S04]  /*106a90*/  @P5 STG.E [R176.64], R234 ;  /* 0x000000eab0005986 */ /* 0x0003e8000c101904 */
[----:B----4-:R4:W-:Y:S04]  /*106aa0*/  @P6 STG.E [R178.64], R235 ;  /* 0x000000ebb2006986 */ /* 0x0109e8000c101904 */
[----:B-1----:R-:W2:Y:S04]  /*106ab0*/  LDL.LU R234, [R1+0xa94] ;  /* 0x000a940001ea7983 */ /* 0x002ea80000300800 */
[----:B----4-:R-:W4:Y:S01]  /*106ac0*/  LDL.LU R235, [R1+0x5d4] ;  /* 0x0005d40001eb7983 */ /* 0x010f220000300800 */
        /* <DEDUP_REMOVED lines=29> */
[----:B------:R1:W-:Y:S04]  /*106ca0*/  @P0 STG.E [R176.64], R234 ;  /* 0x000000eab0000986 */ /* 0x0003e8000c101904 */
[----:B----4-:R-:W3:Y:S04]  /*106cb0*/  LDL.LU R249, [R1+0x7f0] ;  /* 0x0007f00001f97983 */ /* 0x010ee80000300800 */
        /* <DEDUP_REMOVED lines=3476> */
[----:B--2---:R-:W-:Y:S01]  /*114600*/  @P2 STG.E [R176.64], R180 ;  /* 0x000000b4b0002986 */ /* 0x004fe2000c101904 */
[----:B------:R1:W-:Y:S03]  /*114610*/  @P4 STG.E [R178.64], R186 ;  /* 0x000000bab2004986 */ /* 0x0003e6000c101904 */
[----:B-1----:R-:W2:Y:S01]  /*114620*/  LDL.LU R186, [R1+0x4aec] ;  /* 0x004aec0001ba7983 */ /* 0x002ea20000300800 */
[C---:B------:R-:W-:Y:S01]  /*114630*/  IADD3 R180, R181.reuse, c[0x0][0x198], RZ ;  /* 0x00006600b5b47a10 */ /* 0x040fe20007ffe0ff */
[----:B------:R-:W-:-:S02]  /*114640*/  IMAD.WIDE R176, R181, 0x4, R6 ;  /* 0x00000004b5b07825 */ /* 0x000fc400078e0206 */
[----:B------:R-:W2:Y:S01]  /*114650*/  LDL.LU R181, [R1+0x4af8] ;  /* 0x004af80001b57983 */ /* 0x000ea20000300800 */
[----:B------:R-:W-:Y:S01]  /*114660*/  ISETP.LT.AND P5, PT, R182, c[0x0][0x178], !P1 ;  /* 0x00005e00b6007a0c */ /* 0x000fe20004fa1270 */
[----:B------:R-:W-:Y:S01]  /*114670*/  ISETP.LT.AND P1, PT, R183, c[0x0][0x178], !P1 ;  /* 0x00005e00b7007a0c */ /* 0x000fe20004f21270 */
[----:B------:R-:W-:Y:S02]  /*114680*/  ISETP.LT.AND P6, PT, R185, c[0x0][0x178], !P3 ;  /* 0x00005e00b9007a0c */ /* 0x000fe40005fc1270 */
[----:B------:R-:W-:Y:S02]  /*114690*/  ISETP.LT.AND P0, PT, R184, c[0x0][0x178], !P3 ;  /* 0x00005e00b8007a0c */ /* 0x000fe40005f01270 */
[----:B------:R-:W-:Y:S01]  /*1146a0*/  ISETP.LT.AND P4, PT, R183, c[0x0][0x178], !P3 ;  /* 0x00005e00b7007a0c */ /* 0x000fe20005f81270 */
[----:B------:R-:W-:Y:S02]  /*1146b0*/  ISETP.LT.AND P3, PT, R182, c[0x0][0x178], !P3 ;  /* 0x00005e00b6007a0c */ /* 0x000fe40005f61270 */
[----:B------:R-:W-:-:S05]  /*1146c0*/  IMAD.WIDE R178, R180, 0x4, R4 ;  /* 0x00000004b4b27825 */ /* 0x000fca00078e0204 */
[----:B------:R1:W-:Y:S01]  /*1146d0*/  @P1 STG.E [R2.64], R187 ;  /* 0x000000bb02001986 */ /* 0x0003e2000c101904 */
[----:B------:R4:W-:Y:S02]  /*1146e0*/  @P5 STG.E [R176.64], R233 ;  /* 0x000000e9b0005986 */ /* 0x0009e4000c101904 */
[----:B---3--:R3:W-:Y:S02]  /*1146f0*/  @P6 STG.E [R178.64], R249 ;  /* 0x000000f9b2006986 */ /* 0x0087e4000c101904 */
[----:B-1----:R-:W-:-:S04]  /*114700*/  IMAD.WIDE R2, R180, 0x4, R174 ;  /* 0x00000004b4027825 */ /* 0x002fc800078e02ae */
[C---:B----4-:R-:W-:Y:S01]  /*114710*/  IMAD.WIDE R176, R180.reuse, 0x4, R172 ;  /* 0x00000004b4b07825 */ /* 0x050fe200078e02ac */
[----:B------:R-:W4:Y:S04]  /*114720*/  LDL.LU R187, [R1+0x4afc] ;  /* 0x004afc0001bb7983 */ /* 0x000f280000300800 */
[----:B------:R1:W-:Y:S01]  /*114730*/  @P0 STG.E [R2.64], R234 ;  /* 0x000000ea02000986 */ /* 0x0003e2000c101904 */
[----:B---3--:R-:W3:Y:S02]  /*114740*/  LDL.LU R249, [R1+0x15e8] ;  /* 0x0015e80001f97983 */ /* 0x008ee40000300800 */
[----:B------:R2:W-:Y:S02]  /*114750*/  @P4 STG.E [R176.64], R235 ;  /* 0x000000ebb0004986 */ /* 0x0005e4000c101904 */
[----:B-1----:R-:W-:-:S05]  /*114760*/  IMAD.WIDE R2, R180, 0x4, R6 ;  /* 0x00000004b4027825 */ /* 0x002fca00078e0206 */
[----:B------:R1:W-:Y:S01]  /*114770*/  @P3 STG.E [R2.64], R248 ;  /* 0x000000f802003986 */ /* 0x0003e2000c101904 */
[----:B--2---:R-:W-:-:S03]  /*114780*/  ISETP.GE.AND P1, PT, R186, c[0x0][0x17c], PT ;  /* 0x00005f00ba007a0c */ /* 0x004fc60003f26270 */
[----:B------:R-:W2:Y:S01]  /*114790*/  LDL.LU R186, [R1+0x4af4] ;  /* 0x004af40001ba7983 */ /* 0x000ea20000300800 */
[----:B------:R-:W2:Y:S01]  /*1147a0*/  LDL.LU R233, [R1+0x191c] ;  /* 0x00191c0001e97983 */ /* 0x000ea20000300800 */
[----:B------:R-:W-:Y:S01]  /*1147b0*/  ISETP.GE.AND P2, PT, R181, c[0x0][0x17c], PT ;  /* 0x00005f00b5007a0c */ /* 0x000fe20003f46270 */
[----:B------:R-:W2:Y:S01]  /*1147c0*/  LDL.LU R234, [R1+0x18ec] ;  /* 0x0018ec0001ea7983 */ /* 0x000ea20000300800 */
[----:B------:R-:W-:Y:S01]  /*1147d0*/  IADD3 R181, R180, c[0x0][0x198], RZ ;  /* 0x00006600b4b57a10 */ /* 0x000fe20007ffe0ff */
[----:B------:R-:W2:Y:S01]  /*1147e0*/  LDL.LU R235, [R1+0x15ec] ;  /* 0x0015ec0001eb7983 */ /* 0x000ea20000300800 */
[----:B------:R-:W2:Y:S02]  /*1147f0*/  LDL.LU R180, [R1+0x1188] ;  /* 0x0011880001b47983 */ /* 0x000ea40000300800 */
[----:B-1----:R-:W2:Y:S01]  /*114800*/  LDL.LU R3, [R1+0x1918] ;  /* 0x0019180001037983 */ /* 0x002ea20000300800 */
[----:B------:R-:W-:Y:S02]  /*114810*/  ISETP.LT.AND P5, PT, R185, c[0x0][0x178], !P2 ;  /* 0x00005e00b9007a0c */ /* 0x000fe400057a1270 */
[----:B------:R-:W-:-:S02]  /*114820*/  ISETP.LT.AND P6, PT, R184, c[0x0][0x178], !P2 ;  /* 0x00005e00b8007a0c */ /* 0x000fc400057c1270 */
[----:B------:R-:W-:Y:S01]  /*114830*/  ISETP.LT.AND P4, PT, R183, c[0x0][0x178], !P2 ;  /* 0x00005e00b7007a0c */ /* 0x000fe20005781270 */
[----:B------:R-:W-:Y:S01]  /*114840*/  IMAD.WIDE R176, R181, 0x4, R4 ;  /* 0x00000004b5b07825 */ /* 0x000fe200078e0204 */
[----:B------:R-:W-:-:S03]  /*114850*/  ISETP.LT.AND P2, PT, R182, c[0x0][0x178], !P2 ;  /* 0x00005e00b6007a0c */ /* 0x000fc60005741270 */
[----:B------:R-:W-:Y:S01]  /*114860*/  IMAD.WIDE R178, R181, 0x4, R174 ;  /* 0x00000004b5b27825 */ /* 0x000fe200078e02ae */
[----:B------:R-:W3:Y:S01]  /*114870*/  LDL.LU R248, [R1+0x118c] ;  /* 0x00118c0001f87983 */ /* 0x000ee20000300800 */
[----:B----4-:R-:W-:-:S03]  /*114880*/  ISETP.GE.AND P0, PT, R187, c[0x0][0x17c], PT ;  /* 0x00005f00bb007a0c */ /* 0x010fc60003f06270 */
[----:B------:R-:W4:Y:S01]  /*114890*/  LDL.LU R187, [R1+0x1908] ;  /* 0x0019080001bb7983 */ /* 0x000f220000300800 */
[----:B------:R-:W-:-:S03]  /*1148a0*/  ISETP.LT.AND P3, PT, R185, c[0x0][0x178], !P0 ;  /* 0x00005e00b9007a0c */ /* 0x000fc60004761270 */
[----:B--2---:R1:W-:Y:S01]  /*1148b0*/  @P5 STG.E [R176.64], R3 ;  /* 0x00000003b0005986 */ /* 0x0043e2000c101904 */
[----:B------:R2:W-:Y:S01]  /*1148c0*/  @P6 STG.E [R178.64], R232 ;  /* 0x000000e8b2006986 */ /* 0x0005e2000c101904 */
[----:B------:R-:W-:Y:S02]  /*1148d0*/  ISETP.LT.AND P5, PT, R184, c[0x0][0x178], !P0 ;  /* 0x00005e00b8007a0c */ /* 0x000fe400047a1270 */
[----:B------:R-:W-:Y:S01]  /*1148e0*/  ISETP.LT.AND P6, PT, R183, c[0x0][0x178], !P0 ;  /* 0x00005e00b7007a0c */ /* 0x000fe200047c1270 */
[----:B-1----:R-:W-:-:S04]  /*1148f0*/  IMAD.WIDE R2, R181, 0x4, R172 ;  /* 0x00000004b5027825 */ /* 0x002fc800078e02ac */
[C---:B------:R-:W-:Y:S01]  /*114900*/  IMAD.WIDE R176, R181.reuse, 0x4, R6 ;  /* 0x00000004b5b07825 */ /* 0x040fe200078e0206 */
[----:B------:R-:W-:Y:S01]  /*114910*/  IADD3 R181, R181, c[0x0][0x198], RZ ;  /* 0x00006600b5b57a10 */ /* 0x000fe20007ffe0ff */
[----:B---3--:R1:W-:Y:S03]  /*114920*/  @P4 STG.E [R2.64], R249 ;  /* 0x000000f902004986 */ /* 0x0083e6000c101904 */
[----:B------:R3:W-:Y:S02]  /*114930*/  @P2 STG.E [R176.64], R180 ;  /* 0x000000b4b0002986 */ /* 0x0007e4000c101904 */
[C---:B--2---:R-:W-:Y:S01]  /*114940*/  IMAD.WIDE R178, R181.reuse, 0x4, R172 ;  /* 0x00000004b5b27825 */ /* 0x044fe200078e02ac */
[----:B------:R-:W-:Y:S02]  /*114950*/  ISETP.GE.AND P4, PT, R186, c[0x0][0x17c], PT ;  /* 0x00005f00ba007a0c */ /* 0x000fe40003f86270 */
[----:B------:R-:W2:Y:S01]  /*114960*/  LDL.LU R186, [R1+0x18c8] ;  /* 0x0018c80001ba7983 */ /* 0x000ea20000300800 */
[----:B------:R-:W2:Y:S02]  /*114970*/  LDL.LU R232, [R1+0x128] ;  /* 0x0001280001e87983 */ /* 0x000ea40000300800 */
[----:B-1----:R-:W-:-:S04]  /*114980*/  IMAD.WIDE R2, R181, 0x4, R4 ;  /* 0x00000004b5027825 */ /* 0x002fc800078e0204 */
[C---:B---3--:R-:W-:Y:S01]  /*114990*/  IMAD.WIDE R176, R181.reuse, 0x4, R174 ;  /* 0x00000004b5b07825 */ /* 0x048fe200078e02ae */
[----:B------:R-:W3:Y:S04]  /*1149a0*/  LDL.LU R249, [R1+0x192c] ;  /* 0x00192c0001f97983 */ /* 0x000ee80000300800 */
[----:B------:R1:W-:Y:S01]  /*1149b0*/  @P3 STG.E [R2.64], R233 ;  /* 0x000000e902003986 */ /* 0x0003e2000c101904 */
[----:B------:R4:W-:Y:S02]  /*1149c0*/  @P5 STG.E [R176.64], R234 ;  /* 0x000000eab0005986 */ /* 0x0009e4000c101904 */
[----:B------:R4:W-:Y:S01]  /*1149d0*/  @P6 STG.E [R178.64], R235 ;  /* 0x000000ebb2006986 */ /* 0x0009e2000c101904 */
[C---:B------:R-:W-:Y:S01]  /*1149e0*/  IADD3 R180, R181.reuse, c[0x0][0x198], RZ ;  /* 0x00006600b5b47a10 */ /* 0x040fe20007ffe0ff */
[----:B-1----:R-:W-:Y:S01]  /*1149f0*/  IMAD.WIDE R2, R181, 0x4, R6 ;  /* 0x00000004b5027825 */ /* 0x002fe200078e0206 */
[----:B----4-:R-:W4:Y:S03]  /*114a00*/  LDL.LU R234, [R1+0x190c] ;  /* 0x00190c0001ea7983 */ /* 0x010f260000300800 */
[----:B------:R-:W2:Y:S02]  /*114a10*/  LDL.LU R235, [R1+0x18cc] ;  /* 0x0018cc0001eb7983 */ /* 0x000ea40000300800 */
[----:B------:R-:W2:Y:S01]  /*114a20*/  LDL.LU R181, [R1+0x1928] ;  /* 0x0019280001b57983 */ /* 0x000ea20000300800 */
[----:B------:R-:W-:-:S02]  /*114a30*/  ISETP.LT.AND P0, PT, R182, c[0x0][0x178], !P0 ;  /* 0x00005e00b6007a0c */ /* 0x000fc40004701270 */
[----:B------:R-:W-:Y:S02]  /*114a40*/  ISETP.LT.AND P2, PT, R185, c[0x0][0x178], !P1 ;  /* 0x00005e00b9007a0c */ /* 0x000fe40004f41270 */
[----:B------:R-:W-:Y:S01]  /*114a50*/  ISETP.LT.AND P3, PT, R184, c[0x0][0x178], !P1 ;  /* 0x00005e00b8007a0c */ /* 0x000fe20004f61270 */
[----:B------:R-:W-:-:S04]  /*114a60*/  IMAD.WIDE R176, R180, 0x4, R4 ;  /* 0x00000004b4b07825 */ /* 0x000fc800078e0204 */
[----:B------:R-:W-:-:S04]  /*114a70*/  IMAD.WIDE R178, R180, 0x4, R174 ;  /* 0x00000004b4b27825 */ /* 0x000fc800078e02ae */
[----:B------:R1:W-:Y:S04]  /*114a80*/  @P0 STG.E [R2.64], R248 ;  /* 0x000000f802000986 */ /* 0x0003e8000c101904 */
[----:B-1----:R-:W3:Y:S01]  /*114a90*/  LDL.LU R248, [R1+0x12c] ;  /* 0x00012c0001f87983 */ /* 0x002ee20000300800 */
[----:B------:R-:W3:Y:S02]  /*114aa0*/  LDL.LU R233, [R1+0x6f0] ;  /* 0x0006f00001e97983 */ /* 0x000ee40000300800 */
[C---:B------:R-:W-:Y:S01]  /*114ab0*/  IMAD.WIDE R2, R180.reuse, 0x4, R172 ;  /* 0x00000004b4027825 */ /* 0x040fe200078e02ac */
[----:B--2---:R-:W-:Y:S03]  /*114ac0*/  @P2 STG.E [R176.64], R181 ;  /* 0x000000b5b0002986 */ /* 0x004fe6000c101904 */
[----:B------:R1:W-:Y:S02]  /*114ad0*/  @P3 STG.E [R178.64], R187 ;  /* 0x000000bbb2003986 */ /* 0x0003e4000c101904 */
        /* <DEDUP_REMOVED lines=34> */
[----:B------:R-:W-:Y:S02]  /*114d00*/  ISETP.LT.AND P2, PT, R182, c[0x0][0x178], !P2 ;  /* 0x00005e00b6007a0c */ /* 0x000fe40005741270 */
[----:B------:R-:W-:-:S04]  /*114d10*/  IMAD.WIDE R176, R180, 0x4, R4 ;  /* 0x00000004b4b07825 */ /* 0x000fc800078e0204 */
        /* <DEDUP_REMOVED lines=10> */
[C---:B--2---:R-:W-:Y:S01]  /*114dc0*/  IMAD.WIDE R178, R180.reuse, 0x4, R6 ;  /* 0x00000004b4b27825 */ /* 0x044fe200078e0206 */
[----:B------:R-:W-:Y:S01]  /*114dd0*/  IADD3 R3, R180, c[0x0][0x198], RZ ;  /* 0x00006600b4037a10 */ /* 0x000fe20007ffe0ff */
[----:B---3--:R1:W-:Y:S03]  /*114de0*/  @P3 STG.E [R176.64], R249 ;  /* 0x000000f9b0003986 */ /* 0x0083e6000c101904 */
[----:B------:R2:W-:Y:S01]  /*114df0*/  @P2 STG.E [R178.64], R181 ;  /* 0x000000b5b2002986 */ /* 0x0005e2000c101904 */
[----:B------:R-:W-:Y:S02]  /*114e00*/  ISETP.GE.AND P3, PT, R187, c[0x0][0x17c], PT ;  /* 0x00005f00bb007a0c */ /* 0x000fe40003f66270 */
[----:B------:R-:W3:Y:S01]  /*114e10*/  LDL.LU R187, [R1+0x510] ;  /* 0x0005100001bb7983 */ /* 0x000ee20000300800 */
[----:B------:R-:W3:Y:S02]  /*114e20*/  LDL.LU R233, [R1+0x310] ;  /* 0x0003100001e97983 */ /* 0x000ee40000300800 */
[----:B-1----:R-:W-:-:S04]  /*114e30*/  IMAD.WIDE R176, R3, 0x4, R174 ;  /* 0x0000000403b07825 */ /* 0x002fc800078e02ae */
[----:B--2---:R-:W-:-:S04]  /*114e40*/  IMAD.WIDE R180, R3, 0x4, R4 ;  /* 0x0000000403b47825 */ /* 0x004fc800078e0204 */
[C---:B------:R-:W-:Y:S01]  /*114e50*/  IMAD.WIDE R178, R3.reuse, 0x4, R172 ;  /* 0x0000000403b27825 */ /* 0x040fe200078e02ac */
[----:B------:R-:W2:Y:S04]  /*114e60*/  LDL.LU R249, [R1+0x1194] ;  /* 0x0011940001f97983 */ /* 0x000ea80000300800 */
[----:B------:R-:W-:Y:S01]  /*114e70*/  @P4 STG.E [R180.64], R232 ;  /* 0x000000e8b4004986 */ /* 0x000fe2000c101904 */
[----:B------:R1:W-:Y:S02]  /*114e80*/  @P5 STG.E [R176.64], R234 ;  /* 0x000000eab0005986 */ /* 0x0003e4000c101904 */
[----:B------:R4:W-:Y:S01]  /*114e90*/  @P6 STG.E [R178.64], R235 ;  /* 0x000000ebb2006986 */ /* 0x0009e2000c101904 */
[C---:B------:R-:W-:Y:S01]  /*114ea0*/  IADD3 R2, R3.reuse, c[0x0][0x198], RZ ;  /* 0x0000660003027a10 */ /* 0x040fe20007ffe0ff */
[----:B-1----:R-:W2:Y:S01]  /*114eb0*/  LDL.LU R234, [R1+0x9e4] ;  /* 0x0009e40001ea7983 */ /* 0x002ea20000300800 */
[----:B----4-:R-:W4:Y:S02]  /*114ec0*/  LDL.LU R235, [R1+0x514] ;  /* 0x0005140001eb7983 */ /* 0x010f240000300800 */
[----:B------:R-:W-:-:S02]  /*114ed0*/  IMAD.WIDE R178, R3, 0x4, R6 ;  /* 0x0000000403b27825 */ /* 0x000fc400078e0206 */
        /* <DEDUP_REMOVED lines=21> */
[----:B------:R-:W-:-:S07]  /*115030*/  IMAD.WIDE R180, R3, 0x4, R4 ;  /* 0x0000000403b47825 */ /* 0x000fce00078e0204 */
[----:B---3--:R1:W-:Y:S01]  /*115040*/  @P1 STG.E [R176.64], R187 ;  /* 0x000000bbb0001986 */ /* 0x0083e2000c101904 */
[----:B------:R3:W-:Y:S02]  /*115050*/  @P5 STG.E [R178.64], R233 ;  /* 0x000000e9b2005986 */ /* 0x0007e4000c101904 */
[----:B------:R4:W-:Y:S02]  /*115060*/  @P6 STG.E [R180.64], R249 ;  /* 0x000000f9b4006986 */ /* 0x0009e4000c101904 */
[----:B-1----:R-:W-:-:S04]  /*115070*/  IMAD.WIDE R176, R3, 0x4, R174 ;  /* 0x0000000403b07825 */ /* 0x002fc800078e02ae */
[C---:B---3--:R-:W-:Y:S01]  /*115080*/  IMAD.WIDE R178, R3.reuse, 0x4, R172 ;  /* 0x0000000403b27825 */ /* 0x048fe200078e02ac */
[----:B------:R-:W3:Y:S03]  /*115090*/  LDL.LU R187, [R1+0x4b18] ;  /* 0x004b180001bb7983 */ /* 0x000ee60000300800 */
[----:B----4-:R-:W4:Y:S01]  /*1150a0*/  LDL.LU R249, [R1+0x950] ;  /* 0x0009500001f97983 */ /* 0x010f220000300800 */
[----:B------:R1:W-:Y:S01]  /*1150b0*/  @P0 STG.E [R176.64], R234 ;  /* 0x000000eab0000986 */ /* 0x0003e2000c101904 */
[----:B------:R2:W-:Y:S02]  /*1150c0*/  @P4 STG.E [R178.64], R235 ;  /* 0x000000ebb2004986 */ /* 0x0005e4000c101904 */
[C---:B-1----:R-:W-:Y:S01]  /*1150d0*/  IMAD.WIDE R176, R3.reuse, 0x4, R6 ;  /* 0x0000000403b07825 */ /* 0x042fe200078e0206 */
[----:B--2---:R-:W-:Y:S02]  /*1150e0*/  ISETP.GE.AND P1, PT, R186, c[0x0][0x17c], PT ;  /* 0x00005f00ba007a0c */ /* 0x004fe40003f26270 */
[----:B------:R-:W2:Y:S01]  /*1150f0*/  LDL.LU R186, [R1+0x4b20] ;  /* 0x004b200001ba7983 */ /* 0x000ea20000300800 */
[----:B------:R-:W2:Y:S01]  /*115100*/  LDL.LU R233, [R1+0x1944] ;  /* 0x0019440001e97983 */ /* 0x000ea20000300800 */
[----:B------:R-:W-:Y:S01]  /*115110*/  ISETP.GE.AND P2, PT, R2, c[0x0][0x17c], PT ;  /* 0x00005f0002007a0c */ /* 0x000fe20003f46270 */
[----:B------:R-:W2:Y:S01]  /*115120*/  LDL.LU R234, [R1+0xf24] ;  /* 0x000f240001ea7983 */ /* 0x000ea20000300800 */
[----:B------:R-:W-:Y:S01]  /*115130*/  IADD3 R2, R3, c[0x0][0x198], RZ ;  /* 0x0000660003027a10 */ /* 0x000fe20007ffe0ff */
[----:B------:R-:W2:Y:S01]  /*115140*/  LDL.LU R235, [R1+0x954] ;  /* 0x0009540001eb7983 */ /* 0x000ea20000300800 */
[----:B------:R-:W2:Y:S01]  /*115150*/  LDL.LU R3, [R1+0x1940] ;  /* 0x0019400001037983 */ /* 0x000ea20000300800 */
[----:B------:R-:W-:-:S02]  /*115160*/  ISETP.LT.AND P3, PT, R182, c[0x0][0x178], !P3 ;  /* 0x00005e00b6007a0c */ /* 0x000fc40005f61270 */
[----:B------:R-:W-:Y:S02]  /*115170*/  ISETP.LT.AND P5, PT, R185, c[0x0][0x178], !P2 ;  /* 0x00005e00b9007a0c */ /* 0x000fe400057a1270 */
[----:B------:R-:W-:Y:S01]  /*115180*/  ISETP.LT.AND P6, PT, R184, c[0x0][0x178], !P2 ;  /* 0x00005e00b8007a0c */ /* 0x000fe200057c1270 */
[----:B------:R-:W-:-:S04]  /*115190*/  IMAD.WIDE R178, R2, 0x4, R4 ;  /* 0x0000000402b27825 */ /* 0x000fc800078e0204 */
[----:B------:R-:W-:-:S04]  /*1151a0*/  IMAD.WIDE R180, R2, 0x4, R174 ;  /* 0x0000000402b47825 */ /* 0x000fc800078e02ae */
[----:B------:R1:W-:Y:S01]  /*1151b0*/  @P3 STG.E [R176.64], R248 ;  /* 0x000000f8b0003986 */ /* 0x0003e2000c101904 */
[----:B---3--:R-:W-:-:S03]  /*1151c0*/  ISETP.GE.AND P0, PT, R187, c[0x0][0x17c], PT ;  /* 0x00005f00bb007a0c */ /* 0x008fc60003f06270 */
[----:B-1----:R-:W3:Y:S01]  /*1151d0*/  LDL.LU R248, [R1+0x504] ;  /* 0x0005040001f87983 */ /* 0x002ee20000300800 */
[----:B------:R-:W3:Y:S03]  /*1151e0*/  LDL.LU R187, [R1+0x1930] ;  /* 0x0019300001bb7983 */ /* 0x000ee60000300800 */
[----:B--2---:R-:W-:Y:S01]  /*1151f0*/  @P5 STG.E [R178.64], R3 ;  /* 0x00000003b2005986 */ /* 0x004fe2000c101904 */
[----:B------:R1:W-:Y:S03]  /*115200*/  @P6 STG.E [R180.64], R232 ;  /* 0x000000e8b4006986 */ /* 0x0003e6000c101904 */
[----:B-1----:R-:W2:Y:S01]  /*115210*/  LDL.LU R181, [R1+0x500] ;  /* 0x0005000001b57983 */ /* 0x002ea20000300800 */
[----:B------:R-:W-:Y:S01]  /*115220*/  ISETP.LT.AND P4, PT, R183, c[0x0][0x178], !P2 ;  /* 0x00005e00b7007a0c */ /* 0x000fe20005781270 */
[----:B------:R-:W-:Y:S01]  /*115230*/  ISETP.LT.AND P2, PT, R182, c[0x0][0x178], !P2 ;  /* 0x00005e00b6007a0c */ /* 0x000fe20005741270 */
[----:B------:R-:W-:Y:S01]  /*115240*/  ISETP.LT.AND P3, PT, R185, c[0x0][0x178], !P0 ;  /* 0x00005e00b9007a0c */ /* 0x000fe20004761270 */
[----:B------:R-:W-:Y:S01]  /*115250*/  IMAD.WIDE R176, R2, 0x4, R172 ;  /* 0x0000000402b07825 */ /* 0x000fe200078e02ac */
[----:B------:R-:W-:-:S03]  /*115260*/  ISETP.LT.AND P5, PT, R184, c[0x0][0x178], !P0 ;  /* 0x00005e00b8007a0c */ /* 0x000fc600047a1270 */
[C---:B------:R-:W-:Y:S01]  /*115270*/  IMAD.WIDE R178, R2.reuse, 0x4, R6 ;  /* 0x0000000402b27825 */ /* 0x040fe200078e0206 */
[----:B------:R-:W-:Y:S02]  /*115280*/  ISETP.LT.AND P6, PT, R183, c[0x0][0x178], !P0 ;  /* 0x00005e00b7007a0c */ /* 0x000fe400047c1270 */
[----:B------:R-:W-:-:S03]  /*115290*/  IADD3 R3, R2, c[0x0][0x198], RZ ;  /* 0x0000660002037a10 */ /* 0x000fc60007ffe0ff */
[----:B----4-:R1:W-:Y:S01]  /*1152a0*/  @P4 STG.E [R176.64], R249 ;  /* 0x000000f9b0004986 */ /* 0x0103e2000c101904 */
[----:B------:R-:W-:Y:S02]  /*1152b0*/  ISETP.GE.AND P4, PT, R186, c[0x0][0x17c], PT ;  /* 0x00005f00ba007a0c */ /* 0x000fe40003f86270 */
[----:B------:R-:W4:Y:S02]  /*1152c0*/  LDL.LU R186, [R1+0xcb0] ;  /* 0x000cb00001ba7983 */ /* 0x000f240000300800 */
[----:B------:R-:W3:Y:S01]  /*1152d0*/  LDL.LU R232, [R1+0x6e0] ;  /* 0x0006e00001e87983 */ /* 0x000ee20000300800 */
[C---:B------:R-:W-:Y:S01]  /*1152e0*/  IADD3 R2, R3.reuse, c[0x0][0x198], RZ ;  /* 0x0000660003027a10 */ /* 0x040fe20007ffe0ff */
[C---:B-1----:R-:W-:Y:S01]  /*1152f0*/  IMAD.WIDE R176, R3.reuse, 0x4, R174 ;  /* 0x0000000403b07825 */ /* 0x042fe200078e02ae */
[----:B------:R-:W3:Y:S04]  /*115300*/  LDL.LU R249, [R1+0x1964] ;  /* 0x0019640001f97983 */ /* 0x000ee80000300800 */
[----:B--2---:R1:W-:Y:S02]  /*115310*/  @P2 STG.E [R178.64], R181 ;  /* 0x000000b5b2002986 */ /* 0x0043e4000c101904 */
[----:B-1----:R-:W-:-:S04]  /*115320*/  IMAD.WIDE R180, R3, 0x4, R4 ;  /* 0x0000000403b47825 */ /* 0x002fc800078e0204 */
[C---:B------:R-:W-:Y:S01]  /*115330*/  IMAD.WIDE R178, R3.reuse, 0x4, R172 ;  /* 0x0000000403b27825 */ /* 0x040fe200078e02ac */
[----:B------:R-:W-:Y:S03]  /*115340*/  @P3 STG.E [R180.64], R233 ;  /* 0x000000e9b4003986 */ /* 0x000fe6000c101904 */
[----:B------:R1:W-:Y:S02]  /*115350*/  @P5 STG.E [R176.64], R234 ;  /* 0x000000eab0005986 */ /* 0x0003e4000c101904 */
[----:B------:R2:W-:Y:S01]  /*115360*/  @P6 STG.E [R178.64], R235 ;  /* 0x000000ebb2006986 */ /* 0x0005e2000c101904 */
[----:B-1----:R-:W4:Y:S01]  /*115370*/  LDL.LU R234, [R1+0x1934] ;  /* 0x0019340001ea7983 */ /* 0x002f220000300800 */
[----:B--2---:R-:W2:Y:S02]  /*115380*/  LDL.LU R235, [R1+0xcb4] ;  /* 0x000cb40001eb7983 */ /* 0x004ea40000300800 */
[----:B------:R-:W-:-:S02]  /*115390*/  IMAD.WIDE R178, R3, 0x4, R6 ;  /* 0x0000000403b27825 */ /* 0x000fc400078e0206 */
[----:B------:R-:W2:Y:S01]  /*1153a0*/  LDL.LU R3, [R1+0x1960] ;  /* 0x0019600001037983 */ /* 0x000ea20000300800 */
[----:B------:R-:W-:Y:S02]  /*1153b0*/  ISETP.LT.AND P0, PT, R182, c[0x0][0x178], !P0 ;  /* 0x00005e00b6007a0c */ /* 0x000fe40004701270 */
[----:B------:R-:W-:Y:S02]  /*1153c0*/  ISETP.LT.AND P2, PT, R185, c[0x0][0x178], !P1 ;  /* 0x00005e00b9007a0c */ /* 0x000fe40004f41270 */
[----:B------:R-:W-:Y:S01]  /*1153d0*/  ISETP.LT.AND P3, PT, R184, c[0x0][0x178], !P1 ;  /* 0x00005e00b8007a0c */ /* 0x000fe20004f61270 */
[----:B------:R-:W-:-:S04]  /*1153e0*/  IMAD.WIDE R180, R2, 0x4, R4 ;  /* 0x0000000402b47825 */ /* 0x000fc800078e0204 */
[----:B------:R-:W-:-:S04]  /*1153f0*/  IMAD.WIDE R176, R2, 0x4, R174 ;  /* 0x0000000402b07825 */ /* 0x000fc800078e02ae */
[----:B---3--:R1:W-:Y:S04]  /*115400*/  @P0 STG.E [R178.64], R248 ;  /* 0x000000f8b2000986 */ /* 0x0083e8000c101904 */
        /* <DEDUP_REMOVED lines=8> */
[----:B------:R-:W3:Y:S01]  /*115490*/  LDL.LU R2, [R1+0x4b1c] ;  /* 0x004b1c0001027983 */ /* 0x000ee20000300800 */
[----:B------:R-:W-:Y:S01]  /*1154a0*/  ISETP.LT.AND P5, PT, R182, c[0x0][0x178], !P1 ;  /* 0x00005e00b6007a0c */ /* 0x000fe20004fa1270 */
[----:B------:R-:W-:Y:S01]  /*1154b0*/  ISETP.LT.AND P1, PT, R183, c[0x0][0x178], !P1 ;  /* 0x00005e00b7007a0c */ /* 0x000fe20004f21270 */
[----:B------:R-:W-:Y:S02]  /*1154c0*/  ISETP.LT.AND P6, PT, R185, c[0x0][0x178], !P4 ;  /* 0x00005e00b9007a0c */ /* 0x000fe400067c1270 */
[----:B------:R-:W-:Y:S02]  /*1154d0*/  ISETP.LT.AND P0, PT, R184, c[0x0][0x178], !P4 ;  /* 0x00005e00b8007a0c */ /* 0x000fe40006701270 */
[----:B------:R-:W-:Y:S01]  /*1154e0*/  ISETP.LT.AND P3, PT, R183, c[0x0][0x178], !P4 ;  /* 0x00005e00b7007a0c */ /* 0x000fe20006761270 */
[----:B------:R-:W-:-:S07]  /*1154f0*/  IMAD.WIDE R180, R3, 0x4, R4 ;  /* 0x0000000403b47825 */ /* 0x000fce00078e0204 */
[----:B----4-:R1:W-:Y:S01]  /*115500*/  @P1 STG.E [R176.64], R186 ;  /* 0x000000bab0001986 */ /* 0x0103e2000c101904 */
[----:B------:R4:W-:Y:S02]  /*115510*/  @P5 STG.E [R178.64], R232 ;  /* 0x000000e8b2005986 */ /* 0x0009e4000c101904 */
[----:B------:R4:W-:Y:S02]  /*115520*/  @P6 STG.E [R180.64], R249 ;  /* 0x000000f9b4006986 */ /* 0x0009e4000c101904 */
[----:B-1----:R-:W-:-:S04]  /*115530*/  IMAD.WIDE R176, R3, 0x4, R174 ;  /* 0x0000000403b07825 */ /* 0x002fc800078e02ae */
[C---:B----4-:R-:W-:Y:S01]  /*115540*/  IMAD.WIDE R178, R3.reuse, 0x4, R172 ;  /* 0x0000000403b27825 */ /* 0x050fe200078e02ac */
[----:B------:R-:W4:Y:S03]  /*115550*/  LDL.LU R186, [R1+0x4b28] ;  /* 0x004b280001ba7983 */ /* 0x000f260000300800 */
[----:B------:R-:W4:Y:S01]  /*115560*/  LDL.LU R249, [R1+0x12c0] ;  /* 0x0012c00001f97983 */ /* 0x000f220000300800 */
[----:B------:R1:W-:Y:S01]  /*115570*/  @P0 STG.E [R176.64], R234 ;  /* 0x000000eab0000986 */ /* 0x0003e2000c101904 */
[----:B------:R2:W-:Y:S02]  /*115580*/  @P3 STG.E [R178.64], R235 ;  /* 0x000000ebb2003986 */ /* 0x0005e4000c101904 */
[----:B-1----:R-:W-:Y:S01]  /*115590*/  IMAD.WIDE R176, R3, 0x4, R6 ;  /* 0x0000000403b07825 */ /* 0x002fe200078e0206 */
[----:B--2---:R-:W-:Y:S02]  /*1155a0*/  ISETP.GE.AND P1, PT, R187, c[0x0][0x17c], PT ;  /* 0x00005f00bb007a0c */ /* 0x004fe40003f26270 */
[----:B------:R-:W2:Y:S01]  /*1155b0*/  LDL.LU R187, [R1+0x4b2c] ;  /* 0x004b2c0001bb7983 */ /* 0x000ea20000300800 */
[----:B------:R-:W2:Y:S01]  /*1155c0*/  LDL.LU R232, [R1+0x1994] ;  /* 0x0019940001e87983 */ /* 0x000ea20000300800 */
[----:B---3--:R-:W-:Y:S01]  /*1155d0*/  ISETP.GE.AND P2, PT, R2, c[0x0][0x17c], PT ;  /* 0x00005f0002007a0c */ /* 0x008fe20003f46270 */
[----:B------:R-:W3:Y:S01]  /*1155e0*/  LDL.LU R234, [R1+0x1954] ;  /* 0x0019540001ea7983 */ /* 0x000ee20000300800 */
        /* <DEDUP_REMOVED lines=9> */
[----:B----4-:R-:W-:-:S03]  /*115680*/  ISETP.GE.AND P0, PT, R186, c[0x0][0x17c], PT ;  /* 0x00005f00ba007a0c */ /* 0x010fc60003f06270 */
[----:B-1----:R-:W4:Y:S01]  /*115690*/  LDL.LU R248, [R1+0x964] ;  /* 0x0009640001f87983 */ /* 0x002f220000300800 */
        /* <DEDUP_REMOVED lines=12> */
[----:B------:R1:W-:Y:S01]  /*115760*/  @P3 STG.E [R176.64], R249 ;  /* 0x000000f9b0003986 */ /* 0x0003e2000c101904 */
[----:B------:R-:W-:Y:S02]  /*115770*/  ISETP.GE.AND P3, PT, R187, c[0x0][0x17c], PT ;  /* 0x00005f00bb007a0c */ /* 0x000fe40003f66270 */
[----:B------:R-:W3:Y:S02]  /*115780*/  LDL.LU R187, [R1+0x1610] ;  /* 0x0016100001bb7983 */ /* 0x000ee40000300800 */
[----:B------:R-:W3:Y:S01]  /*115790*/  LDL.LU R233, [R1+0xf10] ;  /* 0x000f100001e97983 */ /* 0x000ee20000300800 */
[C---:B------:R-:W-:Y:S01]  /*1157a0*/  IADD3 R2, R3.reuse, c[0x0][0x198], RZ ;  /* 0x0000660003027a10 */ /* 0x040fe20007ffe0ff */
[C---:B-1----:R-:W-:Y:S01]  /*1157b0*/  IMAD.WIDE R176, R3.reuse, 0x4, R174 ;  /* 0x0000000403b07825 */ /* 0x042fe200078e02ae */
[----:B------:R-:W4:Y:S04]  /*1157c0*/  LDL.LU R249, [R1+0x19b4] ;  /* 0x0019b40001f97983 */ /* 0x000f280000300800 */
[----:B--2---:R1:W-:Y:S02]  /*1157d0*/  @P2 STG.E [R178.64], R181 ;  /* 0x000000b5b2002986 */ /* 0x0043e4000c101904 */
[----:B-1----:R-:W-:-:S04]  /*1157e0*/  IMAD.WIDE R180, R3, 0x4, R4 ;  /* 0x0000000403b47825 */ /* 0x002fc800078e0204 */
[C---:B------:R-:W-:Y:S01]  /*1157f0*/  IMAD.WIDE R178, R3.reuse, 0x4, R172 ;  /* 0x0000000403b27825 */ /* 0x040fe200078e02ac */
[----:B------:R-:W-:Y:S03]  /*115800*/  @P4 STG.E [R180.64], R232 ;  /* 0x000000e8b4004986 */ /* 0x000fe6000c101904 */
[----:B---3--:R1:W-:Y:S02]  /*115810*/  @P5 STG.E [R176.64], R234 ;  /* 0x000000eab0005986 */ /* 0x0083e4000c101904 */
[----:B------:R2:W-:Y:S01]  /*115820*/  @P6 STG.E [R178.64], R235 ;  /* 0x000000ebb2006986 */ /* 0x0005e2000c101904 */
[----:B-1----:R-:W3:Y:S01]  /*115830*/  LDL.LU R234, [R1+0x1974] ;  /* 0x0019740001ea7983 */ /* 0x002ee20000300800 */
        /* <DEDUP_REMOVED lines=8> */
[----:B----4-:R1:W-:Y:S04]  /*1158c0*/  @P0 STG.E [R178.64], R248 ;  /* 0x000000f8b2000986 */ /* 0x0103e8000c101904 */
[----:B-1----:R-:W4:Y:S01]  /*1158d0*/  LDL.LU R248, [R1+0xf14] ;  /* 0x000f140001f87983 */ /* 0x002f220000300800 */
[----:B------:R-:W3:Y:S02]  /*1158e0*/  LDL.LU R232, [R1+0x19a0] ;  /* 0x0019a00001e87983 */ /* 0x000ee40000300800 */
[C---:B------:R-:W-:Y:S01]  /*1158f0*/  IMAD.WIDE R178, R2.reuse, 0x4, R6 ;  /* 0x0000000402b27825 */ /* 0x040fe200078e0206 */
[----:B--2---:R-:W-:Y:S03]  /*115900*/  @P2 STG.E [R180.64], R3 ;  /* 0x00000003b4002986 */ /* 0x004fe6000c101904 */
[----:B------:R1:W-:Y:S02]  /*115910*/  @P4 STG.E [R176.64], R186 ;  /* 0x000000bab0004986 */ /* 0x0003e4000c101904 */
[----:B-1----:R-:W2:Y:S01]  /*115920*/  LDL.LU R186, [R1+0x4b30] ;  /* 0x004b300001ba7983 */ /* 0x002ea20000300800 */
[C---:B------:R-:W-:Y:S01]  /*115930*/  IADD3 R3, R2.reuse, c[0x0][0x198], RZ ;  /* 0x0000660002037a10 */ /* 0x040fe20007ffe0ff */
[----:B------:R-:W-:-:S02]  /*115940*/  IMAD.WIDE R176, R2, 0x4, R172 ;  /* 0x0000000402b07825 */ /* 0x000fc400078e02ac */
[----:B------:R-:W4:Y:S01]  /*115950*/  LDL.LU R2, [R1+0x4b40] ;  /* 0x004b400001027983 */ /* 0x000f220000300800 */
[----:B------:R-:W-:Y:S01]  /*115960*/  ISETP.LT.AND P5, PT, R182, c[0x0][0x178], !P1 ;  /* 0x00005e00b6007a0c */ /* 0x000fe20004fa1270 */
[----:B------:R-:W-:Y:S01]  /*115970*/  ISETP.LT.AND P1, PT, R183, c[0x0][0x178], !P1 ;  /* 0x00005e00b7007a0c */ /* 0x000fe20004f21270 */
[----:B------:R-:W-:Y:S02]  /*115980*/  ISETP.LT.AND P6, PT, R185, c[0x0][0x178], !P3 ;  /* 0x00005e00b9007a0c */ /* 0x000fe40005fc1270 */
[----:B------:R-:W-:Y:S02]  /*115990*/  ISETP.LT.AND P0, PT, R184, c[0x0][0x178], !P3 ;  /* 0x00005e00b8007a0c */ /* 0x000fe40005f01270 */
[----:B------:R-:W-:Y:S01]  /*1159a0*/  ISETP.LT.AND P4, PT, R183, c[0x0][0x178], !P3 ;  /* 0x00005e00b7007a0c */ /* 0x000fe20005f81270 */
[----:B------:R-:W-:-:S07]  /*1159b0*/  IMAD.WIDE R180, R3, 0x4, R4 ;  /* 0x0000000403b47825 */ /* 0x000fce00078e0204 */
[----:B------:R1:W-:Y:S01]  /*1159c0*/  @P1 STG.E [R176.64], R187 ;  /* 0x000000bbb0001986 */ /* 0x0003e2000c101904 */
[----:B------:R3:W-:Y:S02]  /*1159d0*/  @P5 STG.E [R178.64], R233 ;  /* 0x000000e9b2005986 */ /* 0x0007e4000c101904 */
[----:B------:R3:W-:Y:S02]  /*1159e0*/  @P6 STG.E [R180.64], R249 ;  /* 0x000000f9b4006986 */ /* 0x0007e4000c101904 */
[----:B-1----:R-:W-:-:S04]  /*1159f0*/  IMAD.WIDE R176, R3, 0x4, R174 ;  /* 0x0000000403b07825 */ /* 0x002fc800078e02ae */
[C---:B---3--:R-:W-:Y:S01]  /*115a00*/  IMAD.WIDE R178, R3.reuse, 0x4, R172 ;  /* 0x0000000403b27825 */ /* 0x048fe200078e02ac */
[----:B------:R-:W3:Y:S03]  /*115a10*/  LDL.LU R187, [R1+0x4b34] ;  /* 0x004b340001bb7983 */ /* 0x000ee60000300800 */
[----:B------:R-:W3:Y:S01]  /*115a20*/  LDL.LU R249, [R1+0x1620] ;  /* 0x0016200001f97983 */ /* 0x000ee20000300800 */
[----:B------:R1:W-:Y:S01]  /*115a30*/  @P0 STG.E [R176.64], R234 ;  /* 0x000000eab0000986 */ /* 0x0003e2000c101904 */
[----:B------:R2:W-:Y:S02]  /*115a40*/  @P4 STG.E [R178.64], R235 ;  /* 0x000000ebb2004986 */ /* 0x0005e4000c101904 */
[C---:B-1----:R-:W-:Y:S01]  /*115a50*/  IMAD.WIDE R176, R3.reuse, 0x4, R6 ;  /* 0x0000000403b07825 */ /* 0x042fe200078e0206 */
[----:B--2---:R-:W-:Y:S02]  /*115a60*/  ISETP.GE.AND P1, PT, R186, c[0x0][0x17c], PT ;  /* 0x00005f00ba007a0c */ /* 0x004fe40003f26270 */
[----:B------:R-:W2:Y:S01]  /*115a70*/  LDL.LU R186, [R1+0x4b38] ;  /* 0x004b380001ba7983 */ /* 0x000ea20000300800 */
[----:B------:R-:W2:Y:S01]  /*115a80*/  LDL.LU R233, [R1+0x19d4] ;  /* 0x0019d40001e97983 */ /* 0x000ea20000300800 */
[----:B----4-:R-:W-:Y:S01]  /*115a90*/  ISETP.GE.AND P2, PT, R2, c[0x0][0x17c], PT ;  /* 0x00005f0002007a0c */ /* 0x010fe20003f46270 */
[----:B------:R-:W4:Y:S01]  /*115aa0*/  LDL.LU R234, [R1+0x19a4] ;  /* 0x0019a40001ea7983 */ /* 0x000f220000300800 */
        /* <DEDUP_REMOVED lines=34> */
[----:B----4-:R1:W-:Y:S02]  /*115cd0*/  @P5 STG.E [R176.64], R234 ;  /* 0x000000eab0005986 */ /* 0x0103e4000c101904 */
        /* <DEDUP_REMOVED lines=14> */
[----:B--2---:R1:W-:Y:S03]  /*115dc0*/  @P2 STG.E [R180.64], R3 ;  /* 0x00000003b4002986 */ /* 0x0043e6000c101904 */
[----:B------:R2:W-:Y:S01]  /*115dd0*/  @P3 STG.E [R176.64], R187 ;  /* 0x000000bbb0003986 */ /* 0x0005e2000c101904 */
[C---:B-1----:R-:W-:Y:S01]  /*115de0*/  IADD3 R3, R2.reuse, c[0x0][0x198], RZ ;  /* 0x0000660002037a10 */ /* 0x042fe20007ffe0ff */
[----:B--2---:R-:W2:Y:S01]  /*115df0*/  LDL.LU R187, [R1+0x4b3c] ;  /* 0x004b3c0001bb7983 */ /* 0x004ea20000300800 */
[----:B------:R-:W-:-:S04]  /*115e00*/  IMAD.WIDE R176, R2, 0x4, R172 ;  /* 0x0000000402b07825 */ /* 0x000fc800078e02ac */
[----:B------:R-:W3:Y:S01]  /*115e10*/  LDL.LU R2, [R1+0x4b48] ;  /* 0x004b480001027983 */ /* 0x000ee20000300800 */
        /* <DEDUP_REMOVED lines=9> */
[----:B------:R4:W-:Y:S02]  /*115eb0*/  @P6 STG.E [R180.64], R249 ;  /* 0x000000f9b4006986 */ /* 0x0009e4000c101904 */
[C---:B-1----:R-:W-:Y:S01]  /*115ec0*/  IMAD.WIDE R176, R3.reuse, 0x4, R174 ;  /* 0x0000000403b07825 */ /* 0x042fe200078e02ae */
[----:B------:R-:W3:Y:S03]  /*115ed0*/  LDL.LU R186, [R1+0x4b4c] ;  /* 0x004b4c0001ba7983 */ /* 0x000ee60000300800 */
[C---:B----4-:R-:W-:Y:S01]  /*115ee0*/  IMAD.WIDE R178, R3.reuse, 0x4, R172 ;  /* 0x0000000403b27825 */ /* 0x050fe200078e02ac */
[----:B------:R-:W-:-:S03]  /*115ef0*/  IADD3 R180, R3, c[0x0][0x198], RZ ;  /* 0x0000660003b47a10 */ /* 0x000fc60007ffe0ff */
[----:B------:R-:W4:Y:S01]  /*115f00*/  LDL.LU R249, [R1+0x328] ;  /* 0x0003280001f97983 */ /* 0x000f220000300800 */
[----:B------:R-:W4:Y:S04]  /*115f10*/  LDL.LU R181, [R1+0x118] ;  /* 0x0001180001b57983 */ /* 0x000f280000300800 */
[----:B------:R1:W-:Y:S01]  /*115f20*/  @P3 STG.E [R176.64], R234 ;  /* 0x000000eab0003986 */ /* 0x0003e2000c101904 */
[----:B------:R1:W-:Y:S01]  /*115f30*/  @P2 STG.E [R178.64], R235 ;  /* 0x000000ebb2002986 */ /* 0x0003e2000c101904 */
[----:B--2---:R-:W-:Y:S02]  /*115f40*/  ISETP.GE.AND P1, PT, R187, c[0x0][0x17c], PT ;  /* 0x00005f00bb007a0c */ /* 0x004fe40003f26270 */
[----:B---3--:R-:W-:Y:S01]  /*115f50*/  ISETP.GE.AND P0, PT, R2, c[0x0][0x17c], PT ;  /* 0x00005f0002007a0c */ /* 0x008fe20003f06270 */
[----:B------:R-:W-:Y:S01]  /*115f60*/  IMAD.WIDE R2, R3, 0x4, R6 ;  /* 0x0000000403027825 */ /* 0x000fe200078e0206 */
[----:B------:R-:W2:Y:S03]  /*115f70*/  LDL.LU R187, [R1+0x4b44] ;  /* 0x004b440001bb7983 */ /* 0x000ea60000300800 */
[----:B------:R-:W3:Y:S02]  /*115f80*/  LDL.LU R232, [R1+0xccc] ;  /* 0x000ccc0001e87983 */ /* 0x000ee40000300800 */
[----:B-1----:R-:W2:Y:S02]  /*115f90*/  LDL.LU R234, [R1+0x6fc] ;  /* 0x0006fc0001ea7983 */ /* 0x002ea40000300800 */
[----:B------:R-:W2:Y:S01]  /*115fa0*/  LDL.LU R235, [R1+0x32c] ;  /* 0x00032c0001eb7983 */ /* 0x000ea20000300800 */
[----:B------:R1:W-:Y:S04]  /*115fb0*/  @P4 STG.E [R2.64], R248 ;  /* 0x000000f802004986 */ /* 0x0003e8000c101904 */
[----:B-1----:R-:W2:Y:S01]  /*115fc0*/  LDL.LU R3, [R1+0xcc8] ;  /* 0x000cc80001037983 */ /* 0x002ea20000300800 */
[----:B------:R-:W-:-:S02]  /*115fd0*/  ISETP.LT.AND P5, PT, R185, c[0x0][0x178], !P0 ;  /* 0x00005e00b9007a0c */ /* 0x000fc400047a1270 */
[----:B------:R-:W-:Y:S02]  /*115fe0*/  ISETP.LT.AND P6, PT, R184, c[0x0][0x178], !P0 ;  /* 0x00005e00b8007a0c */ /* 0x000fe400047c1270 */
[----:B------:R-:W-:Y:S01]  /*115ff0*/  ISETP.LT.AND P2, PT, R183, c[0x0][0x178], !P0 ;  /* 0x00005e00b7007a0c */ /* 0x000fe20004741270 */
[----:B------:R-:W-:Y:S01]  /*116000*/  IMAD.WIDE R176, R180, 0x4, R4 ;  /* 0x00000004b4b07825 */ /* 0x000fe200078e0204 */
[----:B------:R-:W-:-:S03]  /*116010*/  ISETP.LT.AND P3, PT, R182, c[0x0][0x178], !P0 ;  /* 0x00005e00b6007a0c */ /* 0x000fc60004761270 */
[----:B------:R-:W-:Y:S01]  /*116020*/  IMAD.WIDE R178, R180, 0x4, R174 ;  /* 0x00000004b4b27825 */ /* 0x000fe200078e02ae */
[----:B------:R-:W3:Y:S01]  /*116030*/  LDL.LU R248, [R1+0x11c] ;  /* 0x00011c0001f87983 */ /* 0x000ee20000300800 */
[----:B------:R-:W-:-:S03]  /*116040*/  ISETP.GE.AND P0, PT, R186, c[0x0][0x17c], PT ;  /* 0x00005f00ba007a0c */ /* 0x000fc60003f06270 */
[----:B------:R-:W3:Y:S01]  /*116050*/  LDL.LU R186, [R1+0x9e8] ;  /* 0x0009e80001ba7983 */ /* 0x000ee20000300800 */
        /* <DEDUP_REMOVED lines=8> */
[----:B----4-:R1:W-:Y:S03]  /*1160e0*/  @P2 STG.E [R2.64], R249 ;  /* 0x000000f902002986 */ /* 0x0103e6000c101904 */
[----:B------:R4:W-:Y:S02]  /*1160f0*/  @P3 STG.E [R176.64], R181 ;  /* 0x000000b5b0003986 */ /* 0x0009e4000c101904 */
[C---:B--2---:R-:W-:Y:S01]  /*116100*/  IMAD.WIDE R178, R180.reuse, 0x4, R172 ;  /* 0x00000004b4b27825 */ /* 0x044fe200078e02ac */
[----:B------:R-:W-:Y:S02]  /*116110*/  ISETP.GE.AND P2, PT, R187, c[0x0][0x17c], PT ;  /* 0x00005f00bb007a0c */ /* 0x000fe40003f46270 */
[----:B------:R-:W2:Y:S01]  /*116120*/  LDL.LU R187, [R1+0x518] ;  /* 0x0005180001bb7983 */ /* 0x000ea20000300800 */
[----:B------:R-:W2:Y:S02]  /*116130*/  LDL.LU R233, [R1+0x318] ;  /* 0x0003180001e97983 */ /* 0x000ea40000300800 */
[----:B-1----:R-:W-:-:S04]  /*116140*/  IMAD.WIDE R2, R180, 0x4, R4 ;  /* 0x00000004b4027825 */ /* 0x002fc800078e0204 */
[C---:B----4-:R-:W-:Y:S01]  /*116150*/  IMAD.WIDE R176, R180.reuse, 0x4, R174 ;  /* 0x00000004b4b07825 */ /* 0x050fe200078e02ae */
[----:B------:R-:W4:Y:S04]  /*116160*/  LDL.LU R249, [R1+0x119c] ;  /* 0x00119c0001f97983 */ /* 0x000f280000300800 */
[----:B---3--:R1:W-:Y:S01]  /*116170*/  @P4 STG.E [R2.64], R232 ;  /* 0x000000e802004986 */ /* 0x0083e2000c101904 */
[----:B------:R3:W-:Y:S02]  /*116180*/  @P5 STG.E [R176.64], R234 ;  /* 0x000000eab0005986 */ /* 0x0007e4000c101904 */
[----:B------:R3:W-:Y:S01]  /*116190*/  @P6 STG.E [R178.64], R235 ;  /* 0x000000ebb2006986 */ /* 0x0007e2000c101904 */
[C---:B------:R-:W-:Y:S01]  /*1161a0*/  IADD3 R181, R180.reuse, c[0x0][0x198], RZ ;  /* 0x00006600b4b57a10 */ /* 0x040fe20007ffe0ff */
[----:B-1----:R-:W-:Y:S01]  /*1161b0*/  IMAD.WIDE R2, R180, 0x4, R6 ;  /* 0x00000004b4027825 */ /* 0x002fe200078e0206 */
[----:B---3--:R-:W3:Y:S03]  /*1161c0*/  LDL.LU R234, [R1+0x9ec] ;  /* 0x0009ec0001ea7983 */ /* 0x008ee60000300800 */
        /* <DEDUP_REMOVED lines=26> */
[----:B----4-:R4:W-:Y:S02]  /*116370*/  @P6 STG.E [R178.64], R249 ;  /* 0x000000f9b2006986 */ /* 0x0109e4000c101904 */
[----:B-1----:R-:W-:-:S04]  /*116380*/  IMAD.WIDE R2, R180, 0x4, R174 ;  /* 0x00000004b4027825 */ /* 0x002fc800078e02ae */
[C---:B---3--:R-:W-:Y:S01]  /*116390*/  IMAD.WIDE R176, R180.reuse, 0x4, R172 ;  /* 0x00000004b4b07825 */ /* 0x048fe200078e02ac */
[----:B------:R-:W3:Y:S04]  /*1163a0*/  LDL.LU R187, [R1+0x4b5c] ;  /* 0x004b5c0001bb7983 */ /* 0x000ee80000300800 */
[----:B------:R1:W-:Y:S01]  /*1163b0*/  @P4 STG.E [R2.64], R234 ;  /* 0x000000ea02004986 */ /* 0x0003e2000c101904 */
[----:B----4-:R-:W4:Y:S02]  /*1163c0*/  LDL.LU R249, [R1+0x958] ;  /* 0x0009580001f97983 */ /* 0x010f240000300800 */
        /* <DEDUP_REMOVED lines=18> */
[----:B------:R-:W4:Y:S01]  /*1164f0*/  LDL.LU R248, [R1+0x50c] ;  /* 0x00050c0001f87983 */ /* 0x000f220000300800 */
[----:B---3--:R-:W-:-:S03]  /*116500*/  ISETP.GE.AND P0, PT, R187, c[0x0][0x17c], PT ;  /* 0x00005f00bb007a0c */ /* 0x008fc60003f06270 */
        /* <DEDUP_REMOVED lines=18> */
[----:B------:R1:W-:Y:S01]  /*116630*/  @P2 STG.E [R2.64], R233 ;  /* 0x000000e902002986 */ /* 0x0003e2000c101904 */
        /* <DEDUP_REMOVED lines=203> */
[----:B------:R-:W-:Y:S02]  /*1172f0*/  ISETP.LT.AND P2, PT, R183, c[0x0][0x178], !P0 ;  /* 0x00005e00b7007a0c */ /* 0x000fe40004741270 */
[----:B------:R-:W-:Y:S01]  /*117300*/  ISETP.LT.AND P4, PT, R182, c[0x0][0x178], !P0 ;  /* 0x00005e00b6007a0c */ /* 0x000fe20004781270 */
[----:B------:R-:W-:-:S04]  /*117310*/  IMAD.WIDE R176, R180, 0x4, R4 ;  /* 0x00000004b4b07825 */ /* 0x000fc800078e0204 */
        /* <DEDUP_REMOVED lines=12> */
[----:B----4-:R1:W-:Y:S03]  /*1173e0*/  @P2 STG.E [R176.64], R249 ;  /* 0x000000f9b0002986 */ /* 0x0103e6000c101904 */
[----:B------:R2:W-:Y:S01]  /*1173f0*/  @P4 STG.E [R178.64], R181 ;  /* 0x000000b5b2004986 */ /* 0x0005e2000c101904 */
[----:B------:R-:W-:Y:S02]  /*117400*/  ISETP.GE.AND P2, PT, R187, c[0x0][0x17c], PT ;  /* 0x00005f00bb007a0c */ /* 0x000fe40003f46270 */
[----:B------:R-:W4:Y:S01]  /*117410*/  LDL.LU R187, [R1+0x4f0] ;  /* 0x0004f00001bb7983 */ /* 0x000f220000300800 */
        /* <DEDUP_REMOVED lines=10> */
[----:B------:R-:W2:Y:S02]  /*1174c0*/  LDL.LU R235, [R1+0x4f4] ;  /* 0x0004f40001eb7983 */ /* 0x000ea40000300800 */
        /* <DEDUP_REMOVED lines=8> */
[----:B-1----:R-:W4:Y:S01]  /*117550*/  LDL.LU R248, [R1+0x2f4] ;  /* 0x0002f40001f87983 */ /* 0x002f220000300800 */
[----:B------:R-:W4:Y:S02]  /*117560*/  LDL.LU R232, [R1+0x1170] ;  /* 0x0011700001e87983 */ /* 0x000f240000300800 */
[C---:B------:R-:W-:Y:S01]  /*117570*/  IMAD.WIDE R178, R2.reuse, 0x4, R6 ;  /* 0x0000000402b27825 */ /* 0x040fe200078e0206 */
[----:B--2---:R-:W-:Y:S03]  /*117580*/  @P4 STG.E [R180.64], R3 ;  /* 0x00000003b4004986 */ /* 0x004fe6000c101904 */
[----:B---3--:R1:W-:Y:S02]  /*117590*/  @P3 STG.E [R176.64], R186 ;  /* 0x000000bab0003986 */ /* 0x0083e4000c101904 */
        /* <DEDUP_REMOVED lines=19> */
[C---:B-1----:R-:W-:Y:S01]  /*1176d0*/  IMAD.WIDE R176, R3.reuse, 0x4, R6 ;  /* 0x0000000403b07825 */ /* 0x042fe200078e0206 */
        /* <DEDUP_REMOVED lines=12> */
[----:B------:R-:W-:Y:S01]  /*1177a0*/  IMAD.WIDE R180, R2, 0x4, R174 ;  /* 0x0000000402b47825 */ /* 0x000fe200078e02ae */
[----:B------:R-:W-:Y:S02]  /*1177b0*/  ISETP.LT.AND P3, PT, R183, c[0x0][0x178], !P0 ;  /* 0x00005e00b7007a0c */ /* 0x000fe40004761270 */
[----:B------:R-:W-:Y:S01]  /*1177c0*/  ISETP.LT.AND P4, PT, R182, c[0x0][0x178], !P0 ;  /* 0x00005e00b6007a0c */ /* 0x000fe20004781270 */
        /* <DEDUP_REMOVED lines=8> */
[----:B------:R-:W-:Y:S01]  /*117850*/  IMAD.WIDE R176, R2, 0x4, R172 ;  /* 0x0000000402b07825 */ /* 0x000fe200078e02ac */
[----:B------:R-:W-:-:S03]  /*117860*/  ISETP.LT.AND P5, PT, R184, c[0x0][0x178], !P0 ;  /* 0x00005e00b8007a0c */ /* 0x000fc600047a1270 */
[C---:B------:R-:W-:Y:S01]  /*117870*/  IMAD.WIDE R178, R2.reuse, 0x4, R6 ;  /* 0x0000000402b27825 */ /* 0x040fe200078e0206 */
[----:B------:R-:W-:Y:S02]  /*117880*/  ISETP.LT.AND P6, PT, R183, c[0x0][0x178], !P0 ;  /* 0x00005e00b7007a0c */ /* 0x000fe400047c1270 */
[----:B------:R-:W-:Y:S01]  /*117890*/  IADD3 R3, R2, c[0x0][0x198], RZ ;  /* 0x0000660002037a10 */ /* 0x000fe20007ffe0ff */
        /* <DEDUP_REMOVED lines=47> */
[----:B-1----:R-:W-:Y:S01]  /*117b90*/  IMAD.WIDE R176, R3, 0x4, R6 ;  /* 0x0000000403b07825 */ /* 0x002fe200078e0206 */
        /* <DEDUP_REMOVED lines=130> */
[----:B--2---:R1:W-:Y:S03]  /*1183c0*/  @P4 STG.E [R180.64], R3 ;  /* 0x00000003b4004986 */ /* 0x0043e6000c101904 */
[----:B------:R2:W-:Y:S01]  /*1183d0*/  @P2 STG.E [R176.64], R187 ;  /* 0x000000bbb0002986 */ /* 0x0005e2000c101904 */
[C---:B-1----:R-:W-:Y:S01]  /*1183e0*/  IADD3 R3, R2.reuse, c[0x0][0x198], RZ ;  /* 0x0000660002037a10 */ /* 0x042fe20007ffe0ff */
[----:B--2---:R-:W2:Y:S01]  /*1183f0*/  LDL.LU R187, [R1+0x4bc4] ;  /* 0x004bc40001bb7983 */ /* 0x004ea20000300800 */
[----:B------:R-:W-:-:S04]  /*118400*/  IMAD.WIDE R176, R2, 0x4, R172 ;  /* 0x0000000402b07825 */ /* 0x000fc800078e02ac */
[----:B------:R-:W4:Y:S01]  /*118410*/  LDL.LU R2, [R1+0x4bc0] ;  /* 0x004bc00001027983 */ /* 0x000f220000300800 */
        /* <DEDUP_REMOVED lines=11> */
[----:B------:R-:W4:Y:S03]  /*1184d0*/  LDL.LU R186, [R1+0x4bc8] ;  /* 0x004bc80001ba7983 */ /* 0x000f260000300800 */
[C---:B---3--:R-:W-:Y:S01]  /*1184e0*/  IMAD.WIDE R178, R3.reuse, 0x4, R172 ;  /* 0x0000000403b27825 */ /* 0x048fe200078e02ac */
[----:B------:R-:W-:-:S03]  /*1184f0*/  IADD3 R180, R3, c[0x0][0x198], RZ ;  /* 0x0000660003b47a10 */ /* 0x000fc60007ffe0ff */
[----:B------:R-:W3:Y:S01]  /*118500*/  LDL.LU R249, [R1+0x308] ;  /* 0x0003080001f97983 */ /* 0x000ee20000300800 */
[----:B------:R-:W3:Y:S04]  /*118510*/  LDL.LU R181, [R1+0xf8] ;  /* 0x0000f80001b57983 */ /* 0x000ee80000300800 */
[----:B------:R1:W-:Y:S01]  /*118520*/  @P4 STG.E [R176.64], R234 ;  /* 0x000000eab0004986 */ /* 0x0003e2000c101904 */
[----:B------:R1:W-:Y:S01]  /*118530*/  @P2 STG.E [R178.64], R235 ;  /* 0x000000ebb2002986 */ /* 0x0003e2000c101904 */
[----:B--2---:R-:W-:Y:S02]  /*118540*/  ISETP.GE.AND P1, PT, R187, c[0x0][0x17c], PT ;  /* 0x00005f00bb007a0c */ /* 0x004fe40003f26270 */
[----:B----4-:R-:W-:Y:S01]  /*118550*/  ISETP.GE.AND P0, PT, R2, c[0x0][0x17c], PT ;  /* 0x00005f0002007a0c */ /* 0x010fe20003f06270 */
[----:B------:R-:W-:Y:S01]  /*118560*/  IMAD.WIDE R2, R3, 0x4, R6 ;  /* 0x0000000403027825 */ /* 0x000fe200078e0206 */
[----:B------:R-:W2:Y:S03]  /*118570*/  LDL.LU R187, [R1+0x4bd0] ;  /* 0x004bd00001bb7983 */ /* 0x000ea60000300800 */
[----:B------:R-:W4:Y:S02]  /*118580*/  LDL.LU R232, [R1+0xefc] ;  /* 0x000efc0001e87983 */ /* 0x000f240000300800 */
        /* <DEDUP_REMOVED lines=30> */
[----:B----4-:R1:W-:Y:S01]  /*118770*/  @P3 STG.E [R2.64], R232 ;  /* 0x000000e802003986 */ /* 0x0103e2000c101904 */
        /* <DEDUP_REMOVED lines=2155> */
[----:B------:R-:W-:-:S06]  /*120e30*/  IMAD.WIDE R180, R3, 0x4, R4 ;  /* 0x0000000403b47825 */ /* 0x000fcc00078e0204 */
        /* <DEDUP_REMOVED lines=75> */
[----:B------:R-:W-:-:S06]  /*1212f0*/  IMAD.WIDE R180, R3, 0x4, R4 ;  /* 0x0000000403b47825 */ /* 0x000fcc00078e0204 */
        /* <DEDUP_REMOVED lines=152> */
[----:B------:R-:W-:-:S04]  /*121c80*/  IMAD.WIDE R180, R3, 0x4, R4 ;  /* 0x0000000403b47825 */ /* 0x000fc800078e0204 */
        /* <DEDUP_REMOVED lines=21> */
[----:B------:R-:W-:Y:S01]  /*121de0*/  ISETP.LT.AND P3, PT, R184, c[0x0][0x178], !P1 ;  /* 0x00005e00b8007a0c */ /* 0x000fe20004f61270 */
[----:B------:R-:W-:Y:S01]  /*121df0*/  IMAD.WIDE R176, R180, 0x4, R4 ;  /* 0x00000004b4b07825 */ /* 0x000fe200078e0204 */
[----:B------:R-:W-:-:S03]  /*121e00*/  ISETP.LT.AND P4, PT, R183, c[0x0][0x178], !P1 ;  /* 0x00005e00b7007a0c */ /* 0x000fc60004f81270 */
[----:B------:R-:W-:Y:S01]  /*121e10*/  IMAD.WIDE R178, R180, 0x4, R174 ;  /* 0x00000004b4b27825 */ /* 0x000fe200078e02ae */
[----:B------:R-:W-:Y:S02]  /*121e20*/  ISETP.LT.AND P5, PT, R182, c[0x0][0x178], !P1 ;  /* 0x00005e00b6007a0c */ /* 0x000fe40004fa1270 */
[----:B------:R-:W-:Y:S01]  /*121e30*/  ISETP.LT.AND P2, PT, R183, c[0x0][0x178], !P0 ;  /* 0x00005e00b7007a0c */ /* 0x000fe20004741270 */
[----:B------:R-:W3:Y:S01]  /*121e40*/  LDL.LU R248, [R1+0x7c] ;  /* 0x00007c0001f87983 */ /* 0x000ee20000300800 */
[----:B------:R-:W-:Y:S02]  /*121e50*/  ISETP.GE.AND P1, PT, R186, c[0x0][0x17c], PT ;  /* 0x00005f00ba007a0c */ /* 0x000fe40003f26270 */
[----:B------:R-:W3:Y:S01]  /*121e60*/  LDL.LU R186, [R1+0xbf8] ;  /* 0x000bf80001ba7983 */ /* 0x000ee20000300800 */
[----:B--2---:R1:W-:Y:S01]  /*121e70*/  @P6 STG.E [R176.64], R3 ;  /* 0x00000003b0006986 */ /* 0x0043e2000c101904 */
[----:B------:R2:W-:Y:S01]  /*121e80*/  @P3 STG.E [R178.64], R233 ;  /* 0x000000e9b2003986 */ /* 0x0005e2000c101904 */
[----:B------:R-:W-:-:S02]  /*121e90*/  ISETP.LT.AND P3, PT, R185, c[0x0][0x178], !P0 ;  /* 0x00005e00b9007a0c */ /* 0x000fc40004761270 */
        /* <DEDUP_REMOVED lines=64> */
[----:B------:R-:W-:Y:S01]  /*1222a0*/  ISETP.LT.AND P2, PT, R184, c[0x0][0x178], !P0 ;  /* 0x00005e00b8007a0c */ /* 0x000fe20004741270 */
[----:B------:R-:W-:Y:S01]  /*1222b0*/  IMAD.WIDE R176, R181, 0x4, R4 ;  /* 0x00000004b5b07825 */ /* 0x000fe200078e0204 */
[----:B------:R-:W-:-:S03]  /*1222c0*/  ISETP.LT.AND P3, PT, R183, c[0x0][0x178], !P0 ;  /* 0x00005e00b7007a0c */ /* 0x000fc60004761270 */
[----:B------:R-:W-:Y:S01]  /*1222d0*/  IMAD.WIDE R178, R181, 0x4, R174 ;  /* 0x00000004b5b27825 */ /* 0x000fe200078e02ae */
[----:B------:R-:W-:Y:S02]  /*1222e0*/  ISETP.LT.AND P5, PT, R182, c[0x0][0x178], !P0 ;  /* 0x00005e00b6007a0c */ /* 0x000fe400047a1270 */
[----:B------:R-:W-:Y:S01]  /*1222f0*/  ISETP.LT.AND P4, PT, R183, c[0x0][0x178], !P1 ;  /* 0x00005e00b7007a0c */ /* 0x000fe20004f81270 */
[----:B------:R-:W3:Y:S01]  /*122300*/  LDL.LU R248, [R1+0x46c] ;  /* 0x00046c0001f87983 */ /* 0x000ee20000300800 */
[----:B----4-:R-:W-:-:S03]  /*122310*/  ISETP.GE.AND P0, PT, R187, c[0x0][0x17c], PT ;  /* 0x00005f00bb007a0c */ /* 0x010fc60003f06270 */
[----:B------:R-:W4:Y:S04]  /*122320*/  LDL.LU R187, [R1+0x15d8] ;  /* 0x0015d80001bb7983 */ /* 0x000f280000300800 */
        /* <DEDUP_REMOVED lines=221> */
[----:B------:R-:W-:-:S04]  /*123100*/  IMAD.WIDE R176, R180, 0x4, R4 ;  /* 0x00000004b4b07825 */ /* 0x000fc800078e0204 */
        /* <DEDUP_REMOVED lines=50> */
[----:B------:R-:W-:-:S06]  /*123430*/  IMAD.WIDE R180, R3, 0x4, R4 ;  /* 0x0000000403b47825 */ /* 0x000fcc00078e0204 */
        /* <DEDUP_REMOVED lines=307> */
[----:B----4-:R4:W-:Y:S02]  /*124770*/  @P6 STG.E [R178.64], R249 ;  /* 0x000000f9b2006986 */ /* 0x0109e4000c101904 */
[C---:B-1----:R-:W-:Y:S01]  /*124780*/  IMAD.WIDE R2, R180.reuse, 0x4, R174 ;  /* 0x00000004b4027825 */ /* 0x042fe200078e02ae */
[----:B------:R-:W2:Y:S03]  /*124790*/  LDL.LU R187, [R1+0x4ea8] ;  /* 0x004ea80001bb7983 */ /* 0x000ea60000300800 */
[C---:B---3--:R-:W-:Y:S01]  /*1247a0*/  IMAD.WIDE R176, R180.reuse, 0x4, R172 ;  /* 0x00000004b4b07825 */ /* 0x048fe200078e02ac */
[----:B----4-:R-:W-:-:S03]  /*1247b0*/  IADD3 R178, R180, c[0x0][0x198], RZ ;  /* 0x00006600b4b27a10 */ /* 0x010fc60007ffe0ff */
[----:B------:R-:W3:Y:S01]  /*1247c0*/  LDL.LU R249, [R1+0x898] ;  /* 0x0008980001f97983 */ /* 0x000ee20000300800 */
[----:B------:R-:W4:Y:S04]  /*1247d0*/  LDL.LU R179, [R1+0x448] ;  /* 0x0004480001b37983 */ /* 0x000f280000300800 */
[----:B------:R1:W-:Y:S01]  /*1247e0*/  @P5 STG.E [R2.64], R234 ;  /* 0x000000ea02005986 */ /* 0x0003e2000c101904 */
[----:B------:R1:W-:Y:S01]  /*1247f0*/  @P4 STG.E [R176.64], R235 ;  /* 0x000000ebb0004986 */ /* 0x0003e2000c101904 */
[----:B--2---:R-:W-:Y:S02]  /*124800*/  ISETP.GE.AND P1, PT, R186, c[0x0][0x17c], PT ;  /* 0x00005f00ba007a0c */ /* 0x004fe40003f26270 */
[----:B------:R-:W-:Y:S01]  /*124810*/  ISETP.GE.AND P0, PT, R181, c[0x0][0x17c], PT ;  /* 0x00005f00b5007a0c */ /* 0x000fe20003f06270 */
[----:B------:R-:W-:Y:S01]  /*124820*/  IMAD.WIDE R180, R180, 0x4, R6 ;  /* 0x00000004b4b47825 */ /* 0x000fe200078e0206 */
[----:B------:R-:W2:Y:S03]  /*124830*/  LDL.LU R186, [R1+0x4eb0] ;  /* 0x004eb00001ba7983 */ /* 0x000ea60000300800 */
[----:B------:R-:W2:Y:S02]  /*124840*/  LDL.LU R233, [R1+0x1dac] ;  /* 0x001dac0001e97983 */ /* 0x000ea40000300800 */
        /* <DEDUP_REMOVED lines=10> */
[----:B------:R-:W-:Y:S02]  /*1248f0*/  ISETP.LT.AND P2, PT, R183, c[0x0][0x178], !P1 ;  /* 0x00005e00b7007a0c */ /* 0x000fe40004f41270 */
[----:B------:R-:W-:Y:S02]  /*124900*/  IADD3 R180, R178, c[0x0][0x198], RZ ;  /* 0x00006600b2b47a10 */ /* 0x000fe40007ffe0ff */
[----:B------:R-:W-:Y:S01]  /*124910*/  ISETP.GE.AND P0, PT, R187, c[0x0][0x17c], PT ;  /* 0x00005f00bb007a0c */ /* 0x000fe20003f06270 */
[----:B------:R-:W3:Y:S01]  /*124920*/  LDL.LU R248, [R1+0x44c] ;  /* 0x00044c0001f87983 */ /* 0x000ee20000300800 */
[----:B------:R-:W3:Y:S03]  /*124930*/  LDL.LU R187, [R1+0x1698] ;  /* 0x0016980001bb7983 */ /* 0x000ee60000300800 */
[----:B--2---:R1:W-:Y:S01]  /*124940*/  @P6 STG.E [R2.64], R181 ;  /* 0x000000b502006986 */ /* 0x0043e2000c101904 */
[----:B------:R2:W-:Y:S01]  /*124950*/  @P3 STG.E [R176.64], R232 ;  /* 0x000000e8b0003986 */ /* 0x0005e2000c101904 */
[----:B------:R-:W-:-:S02]  /*124960*/  ISETP.LT.AND P3, PT, R185, c[0x0][0x178], !P1 ;  /* 0x00005e00b9007a0c */ /* 0x000fc40004f61270 */
[----:B------:R-:W-:Y:S01]  /*124970*/  ISETP.LT.AND P6, PT, R184, c[0x0][0x178], !P1 ;  /* 0x00005e00b8007a0c */ /* 0x000fe20004fc1270 */
[----:B-1----:R-:W-:-:S04]  /*124980*/  IMAD.WIDE R2, R178, 0x4, R172 ;  /* 0x00000004b2027825 */ /* 0x002fc800078e02ac */
[----:B--2---:R-:W-:Y:S01]  /*124990*/  IMAD.WIDE R176, R178, 0x4, R6 ;  /* 0x00000004b2b07825 */ /* 0x004fe200078e0206 */
[----:B---3--:R1:W-:Y:S04]  /*1249a0*/  @P4 STG.E [R2.64], R249 ;  /* 0x000000f902004986 */ /* 0x0083e8000c101904 */
[----:B----4-:R2:W-:Y:S01]  /*1249b0*/  @P5 STG.E [R176.64], R179 ;  /* 0x000000b3b0005986 */ /* 0x0105e2000c101904 */
[----:B------:R-:W-:Y:S02]  /*1249c0*/  ISETP.GE.AND P4, PT, R186, c[0x0][0x17c], PT ;  /* 0x00005f00ba007a0c */ /* 0x000fe40003f86270 */
[----:B------:R-:W3:Y:S01]  /*1249d0*/  LDL.LU R186, [R1+0xbc8] ;  /* 0x000bc80001ba7983 */ /* 0x000ee20000300800 */
[----:B------:R-:W4:Y:S02]  /*1249e0*/  LDL.LU R232, [R1+0x628] ;  /* 0x0006280001e87983 */ /* 0x000f240000300800 */
[----:B-1----:R-:W-:-:S04]  /*1249f0*/  IMAD.WIDE R2, R180, 0x4, R4 ;  /* 0x00000004b4027825 */ /* 0x002fc800078e0204 */
[----:B--2---:R-:W-:-:S04]  /*124a00*/  IMAD.WIDE R176, R180, 0x4, R174 ;  /* 0x00000004b4b07825 */ /* 0x004fc800078e02ae */
[C---:B------:R-:W-:Y:S01]  /*124a10*/  IMAD.WIDE R178, R180.reuse, 0x4, R172 ;  /* 0x00000004b4b27825 */ /* 0x040fe200078e02ac */
[----:B------:R-:W2:Y:S04]  /*124a20*/  LDL.LU R249, [R1+0x1e5c] ;  /* 0x001e5c0001f97983 */ /* 0x000ea80000300800 */
[----:B------:R1:W-:Y:S01]  /*124a30*/  @P3 STG.E [R2.64], R233 ;  /* 0x000000e902003986 */ /* 0x0003e2000c101904 */
[----:B------:R1:W-:Y:S02]  /*124a40*/  @P6 STG.E [R176.64], R234 ;  /* 0x000000eab0006986 */ /* 0x0003e4000c101904 */
[----:B------:R1:W-:Y:S01]  /*124a50*/  @P2 STG.E [R178.64], R235 ;  /* 0x000000ebb2002986 */ /* 0x0003e2000c101904 */
[C---:B------:R-:W-:Y:S01]  /*124a60*/  IADD3 R181, R180.reuse, c[0x0][0x198], RZ ;  /* 0x00006600b4b57a10 */ /* 0x040fe20007ffe0ff */
[----:B-1----:R-:W-:Y:S01]  /*124a70*/  IMAD.WIDE R2, R180, 0x4, R6 ;  /* 0x00000004b4027825 */ /* 0x002fe200078e0206 */
[----:B------:R-:W2:Y:S03]  /*124a80*/  LDL.LU R234, [R1+0x169c] ;  /* 0x00169c0001ea7983 */ /* 0x000ea60000300800 */
        /* <DEDUP_REMOVED lines=24> */
[----:B---3--:R1:W-:Y:S01]  /*124c10*/  @P2 STG.E [R2.64], R186 ;  /* 0x000000ba02002986 */ /* 0x0083e2000c101904 */
[----:B----4-:R3:W-:Y:S02]  /*124c20*/  @P0 STG.E [R176.64], R232 ;  /* 0x000000e8b0000986 */ /* 0x0107e4000c101904 */
[----:B------:R4:W-:Y:S02]  /*124c30*/  @P6 STG.E [R178.64], R249 ;  /* 0x000000f9b2006986 */ /* 0x0009e4000c101904 */
[C---:B-1----:R-:W-:Y:S01]  /*124c40*/  IMAD.WIDE R2, R180.reuse, 0x4, R174 ;  /* 0x00000004b4027825 */ /* 0x042fe200078e02ae */
[----:B------:R-:W2:Y:S03]  /*124c50*/  LDL.LU R186, [R1+0x4ebc] ;  /* 0x004ebc0001ba7983 */ /* 0x000ea60000300800 */
[C---:B---3--:R-:W-:Y:S01]  /*124c60*/  IMAD.WIDE R176, R180.reuse, 0x4, R172 ;  /* 0x00000004b4b07825 */ /* 0x048fe200078e02ac */
[----:B----4-:R-:W-:-:S03]  /*124c70*/  IADD3 R178, R180, c[0x0][0x198], RZ ;  /* 0x00006600b4b27a10 */ /* 0x010fc60007ffe0ff */
[----:B------:R-:W3:Y:S01]  /*124c80*/  LDL.LU R249, [R1+0x1648] ;  /* 0x0016480001f97983 */ /* 0x000ee20000300800 */
[----:B------:R-:W4:Y:S01]  /*124c90*/  LDL.LU R179, [R1+0x8a8] ;  /* 0x0008a80001b37983 */ /* 0x000f220000300800 */
[----:B------:R-:W3:Y:S03]  /*124ca0*/  LDL.LU R232, [R1+0x4ec0] ;  /* 0x004ec00001e87983 */ /* 0x000ee60000300800 */
[----:B------:R1:W-:Y:S01]  /*124cb0*/  @P5 STG.E [R2.64], R234 ;  /* 0x000000ea02005986 */ /* 0x0003e2000c101904 */
[----:B------:R1:W-:Y:S01]  /*124cc0*/  @P3 STG.E [R176.64], R235 ;  /* 0x000000ebb0003986 */ /* 0x0003e2000c101904 */
[----:B--2---:R-:W-:Y:S01]  /*124cd0*/  ISETP.GE.AND P1, PT, R181, c[0x0][0x17c], PT ;  /* 0x00005f00b5007a0c */ /* 0x004fe20003f26270 */
[----:B------:R-:W-:Y:S01]  /*124ce0*/  IMAD.WIDE R180, R180, 0x4, R6 ;  /* 0x00000004b4b47825 */ /* 0x000fe200078e0206 */
[----:B------:R-:W-:Y:S02]  /*124cf0*/  ISETP.GE.AND P0, PT, R187, c[0x0][0x17c], PT ;  /* 0x00005f00bb007a0c */ /* 0x000fe40003f06270 */
[----:B------:R-:W2:Y:S01]  /*124d00*/  LDL.LU R187, [R1+0x1e8c] ;  /* 0x001e8c0001bb7983 */ /* 0x000ea20000300800 */
        /* <DEDUP_REMOVED lines=86> */
[----:B------:R-:W-:Y:S01]  /*125270*/  IADD3 R180, R178, c[0x0][0x198], RZ ;  /* 0x00006600b2b47a10 */ /* 0x000fe20007ffe0ff */
        /* <DEDUP_REMOVED lines=15> */
[C---:B--2---:R-:W-:Y:S01]  /*125370*/  IMAD.WIDE R176, R180.reuse, 0x4, R174 ;  /* 0x00000004b4b07825 */ /* 0x044fe200078e02ae */
[----:B------:R-:W2:Y:S04]  /*125380*/  LDL.LU R249, [R1+0x1edc] ;  /* 0x001edc0001f97983 */ /* 0x000ea80000300800 */
[----:B------:R1:W-:Y:S01]  /*125390*/  @P4 STG.E [R2.64], R233 ;  /* 0x000000e902004986 */ /* 0x0003e2000c101904 */
[----:B------:R1:W-:Y:S02]  /*1253a0*/  @P6 STG.E [R176.64], R234 ;  /* 0x000000eab0006986 */ /* 0x0003e4000c101904 */
[C---:B------:R-:W-:Y:S01]  /*1253b0*/  IMAD.WIDE R178, R180.reuse, 0x4, R172 ;  /* 0x00000004b4b27825 */ /* 0x040fe200078e02ac */
[C---:B------:R-:W-:Y:S01]  /*1253c0*/  IADD3 R181, R180.reuse, c[0x0][0x198], RZ ;  /* 0x00006600b4b57a10 */ /* 0x040fe20007ffe0ff */
[----:B-1----:R-:W2:Y:S02]  /*1253d0*/  LDL.LU R233, [R1+0x1ebc] ;  /* 0x001ebc0001e97983 */ /* 0x002ea40000300800 */
[----:B------:R-:W2:Y:S02]  /*1253e0*/  LDL.LU R234, [R1+0x1e7c] ;  /* 0x001e7c0001ea7983 */ /* 0x000ea40000300800 */
[----:B------:R-:W-:-:S02]  /*1253f0*/  IMAD.WIDE R2, R180, 0x4, R6 ;  /* 0x00000004b4027825 */ /* 0x000fc400078e0206 */
[----:B------:R-:W2:Y:S01]  /*125400*/  LDL.LU R180, [R1+0x1ed8] ;  /* 0x001ed80001b47983 */ /* 0x000ea20000300800 */
[----:B------:R-:W-:Y:S01]  /*125410*/  ISETP.LT.AND P3, PT, R183, c[0x0][0x178], !P1 ;  /* 0x00005e00b7007a0c */ /* 0x000fe20004f61270 */
[----:B------:R-:W-:Y:S01]  /*125420*/  ISETP.LT.AND P1, PT, R182, c[0x0][0x178], !P1 ;  /* 0x00005e00b6007a0c */ /* 0x000fe20004f21270 */
[----:B------:R-:W-:Y:S02]  /*125430*/  ISETP.LT.AND P5, PT, R185, c[0x0][0x178], !P0 ;  /* 0x00005e00b9007a0c */ /* 0x000fe400047a1270 */
[----:B------:R-:W-:Y:S01]  /*125440*/  ISETP.LT.AND P4, PT, R184, c[0x0][0x178], !P0 ;  /* 0x00005e00b8007a0c */ /* 0x000fe20004781270 */
[----:B------:R-:W-:-:S08]  /*125450*/  IMAD.WIDE R176, R181, 0x4, R4 ;  /* 0x00000004b5b07825 */ /* 0x000fd000078e0204 */
[----:B------:R1:W-:Y:S01]  /*125460*/  @P3 STG.E [R178.64], R235 ;  /* 0x000000ebb2003986 */ /* 0x0003e2000c101904 */
[----:B------:R-:W-:Y:S01]  /*125470*/  ISETP.LT.AND P3, PT, R183, c[0x0][0x178], !P0 ;  /* 0x00005e00b7007a0c */ /* 0x000fe20004761270 */
[----:B------:R-:W-:Y:S02]  /*125480*/  ISETP.LT.AND P0, PT, R182, c[0x0][0x178], !P0 ;  /* 0x00005e00b6007a0c */ /* 0x000fe40004701270 */
[----:B------:R1:W-:Y:S02]  /*125490*/  @P1 STG.E [R2.64], R248 ;  /* 0x000000f802001986 */ /* 0x0003e4000c101904 */
[C---:B-1----:R-:W-:Y:S01]  /*1254a0*/  IMAD.WIDE R178, R181.reuse, 0x4, R174 ;  /* 0x00000004b5b27825 */ /* 0x042fe200078e02ae */
[----:B------:R-:W4:Y:S03]  /*1254b0*/  LDL.LU R235, [R1+0x4c] ;  /* 0x00004c0001eb7983 */ /* 0x000f260000300800 */
[----:B------:R-:W4:Y:S02]  /*1254c0*/  LDL.LU R248, [R1+0x10] ;  /* 0x0000100001f87983 */ /* 0x000f240000300800 */
[----:B------:R-:W-:Y:S01]  /*1254d0*/  IMAD.WIDE R2, R181, 0x4, R172 ;  /* 0x00000004b5027825 */ /* 0x000fe200078e02ac */
[----:B------:R-:W-:Y:S01]  /*1254e0*/  ISETP.LT.AND P6, PT, R185, c[0x0][0x178], !P2 ;  /* 0x00005e00b9007a0c */ /* 0x000fe200057c1270 */
[----:B--2---:R1:W-:Y:S02]  /*1254f0*/  @P5 STG.E [R176.64], R180 ;  /* 0x000000b4b0005986 */ /* 0x0043e4000c101904 */
[----:B------:R2:W-:Y:S02]  /*125500*/  @P4 STG.E [R178.64], R232 ;  /* 0x000000e8b2004986 */ /* 0x0005e4000c101904 */
[----:B---3--:R-:W-:Y:S01]  /*125510*/  @P3 STG.E [R2.64], R186 ;  /* 0x000000ba02003986 */ /* 0x008fe2000c101904 */
[C---:B-1----:R-:W-:Y:S01]  /*125520*/  IADD3 R180, R181.reuse, c[0x0][0x198], RZ ;  /* 0x00006600b5b47a10 */ /* 0x042fe20007ffe0ff */
[----:B--2---:R-:W2:Y:S01]  /*125530*/  LDL.LU R232, [R1+0x4ef0] ;  /* 0x004ef00001e87983 */ /* 0x004ea20000300800 */
[----:B------:R-:W-:-:S04]  /*125540*/  IMAD.WIDE R176, R181, 0x4, R6 ;  /* 0x00000004b5b07825 */ /* 0x000fc800078e0206 */
[----:B------:R-:W3:Y:S01]  /*125550*/  LDL.LU R181, [R1+0x4eec] ;  /* 0x004eec0001b57983 */ /* 0x000ee20000300800 */
[----:B----4-:R1:W-:Y:S04]  /*125560*/  @P0 STG.E [R176.64], R187 ;  /* 0x000000bbb0000986 */ /* 0x0103e8000c101904 */
[----:B-1----:R-:W4:Y:S01]  /*125570*/  LDL.LU R187, [R1+0x4f00] ;  /* 0x004f000001bb7983 */ /* 0x002f220000300800 */
[----:B------:R-:W2:Y:S02]  /*125580*/  LDL.LU R186, [R1+0x4ee4] ;  /* 0x004ee40001ba7983 */ /* 0x000ea40000300800 */
[----:B------:R-:W-:-:S05]  /*125590*/  IMAD.WIDE R178, R180, 0x4, R4 ;  /* 0x00000004b4b27825 */ /* 0x000fca00078e0204 */
[----:B------:R1:W-:Y:S04]  /*1255a0*/  @P6 STG.E [R178.64], R249 ;  /* 0x000000f9b2006986 */ /* 0x0003e8000c101904 */
[----:B-1----:R-:W2:Y:S01]  /*1255b0*/  LDL.LU R249, [R1+0x14] ;  /* 0x0000140001f97983 */ /* 0x002ea20000300800 */
[----:B------:R-:W-:Y:S02]  /*1255c0*/  ISETP.LT.AND P5, PT, R184, c[0x0][0x178], !P2 ;  /* 0x00005e00b8007a0c */ /* 0x000fe400057a1270 */
[----:B------:R-:W-:Y:S01]  /*1255d0*/  ISETP.LT.AND P4, PT, R183, c[0x0][0x178], !P2 ;  /* 0x00005e00b7007a0c */ /* 0x000fe20005781270 */
[----:B------:R-:W-:-:S04]  /*1255e0*/  IMAD.WIDE R2, R180, 0x4, R174 ;  /* 0x00000004b4027825 */ /* 0x000fc800078e02ae */
[----:B------:R-:W-:Y:S01]  /*1255f0*/  IMAD.WIDE R176, R180, 0x4, R172 ;  /* 0x00000004b4b07825 */ /* 0x000fe200078e02ac */
[----:B------:R-:W-:Y:S02]  /*125600*/  ISETP.LT.AND P2, PT, R182, c[0x0][0x178], !P2 ;  /* 0x00005e00b6007a0c */ /* 0x000fe40005741270 */
[----:B------:R-:W-:-:S03]  /*125610*/  IADD3 R178, R180, c[0x0][0x198], RZ ;  /* 0x00006600b4b27a10 */ /* 0x000fc60007ffe0ff */
[----:B------:R1:W-:Y:S02]  /*125620*/  @P5 STG.E [R2.64], R233 ;  /* 0x000000e902005986 */ /* 0x0003e4000c101904 */
[----:B------:R1:W-:Y:S02]  /*125630*/  @P4 STG.E [R176.64], R234 ;  /* 0x000000eab0004986 */ /* 0x0003e4000c101904 */
[----:B-1----:R-:W-:-:S04]  /*125640*/  IMAD.WIDE R2, R178, 0x4, R4 ;  /* 0x00000004b2027825 */ /* 0x002fc800078e0204 */
[----:B------:R-:W-:Y:S01]  /*125650*/  IMAD.WIDE R176, R178, 0x4, R174 ;  /* 0x00000004b2b07825 */ /* 0x000fe200078e02ae */
[----:B---3--:R-:W-:-:S04]  /*125660*/  ISETP.GE.AND P1, PT, R181, c[0x0][0x17c], PT ;  /* 0x00005f00b5007a0c */ /* 0x008fc80003f26270 */
[----:B------:R-:W-:Y:S02]  /*125670*/  ISETP.LT.AND P6, PT, R185, c[0x0][0x178], !P1 ;  /* 0x00005e00b9007a0c */ /* 0x000fe40004fc1270 */
[----:B------:R-:W-:Y:S02]  /*125680*/  ISETP.LT.AND P3, PT, R184, c[0x0][0x178], !P1 ;  /* 0x00005e00b8007a0c */ /* 0x000fe40004f61270 */
[----:B------:R-:W-:Y:S02]  /*125690*/  ISETP.LT.AND P4, PT, R183, c[0x0][0x178], !P1 ;  /* 0x00005e00b7007a0c */ /* 0x000fe40004f81270 */
[----:B------:R-:W-:Y:S01]  /*1256a0*/  ISETP.LT.AND P5, PT, R182, c[0x0][0x178], !P1 ;  /* 0x00005e00b6007a0c */ /* 0x000fe20004fa1270 */
[----:B------:R-:W-:Y:S01]  /*1256b0*/  IMAD.WIDE R180, R180, 0x4, R6 ;  /* 0x00000004b4b47825 */ /* 0x000fe200078e0206 */
[----:B----4-:R-:W-:Y:S02]  /*1256c0*/  ISETP.GE.AND P1, PT, R187, c[0x0][0x17c], PT ;  /* 0x00005f00bb007a0c */ /* 0x010fe40003f26270 */
[----:B------:R-:W3:Y:S04]  /*1256d0*/  LDL.LU R187, [R1+0x4f04] ;  /* 0x004f040001bb7983 */ /* 0x000ee80000300800 */
[----:B------:R-:W-:Y:S01]  /*1256e0*/  @P2 STG.E [R180.64], R235 ;  /* 0x000000ebb4002986 */ /* 0x000fe2000c101904 */
[----:B------:R1:W-:Y:S02]  /*1256f0*/  @P6 STG.E [R2.64], R248 ;  /* 0x000000f802006986 */ /* 0x0003e4000c101904 */
[----:B------:R4:W-:Y:S02]  /*125700*/  @P3 STG.E [R176.64], R40 ;  /* 0x00000028b0003986 */ /* 0x0009e4000c101904 */
[----:B-1----:R-:W-:-:S05]  /*125710*/  IMAD.WIDE R2, R178, 0x4, R172 ;  /* 0x00000004b2027825 */ /* 0x002fca00078e02ac */
[----:B------:R1:W-:Y:S01]  /*125720*/  @P4 STG.E [R2.64], R72 ;  /* 0x0000004802004986 */ /* 0x0003e2000c101904 */
[----:B--2---:R-:W-:Y:S02]  /*125730*/  ISETP.GE.AND P4, PT, R186, c[0x0][0x17c], PT ;  /* 0x00005f00ba007a0c */ /* 0x004fe40003f86270 */
[----:B------:R-:W2:Y:S01]  /*125740*/  LDL.LU R186, [R1+0x4f0c] ;  /* 0x004f0c0001ba7983 */ /* 0x000ea20000300800 */
[----:B------:R-:W-:Y:S01]  /*125750*/  ISETP.GE.AND P0, PT, R232, c[0x0][0x17c], PT ;  /* 0x00005f00e8007a0c */ /* 0x000fe20003f06270 */
[C---:B----4-:R-:W-:Y:S01]  /*125760*/  IMAD.WIDE R176, R178.reuse, 0x4, R6 ;  /* 0x00000004b2b07825 */ /* 0x050fe200078e0206 */
[----:B------:R-:W-:Y:S01]  /*125770*/  IADD3 R40, R178, c[0x0][0x198], RZ ;  /* 0x00006600b2287a10 */ /* 0x000fe20007ffe0ff */
[----:B------:R-:W4:Y:S01]  /*125780*/  LDL.LU R181, [R1+0x4f10] ;  /* 0x004f100001b57983 */ /* 0x000f220000300800 */
[----:B------:R-:W-:Y:S02]  /*125790*/  ISETP.LT.AND P3, PT, R185, c[0x0][0x178], !P0 ;  /* 0x00005e00b9007a0c */ /* 0x000fe40004761270 */
[----:B------:R-:W-:-:S02]  /*1257a0*/  ISETP.LT.AND P6, PT, R184, c[0x0][0x178], !P0 ;  /* 0x00005e00b8007a0c */ /* 0x000fc400047c1270 */
[----:B------:R-:W-:Y:S01]  /*1257b0*/  ISETP.LT.AND P2, PT, R183, c[0x0][0x178], !P0 ;  /* 0x00005e00b7007a0c */ /* 0x000fe20004741270 */
[----:B------:R1:W-:Y:S02]  /*1257c0*/  @P5 STG.E [R176.64], R104 ;  /* 0x00000068b0005986 */ /* 0x0003e4000c101904 */
[----:B-1----:R-:W-:Y:S01]  /*1257d0*/  IMAD.WIDE R2, R40, 0x4, R4 ;  /* 0x0000000428027825 */ /* 0x002fe200078e0204 */
[----:B------:R-:W-:-:S03]  /*1257e0*/  ISETP.LT.AND P0, PT, R182, c[0x0][0x178], !P0 ;  /* 0x00005e00b6007a0c */ /* 0x000fc60004701270 */
[C---:B------:R-:W-:Y:S01]  /*1257f0*/  IMAD.WIDE R178, R40.reuse, 0x4, R172 ;  /* 0x0000000428b27825 */ /* 0x040fe200078e02ac */
[----:B------:R-:W-:Y:S01]  /*125800*/  ISETP.LT.AND P5, PT, R185, c[0x0][0x178], !P1 ;  /* 0x00005e00b9007a0c */ /* 0x000fe20004fa1270 */
[----:B------:R-:W4:Y:S02]  /*125810*/  LDL.LU R180, [R1+0x4f18] ;  /* 0x004f180001b47983 */ /* 0x000f240000300800 */
[C---:B------:R-:W-:Y:S02]  /*125820*/  IMAD.WIDE R176, R40.reuse, 0x4, R174 ;  /* 0x0000000428b07825 */ /* 0x040fe400078e02ae */
[----:B------:R1:W-:Y:S01]  /*125830*/  @P3 STG.E [R2.64], R249 ;  /* 0x000000f902003986 */ /* 0x0003e2000c101904 */
[----:B------:R-:W-:Y:S02]  /*125840*/  IADD3 R104, R40, c[0x0][0x198], RZ ;  /* 0x0000660028687a10 */ /* 0x000fe40007ffe0ff */
[----:B------:R-:W-:Y:S01]  /*125850*/  ISETP.LT.AND P3, PT, R184, c[0x0][0x178], !P1 ;  /* 0x00005e00b8007a0c */ /* 0x000fe20004f61270 */
[----:B------:R1:W-:Y:S01]  /*125860*/  @P6 STG.E [R176.64], R41 ;  /* 0x00000029b0006986 */ /* 0x0003e2000c101904 */
[----:B------:R1:W-:Y:S01]  /*125870*/  @P2 STG.E [R178.64], R73 ;  /* 0x00000049b2002986 */ /* 0x0003e2000c101904 */
[----:B------:R-:W-:Y:S01]  /*125880*/  ISETP.LT.AND P2, PT, R183, c[0x0][0x178], !P1 ;  /* 0x00005e00b7007a0c */ /* 0x000fe20004f41270 */
[----:B------:R-:W-:-:S02]  /*125890*/  ISETP.LT.AND P1, PT, R182, c[0x0][0x178], !P1 ;  /* 0x00005e00b6007a0c */ /* 0x000fc40004f21270 */
[----:B-1----:R-:W-:-:S04]  /*1258a0*/  IMAD.WIDE R2, R40, 0x4, R6 ;  /* 0x0000000428027825 */ /* 0x002fc800078e0206 */
[----:B------:R-:W-:-:S04]  /*1258b0*/  IMAD.WIDE R40, R104, 0x4, R4 ;  /* 0x0000000468287825 */ /* 0x000fc800078e0204 */
[C---:B------:R-:W-:Y:S01]  /*1258c0*/  IMAD.WIDE R72, R104.reuse, 0x4, R174 ;  /* 0x0000000468487825 */ /* 0x040fe200078e02ae */
[----:B------:R1:W-:Y:S03]  /*1258d0*/  @P0 STG.E [R2.64], R105 ;  /* 0x0000006902000986 */ /* 0x0003e6000c101904 */
[----:B------:R1:W-:Y:S01]  /*1258e0*/  @P5 STG.E [R40.64], R240 ;  /* 0x000000f028005986 */ /* 0x0003e2000c101904 */
[----:B------:R-:W-:Y:S01]  /*1258f0*/  @P3 STG.E [R72.64], R36 ;  /* 0x0000002448003986 */ /* 0x000fe2000c101904 */
[----:B-1----:R-:W-:-:S04]  /*125900*/  IMAD.WIDE R2, R104, 0x4, R172 ;  /* 0x0000000468027825 */ /* 0x002fc800078e02ac */
[C---:B------:R-:W-:Y:S01]  /*125910*/  IMAD.WIDE R40, R104.reuse, 0x4, R6 ;  /* 0x0000000468287825 */ /* 0x040fe200078e0206 */
[----:B------:R-:W-:Y:S04]  /*125920*/  @P2 STG.E [R2.64], R68 ;  /* 0x0000004402002986 */ /* 0x000fe8000c101904 */
[----:B------:R1:W-:Y:S02]  /*125930*/  @P1 STG.E [R40.64], R100 ;  /* 0x0000006428001986 */ /* 0x0003e4000c101904 */
[----:B-1----:R-:W4:Y:S01]  /*125940*/  LDL.LU R100, [R1+0x4f14] ;  /* 0x004f140001647983 */ /* 0x002f220000300800 */
[----:B------:R-:W-:Y:S02]  /*125950*/  ISETP.LT.AND P6, PT, R185, c[0x0][0x178], !P4 ;  /* 0x00005e00b9007a0c */ /* 0x000fe400067c1270 */
[----:B------:R-:W-:-:S02]  /*125960*/  IADD3 R105, R104, c[0x0][0x198], RZ ;  /* 0x0000660068697a10 */ /* 0x000fc40007ffe0ff */
[----:B------:R-:W-:Y:S02]  /*125970*/  ISETP.LT.AND P5, PT, R184, c[0x0][0x178], !P4 ;  /* 0x00005e00b8007a0c */ /* 0x000fe400067a1270 */
[----:B------:R-:W-:Y:S01]  /*125980*/  ISETP.LT.AND P3, PT, R183, c[0x0][0x178], !P4 ;  /* 0x00005e00b7007a0c */ /* 0x000fe20006761270 */
[----:B------:R-:W-:Y:S01]  /*125990*/  IMAD.WIDE R72, R105, 0x4, R4 ;  /* 0x0000000469487825 */ /* 0x000fe200078e0204 */
[----:B------:R-:W-:-:S03]  /*1259a0*/  ISETP.LT.AND P4, PT, R182, c[0x0][0x178], !P4 ;  /* 0x00005e00b6007a0c */ /* 0x000fc60006781270 */
[----:B------:R-:W-:-:S04]  /*1259b0*/  IMAD.WIDE R2, R105, 0x4, R174 ;  /* 0x0000000469027825 */ /* 0x000fc800078e02ae */
[C---:B------:R-:W-:Y:S01]  /*1259c0*/  IMAD.WIDE R40, R105.reuse, 0x4, R172 ;  /* 0x0000000469287825 */ /* 0x040fe200078e02ac */
[----:B------:R1:W-:Y:S01]  /*1259d0*/  @P6 STG.E [R72.64], R241 ;  /* 0x000000f148006986 */ /* 0x0003e2000c101904 */
[C---:B------:R-:W-:Y:S02]  /*1259e0*/  IADD3 R68, R105.reuse, c[0x0][0x198], RZ ;  /* 0x0000660069447a10 */ /* 0x040fe40007ffe0ff */
[----:B------:R1:W-:Y:S02]  /*1259f0*/  @P5 STG.E [R2.64], R37 ;  /* 0x0000002502005986 */ /* 0x0003e4000c101904 */
[----:B------:R1:W-:Y:S02]  /*125a00*/  @P3 STG.E [R40.64], R69 ;  /* 0x0000004528003986 */ /* 0x0003e4000c101904 */
[----:B-1----:R-:W4:Y:S01]  /*125a10*/  LDL.LU R73, [R1+0x4f20] ;  /* 0x004f200001497983 */ /* 0x002f220000300800 */
[----:B------:R-:W4:Y:S02]  /*125a20*/  LDL.LU R72, [R1+0x4f30] ;  /* 0x004f300001487983 */ /* 0x000f240000300800 */
[----:B------:R-:W-:-:S04]  /*125a30*/  IMAD.WIDE R2, R105, 0x4, R6 ;  /* 0x0000000469027825 */ /* 0x000fc800078e0206 */
[----:B------:R-:W-:-:S04]  /*125a40*/  IMAD.WIDE R36, R68, 0x4, R4 ;  /* 0x0000000444247825 */ /* 0x000fc800078e0204 */
[C---:B------:R-:W-:Y:S01]  /*125a50*/  IMAD.WIDE R40, R68.reuse, 0x4, R174 ;  /* 0x0000000444287825 */ /* 0x040fe200078e02ae */
[----:B------:R-:W4:Y:S04]  /*125a60*/  LDL.LU R69, [R1+0x4f34] ;  /* 0x004f340001457983 */ /* 0x000f280000300800 */
[----:B------:R1:W-:Y:S02]  /*125a70*/  @P4 STG.E [R2.64], R101 ;  /* 0x0000006502004986 */ /* 0x0003e4000c101904 */
[----:B-1----:R-:W-:Y:S01]  /*125a80*/  IMAD.WIDE R2, R68, 0x4, R172 ;  /* 0x0000000444027825 */ /* 0x002fe200078e02ac */
[----:B---3--:R-:W-:-:S04]  /*125a90*/  ISETP.GE.AND P0, PT, R187, c[0x0][0x17c], PT ;  /* 0x00005f00bb007a0c */ /* 0x008fc80003f06270 */
[----:B------:R-:W-:Y:S02]  /*125aa0*/  ISETP.LT.AND P6, PT, R185, c[0x0][0x178], !P0 ;  /* 0x00005e00b9007a0c */ /* 0x000fe400047c1270 */
[----:B------:R-:W-:Y:S02]  /*125ab0*/  ISETP.LT.AND P2, PT, R184, c[0x0][0x178], !P0 ;  /* 0x00005e00b8007a0c */ /* 0x000fe40004741270 */
[----:B------:R-:W-:Y:S02]  /*125ac0*/  ISETP.LT.AND P3, PT, R183, c[0x0][0x178], !P0 ;  /* 0x00005e00b7007a0c */ /* 0x000fe40004761270 */
[----:B------:R-:W-:-:S07]  /*125ad0*/  ISETP.LT.AND P5, PT, R182, c[0x0][0x178], !P0 ;  /* 0x00005e00b6007a0c */ /* 0x000fce00047a1270 */
[----:B------:R1:W-:Y:S02]  /*125ae0*/  @P6 STG.E [R36.64], R228 ;  /* 0x000000e424006986 */ /* 0x0003e4000c101904 */
[----:B------:R-:W-:Y:S01]  /*125af0*/  @P2 STG.E [R40.64], R32 ;  /* 0x0000002028002986 */ /* 0x000fe2000c101904 */
[----:B--2---:R-:W-:-:S04]  /*125b00*/  ISETP.GE.AND P1, PT, R186, c[0x0][0x17c], PT ;  /* 0x00005f00ba007a0c */ /* 0x004fc80003f26270 */
[----:B------:R-:W-:Y:S01]  /*125b10*/  ISETP.LT.AND P2, PT, R185, c[0x0][0x178], !P1 ;  /* 0x00005e00b9007a0c */ /* 0x000fe20004f41270 */
[C---:B-1----:R-:W-:Y:S01]  /*125b20*/  IMAD.WIDE R36, R68.reuse, 0x4, R6 ;  /* 0x0000000444247825 */ /* 0x042fe200078e0206 */
[----:B------:R-:W-:Y:S02]  /*125b30*/  IADD3 R68, R68, c[0x0][0x198], RZ ;  /* 0x0000660044447a10 */ /* 0x000fe40007ffe0ff */
[----:B------:R-:W-:Y:S02]  /*125b40*/  ISETP.LT.AND P6, PT, R184, c[0x0][0x178], !P1 ;  /* 0x00005e00b8007a0c */ /* 0x000fe40004fc1270 */
[----:B------:R-:W-:Y:S01]  /*125b50*/  ISETP.LT.AND P4, PT, R183, c[0x0][0x178], !P1 ;  /* 0x00005e00b7007a0c */ /* 0x000fe20004f81270 */
[----:B------:R1:W-:Y:S01]  /*125b60*/  @P3 STG.E [R2.64], R64 ;  /* 0x0000004002003986 */ /* 0x0003e2000c101904 */
[----:B----4-:R-:W-:-:S03]  /*125b70*/  ISETP.GE.AND P0, PT, R181, c[0x0][0x17c], PT ;  /* 0x00005f00b5007a0c */ /* 0x010fc60003f06270 */
[----:B------:R2:W-:Y:S01]  /*125b80*/  @P5 STG.E [R36.64], R96 ;  /* 0x0000006024005986 */ /* 0x0005e2000c101904 */
[----:B------:R-:W-:Y:S02]  /*125b90*/  ISETP.LT.AND P1, PT, R182, c[0x0][0x178], !P1 ;  /* 0x00005e00b6007a0c */ /* 0x000fe40004f21270 */
[----:B------:R-:W-:Y:S01]  /*125ba0*/  ISETP.LT.AND P5, PT, R185, c[0x0][0x178], !P0 ;  /* 0x00005e00b9007a0c */ /* 0x000fe200047a1270 */
[----:B-1----:R-:W-:-:S04]  /*125bb0*/  IMAD.WIDE R2, R68, 0x4, R4 ;  /* 0x0000000444027825 */ /* 0x002fc800078e0204 */
[----:B--2---:R-:W-:-:S04]  /*125bc0*/  IMAD.WIDE R36, R68, 0x4, R174 ;  /* 0x0000000444247825 */ /* 0x004fc800078e02ae */
[----:B------:R-:W-:Y:S01]  /*125bd0*/  IMAD.WIDE R40, R68, 0x4, R172 ;  /* 0x0000000444287825 */ /* 0x000fe200078e02ac */
[----:B------:R1:W-:Y:S01]  /*125be0*/  @P2 STG.E [R2.64], R229 ;  /* 0x000000e502002986 */ /* 0x0003e2000c101904 */
[----:B------:R-:W-:Y:S02]  /*125bf0*/  ISETP.LT.AND P2, PT, R184, c[0x0][0x178], !P0 ;  /* 0x00005e00b8007a0c */ /* 0x000fe40004741270 */
[----:B------:R-:W-:Y:S01]  /*125c00*/  IADD3 R64, R68, c[0x0][0x198], RZ ;  /* 0x0000660044407a10 */ /* 0x000fe20007ffe0ff */
[----:B------:R2:W-:Y:S01]  /*125c10*/  @P6 STG.E [R36.64], R33 ;  /* 0x0000002124006986 */ /* 0x0005e2000c101904 */
[----:B------:R3:W-:Y:S01]  /*125c20*/  @P4 STG.E [R40.64], R65 ;  /* 0x0000004128004986 */ /* 0x0007e2000c101904 */
[----:B------:R-:W-:Y:S02]  /*125c30*/  ISETP.LT.AND P4, PT, R183, c[0x0][0x178], !P0 ;  /* 0x00005e00b7007a0c */ /* 0x000fe40004781270 */
[----:B------:R-:W-:Y:S01]  /*125c40*/  ISETP.GE.AND P3, PT, R180, c[0x0][0x17c], PT ;  /* 0x00005f00b4007a0c */ /* 0x000fe20003f66270 */
[----:B------:R-:W-:-:S02]  /*125c50*/  ISETP.LT.AND P0, PT, R182, c[0x0][0x178], !P0 ;  /* 0x00005e00b6007a0c */ /* 0x000fc40004701270 */
[----:B-1----:R-:W-:-:S04]  /*125c60*/  IMAD.WIDE R2, R68, 0x4, R6 ;  /* 0x0000000444027825 */ /* 0x002fc800078e0206 */
[----:B--2---:R-:W-:-:S04]  /*125c70*/  IMAD.WIDE R32, R64, 0x4, R4 ;  /* 0x0000000440207825 */ /* 0x004fc800078e0204 */
[----:B------:R-:W-:Y:S01]  /*125c80*/  IMAD.WIDE R36, R64, 0x4, R174 ;  /* 0x0000000440247825 */ /* 0x000fe200078e02ae */
[----:B------:R-:W-:Y:S01]  /*125c90*/  ISETP.LT.AND P6, PT, R185, c[0x0][0x178], !P3 ;  /* 0x00005e00b9007a0c */ /* 0x000fe20005fc1270 */
[----:B------:R1:W-:Y:S02]  /*125ca0*/  @P1 STG.E [R2.64], R97 ;  /* 0x0000006102001986 */ /* 0x0003e4000c101904 */
[----:B------:R2:W-:Y:S02]  /*125cb0*/  @P5 STG.E [R32.64], R220 ;  /* 0x000000dc20005986 */ /* 0x0005e4000c101904 */
[----:B------:R4:W-:Y:S01]  /*125cc0*/  @P2 STG.E [R36.64], R28 ;  /* 0x0000001c24002986 */ /* 0x0009e2000c101904 */
[----:B------:R-:W-:Y:S02]  /*125cd0*/  ISETP.LT.AND P5, PT, R184, c[0x0][0x178], !P3 ;  /* 0x00005e00b8007a0c */ /* 0x000fe40005fa1270 */
[----:B------:R-:W-:Y:S02]  /*125ce0*/  ISETP.LT.AND P2, PT, R183, c[0x0][0x178], !P3 ;  /* 0x00005e00b7007a0c */ /* 0x000fe40005f41270 */
[C---:B---3--:R-:W-:Y:S01]  /*125cf0*/  IADD3 R40, R64.reuse, c[0x0][0x198], RZ ;  /* 0x0000660040287a10 */ /* 0x048fe20007ffe0ff */
[----:B-1----:R-:W-:-:S04]  /*125d00*/  IMAD.WIDE R2, R64, 0x4, R172 ;  /* 0x0000000440027825 */ /* 0x002fc800078e02ac */
[----:B--2---:R-:W-:-:S04]  /*125d10*/  IMAD.WIDE R32, R64, 0x4, R6 ;  /* 0x0000000440207825 */ /* 0x004fc800078e0206 */
[----:B----4-:R-:W-:Y:S01]  /*125d20*/  IMAD.WIDE R36, R40, 0x4, R4 ;  /* 0x0000000428247825 */ /* 0x010fe200078e0204 */
[----:B------:R-:W-:Y:S01]  /*125d30*/  ISETP.LT.AND P3, PT, R182, c[0x0][0x178], !P3 ;  /* 0x00005e00b6007a0c */ /* 0x000fe20005f61270 */
[----:B------:R1:W-:Y:S02]  /*125d40*/  @P4 STG.E [R2.64], R60 ;  /* 0x0000003c02004986 */ /* 0x0003e4000c101904 */
[----:B------:R2:W-:Y:S02]  /*125d50*/  @P0 STG.E [R32.64], R92 ;  /* 0x0000005c20000986 */ /* 0x0005e4000c101904 */
[----:B------:R3:W-:Y:S01]  /*125d60*/  @P6 STG.E [R36.64], R221 ;  /* 0x000000dd24006986 */ /* 0x0007e2000c101904 */
[----:B------:R-:W-:Y:S01]  /*125d70*/  ISETP.GE.AND P1, PT, R100, c[0x0][0x17c], PT ;  /* 0x00005f0064007a0c */ /* 0x000fe20003f26270 */
[----:B-1----:R-:W-:-:S04]  /*125d80*/  IMAD.WIDE R2, R40, 0x4, R174 ;  /* 0x0000000428027825 */ /* 0x002fc800078e02ae */
[----:B--2---:R-:W-:Y:S01]  /*125d90*/  IMAD.WIDE R32, R40, 0x4, R172 ;  /* 0x0000000428207825 */ /* 0x004fe200078e02ac */
[----:B------:R-:W-:Y:S02]  /*125da0*/  ISETP.LT.AND P6, PT, R185, c[0x0][0x178], !P1 ;  /* 0x00005e00b9007a0c */ /* 0x000fe40004fc1270 */
[----:B------:R-:W-:Y:S01]  /*125db0*/  ISETP.LT.AND P4, PT, R184, c[0x0][0x178], !P1 ;  /* 0x00005e00b8007a0c */ /* 0x000fe20004f81270 */
[----:B------:R-:W2:Y:S04]  /*125dc0*/  LDL.LU R60, [R1+0x4f48] ;  /* 0x004f4800013c7983 */ /* 0x000ea80000300800 */
[----:B------:R1:W-:Y:S01]  /*125dd0*/  @P5 STG.E [R2.64], R29 ;  /* 0x0000001d02005986 */ /* 0x0003e2000c101904 */
[----:B------:R4:W-:Y:S01]  /*125de0*/  @P2 STG.E [R32.64], R61 ;  /* 0x0000003d20002986 */ /* 0x0009e2000c101904 */
[----:B------:R-:W-:-:S02]  /*125df0*/  ISETP.LT.AND P2, PT, R183, c[0x0][0x178], !P1 ;  /* 0x00005e00b7007a0c */ /* 0x000fc40004f41270 */
[C---:B---3--:R-:W-:Y:S01]  /*125e00*/  IADD3 R36, R40.reuse, c[0x0][0x198], RZ ;  /* 0x0000660028247a10 */ /* 0x048fe20007ffe0ff */
[----:B-1----:R-:W-:-:S04]  /*125e10*/  IMAD.WIDE R2, R40, 0x4, R6 ;  /* 0x0000000428027825 */ /* 0x002fc800078e0206 */
[----:B------:R-:W-:-:S04]  /*125e20*/  IMAD.WIDE R28, R36, 0x4, R4 ;  /* 0x00000004241c7825 */ /* 0x000fc800078e0204 */
[C---:B----4-:R-:W-:Y:S01]  /*125e30*/  IMAD.WIDE R32, R36.reuse, 0x4, R174 ;  /* 0x0000000424207825 */ /* 0x050fe200078e02ae */
[----:B------:R1:W-:Y:S03]  /*125e40*/  @P3 STG.E [R2.64], R93 ;  /* 0x0000005d02003986 */ /* 0x0003e6000c101904 */
[----:B------:R-:W-:Y:S02]  /*125e50*/  @P6 STG.E [R28.64], R244 ;  /* 0x000000f41c006986 */ /* 0x000fe4000c101904 */
[----:B------:R-:W-:Y:S02]  /*125e60*/  @P4 STG.E [R32.64], R24 ;  /* 0x0000001820004986 */ /* 0x000fe4000c101904 */
[----:B-1----:R-:W-:-:S05]  /*125e70*/  IMAD.WIDE R2, R36, 0x4, R172 ;  /* 0x0000000424027825 */ /* 0x002fca00078e02ac */
[----:B------:R1:W-:Y:S04]  /*125e80*/  @P2 STG.E [R2.64], R56 ;  /* 0x0000003802002986 */ /* 0x0003e8000c101904 */
[----:B-1----:R-:W3:Y:S01]  /*125e90*/  LDL.LU R56, [R1+0x4f3c] ;  /* 0x004f3c0001387983 */ /* 0x002ee20000300800 */
[----:B------:R-:W-:Y:S02]  /*125ea0*/  ISETP.GE.AND P0, PT, R73, c[0x0][0x17c], PT ;  /* 0x00005f0049007a0c */ /* 0x000fe40003f06270 */
[----:B------:R-:W-:Y:S01]  /*125eb0*/  ISETP.LT.AND P5, PT, R182, c[0x0][0x178], !P1 ;  /* 0x00005e00b6007a0c */ /* 0x000fe20004fa1270 */
[----:B------:R-:W-:Y:S01]  /*125ec0*/  IMAD.WIDE R28, R36, 0x4, R6 ;  /* 0x00000004241c7825 */ /* 0x000fe200078e0206 */
[----:B------:R-:W-:Y:S02]  /*125ed0*/  ISETP.GE.AND P2, PT, R69, c[0x0][0x17c], PT ;  /* 0x00005f0045007a0c */ /* 0x000fe40003f46270 */
[----:B------:R-:W-:-:S02]  /*125ee0*/  ISETP.LT.AND P4, PT, R185, c[0x0][0x178], !P0 ;  /* 0x00005e00b9007a0c */ /* 0x000fc40004781270 */
[----:B------:R-:W-:Y:S02]  /*125ef0*/  ISETP.LT.AND P6, PT, R184, c[0x0][0x178], !P0 ;  /* 0x00005e00b8007a0c */ /* 0x000fe400047c1270 */
[----:B------:R-:W-:Y:S02]  /*125f00*/  IADD3 R36, R36, c[0x0][0x198], RZ ;  /* 0x0000660024247a10 */ /* 0x000fe40007ffe0ff */
[----:B------:R-:W-:Y:S02]  /*125f10*/  ISETP.LT.AND P3, PT, R183, c[0x0][0x178], !P0 ;  /* 0x00005e00b7007a0c */ /* 0x000fe40004761270 */
[----:B------:R-:W-:Y:S01]  /*125f20*/  ISETP.GE.AND P1, PT, R72, c[0x0][0x17c], PT ;  /* 0x00005f0048007a0c */ /* 0x000fe20003f26270 */
[----:B------:R-:W4:Y:S01]  /*125f30*/  LDL.LU R41, [R1+0x4f40] ;  /* 0x004f400001297983 */ /* 0x000f220000300800 */
[----:B------:R-:W-:Y:S01]  /*125f40*/  IMAD.WIDE R2, R36, 0x4, R4 ;  /* 0x0000000424027825 */ /* 0x000fe200078e0204 */
[----:B------:R-:W-:Y:S02]  /*125f50*/  ISETP.LT.AND P0, PT, R182, c[0x0][0x178], !P0 ;  /* 0x00005e00b6007a0c */ /* 0x000fe40004701270 */
[----:B------:R1:W-:Y:S01]  /*125f60*/  @P5 STG.E [R28.64], R88 ;  /* 0x000000581c005986 */ /* 0x0003e2000c101904 */
[----:B------:R-:W-:Y:S01]  /*125f70*/  IMAD.WIDE R32, R36, 0x4, R172 ;  /* 0x0000000424207825 */ /* 0x000fe200078e02ac */
[----:B------:R-:W-:-:S03]  /*125f80*/  ISETP.LT.AND P5, PT, R185, c[0x0][0x178], !P1 ;  /* 0x00005e00b9007a0c */ /* 0x000fc60004fa1270 */
[----:B------:R1:W-:Y:S01]  /*125f90*/  @P4 STG.E [R2.64], R245 ;  /* 0x000000f502004986 */ /* 0x0003e2000c101904 */
[----:B------:R-:W-:Y:S02]  /*125fa0*/  ISETP.LT.AND P4, PT, R184, c[0x0][0x178], !P1 ;  /* 0x00005e00b8007a0c */ /* 0x000fe40004f81270 */
[C---:B------:R-:W-:Y:S01]  /*125fb0*/  IADD3 R37, R36.reuse, c[0x0][0x198], RZ ;  /* 0x0000660024257a10 */ /* 0x040fe20007ffe0ff */
[----:B------:R-:W4:Y:S01]  /*125fc0*/  LDL.LU R40, [R1+0x4f44] ;  /* 0x004f440001287983 */ /* 0x000f220000300800 */
[----:B-1----:R-:W-:-:S04]  /*125fd0*/  IMAD.WIDE R28, R36, 0x4, R174 ;  /* 0x00000004241c7825 */ /* 0x002fc800078e02ae */
[----:B------:R-:W-:Y:S02]  /*125fe0*/  IMAD.WIDE R2, R36, 0x4, R6 ;  /* 0x0000000424027825 */ /* 0x000fe400078e0206 */
[----:B------:R-:W4:Y:S04]  /*125ff0*/  LDL.LU R36, [R1+0x4f5c] ;  /* 0x004f5c0001247983 */ /* 0x000f280000300800 */
[----:B------:R1:W-:Y:S01]  /*126000*/  @P6 STG.E [R28.64], R25 ;  /* 0x000000191c006986 */ /* 0x0003e2000c101904 */
[----:B------:R1:W-:Y:S01]  /*126010*/  @P3 STG.E [R32.64], R57 ;  /* 0x0000003920003986 */ /* 0x0003e2000c101904 */
[----:B------:R-:W-:Y:S01]  /*126020*/  ISETP.LT.AND P3, PT, R183, c[0x0][0x178], !P1 ;  /* 0x00005e00b7007a0c */ /* 0x000fe20004f61270 */
[----:B------:R-:W-:Y:S01]  /*126030*/  ISETP.LT.AND P1, PT, R182, c[0x0][0x178], !P1 ;  /* 0x00005e00b6007a0c */ /* 0x000fe20004f21270 */
[----:B------:R-:W-:Y:S01]  /*126040*/  ISETP.LT.AND P6, PT, R185, c[0x0][0x178], !P2 ;  /* 0x00005e00b9007a0c */ /* 0x000fe200057c1270 */
[----:B------:R1:W-:Y:S02]  /*126050*/  @P0 STG.E [R2.64], R89 ;  /* 0x0000005902000986 */ /* 0x0003e4000c101904 */
[----:B-1----:R-:W-:-:S04]  /*126060*/  IMAD.WIDE R24, R37, 0x4, R4 ;  /* 0x0000000425187825 */ /* 0x002fc800078e0204 */
[C---:B------:R-:W-:Y:S01]  /*126070*/  IMAD.WIDE R28, R37.reuse, 0x4, R174 ;  /* 0x00000004251c7825 */ /* 0x040fe200078e02ae */
[C---:B------:R-:W-:Y:S01]  /*126080*/  IADD3 R32, R37.reuse, c[0x0][0x198], RZ ;  /* 0x0000660025207a10 */ /* 0x040fe20007ffe0ff */
[----:B------:R1:W-:Y:S02]  /*126090*/  @P5 STG.E [R24.64], R236 ;  /* 0x000000ec18005986 */ /* 0x0003e4000c101904 */
[----:B------:R-:W-:-:S04]  /*1260a0*/  IMAD.WIDE R2, R37, 0x4, R172 ;  /* 0x0000000425027825 */ /* 0x000fc800078e02ac */
[----:B------:R1:W-:Y:S01]  /*1260b0*/  @P4 STG.E [R28.64], R20 ;  /* 0x000000141c004986 */ /* 0x0003e2000c101904 */
[----:B------:R-:W-:Y:S02]  /*1260c0*/  ISETP.LT.AND P5, PT, R184, c[0x0][0x178], !P2 ;  /* 0x00005e00b8007a0c */ /* 0x000fe400057a1270 */
[----:B------:R-:W-:Y:S01]  /*1260d0*/  ISETP.LT.AND P4, PT, R183, c[0x0][0x178], !P2 ;  /* 0x00005e00b7007a0c */ /* 0x000fe20005781270 */
[----:B------:R1:W-:Y:S02]  /*1260e0*/  @P3 STG.E [R2.64], R52 ;  /* 0x0000003402003986 */ /* 0x0003e4000c101904 */
[----:B-1----:R-:W-:-:S04]  /*1260f0*/  IMAD.WIDE R24, R37, 0x4, R6 ;  /* 0x0000000425187825 */ /* 0x002fc800078e0206 */
[----:B------:R-:W-:Y:S01]  /*126100*/  IMAD.WIDE R28, R32, 0x4, R4 ;  /* 0x00000004201c7825 */ /* 0x000fe200078e0204 */
[----:B------:R-:W-:Y:S01]  /*126110*/  ISETP.LT.AND P2, PT, R182, c[0x0][0x178], !P2 ;  /* 0x00005e00b6007a0c */ /* 0x000fe20005741270 */
[----:B------:R1:W-:Y:S03]  /*126120*/  @P1 STG.E [R24.64], R84 ;  /* 0x0000005418001986 */ /* 0x0003e6000c101904 */
[----:B------:R1:W-:Y:S02]  /*126130*/  @P6 STG.E [R28.64], R237 ;  /* 0x000000ed1c006986 */ /* 0x0003e4000c101904 */
[----:B------:R-:W-:-:S05]  /*126140*/  IMAD.WIDE R2, R32, 0x4, R174 ;  /* 0x0000000420027825 */ /* 0x000fca00078e02ae */
[----:B------:R1:W-:Y:S02]  /*126150*/  @P5 STG.E [R2.64], R21 ;  /* 0x0000001502005986 */ /* 0x0003e4000c101904 */
[C---:B-1----:R-:W-:Y:S01]  /*126160*/  IMAD.WIDE R24, R32.reuse, 0x4, R172 ;  /* 0x0000000420187825 */ /* 0x042fe200078e02ac */
[----:B------:R-:W-:-:S04]  /*126170*/  IADD3 R28, R32, c[0x0][0x198], RZ ;  /* 0x00006600201c7a10 */ /* 0x000fc80007ffe0ff */
[----:B------:R1:W-:Y:S01]  /*126180*/  @P4 STG.E [R24.64], R53 ;  /* 0x0000003518004986 */ /* 0x0003e2000c101904 */
[----:B------:R-:W-:-:S04]  /*126190*/  IMAD.WIDE R2, R32, 0x4, R6 ;  /* 0x0000000420027825 */ /* 0x000fc800078e0206 */
[C---:B------:R-:W-:Y:S01]  /*1261a0*/  IMAD.WIDE R20, R28.reuse, 0x4, R4 ;  /* 0x000000041c147825 */ /* 0x040fe200078e0204 */
[C---:B------:R-:W-:Y:S01]  /*1261b0*/  IADD3 R29, R28.reuse, c[0x0][0x198], RZ ;  /* 0x000066001c1d7a10 */ /* 0x040fe20007ffe0ff */
[----:B------:R-:W4:Y:S04]  /*1261c0*/  LDL.LU R32, [R1+0x4f68] ;  /* 0x004f680001207983 */ /* 0x000f280000300800 */
[----:B------:R1:W-:Y:S02]  /*1261d0*/  @P2 STG.E [R2.64], R85 ;  /* 0x0000005502002986 */ /* 0x0003e4000c101904 */
[----:B-1----:R-:W-:-:S04]  /*1261e0*/  IMAD.WIDE R24, R28, 0x4, R174 ;  /* 0x000000041c187825 */ /* 0x002fc800078e02ae */
[----:B------:R-:W-:Y:S01]  /*1261f0*/  IMAD.WIDE R2, R28, 0x4, R172 ;  /* 0x000000041c027825 */ /* 0x000fe200078e02ac */
[----:B--2---:R-:W-:-:S04]  /*126200*/  ISETP.GE.AND P0, PT, R60, c[0x0][0x17c], PT ;  /* 0x00005f003c007a0c */ /* 0x004fc80003f06270 */
[----:B------:R-:W-:Y:S02]  /*126210*/  ISETP.LT.AND P6, PT, R185, c[0x0][0x178], !P0 ;  /* 0x00005e00b9007a0c */ /* 0x000fe400047c1270 */
[----:B------:R-:W-:Y:S02]  /*126220*/  ISETP.LT.AND P3, PT, R184, c[0x0][0x178], !P0 ;  /* 0x00005e00b8007a0c */ /* 0x000fe40004761270 */
[----:B------:R-:W-:Y:S02]  /*126230*/  ISETP.LT.AND P4, PT, R183, c[0x0][0x178], !P0 ;  /* 0x00005e00b7007a0c */ /* 0x000fe40004781270 */
[----:B------:R-:W-:-:S07]  /*126240*/  ISETP.LT.AND P5, PT, R182, c[0x0][0x178], !P0 ;  /* 0x00005e00b6007a0c */ /* 0x000fce00047a1270 */
[----:B------:R1:W-:Y:S02]  /*126250*/  @P6 STG.E [R20.64], R224 ;  /* 0x000000e014006986 */ /* 0x0003e4000c101904 */
[----:B------:R-:W-:Y:S02]  /*126260*/  @P3 STG.E [R24.64], R16 ;  /* 0x0000001018003986 */ /* 0x000fe4000c101904 */
[----:B------:R2:W-:Y:S02]  /*126270*/  @P4 STG.E [R2.64], R48 ;  /* 0x0000003002004986 */ /* 0x0005e4000c101904 */
[----:B-1----:R-:W-:-:S04]  /*126280*/  IMAD.WIDE R20, R28, 0x4, R6 ;  /* 0x000000041c147825 */ /* 0x002fc800078e0206 */
[----:B--2---:R-:W-:-:S04]  /*126290*/  IMAD.WIDE R2, R29, 0x4, R4 ;  /* 0x000000041d027825 */ /* 0x004fc800078e0204 */
[----:B------:R-:W-:Y:S01]  /*1262a0*/  IMAD.WIDE R24, R29, 0x4, R172 ;  /* 0x000000041d187825 */ /* 0x000fe200078e02ac */
[----:B------:R-:W2:Y:S04]  /*1262b0*/  LDL.LU R28, [R1+0x4f4c] ;  /* 0x004f4c00011c7983 */ /* 0x000ea80000300800 */
[----:B------:R1:W-:Y:S01]  /*1262c0*/  @P5 STG.E [R20.64], R80 ;  /* 0x0000005014005986 */ /* 0x0003e2000c101904 */
[----:B------:R-:W2:Y:S01]  /*1262d0*/  LDL.LU R248, [R1+0x18] ;  /* 0x0000180001f87983 */ /* 0x000ea20000300800 */
[----:B---3--:R-:W-:-:S04]  /*1262e0*/  ISETP.GE.AND P1, PT, R56, c[0x0][0x17c], PT ;  /* 0x00005f0038007a0c */ /* 0x008fc80003f26270 */
[----:B------:R-:W-:Y:S02]  /*1262f0*/  ISETP.LT.AND P3, PT, R185, c[0x0][0x178], !P1 ;  /* 0x00005e00b9007a0c */ /* 0x000fe40004f61270 */
[----:B------:R-:W-:Y:S02]  /*126300*/  ISETP.LT.AND P6, PT, R184, c[0x0][0x178], !P1 ;  /* 0x00005e00b8007a0c */ /* 0x000fe40004fc1270 */
[----:B------:R-:W-:Y:S01]  /*126310*/  ISETP.LT.AND P2, PT, R183, c[0x0][0x178], !P1 ;  /* 0x00005e00b7007a0c */ /* 0x000fe20004f41270 */
[----:B-1----:R-:W-:-:S08]  /*126320*/  IMAD.WIDE R20, R29, 0x4, R174 ;  /* 0x000000041d147825 */ /* 0x002fd000078e02ae */
[----:B------:R-:W-:Y:S02]  /*126330*/  @P3 STG.E [R2.64], R225 ;  /* 0x000000e102003986 */ /* 0x000fe4000c101904 */
[----:B------:R-:W-:Y:S02]  /*126340*/  @P6 STG.E [R20.64], R17 ;  /* 0x0000001114006986 */ /* 0x000fe4000c101904 */
[----:B------:R1:W-:Y:S02]  /*126350*/  @P2 STG.E [R24.64], R49 ;  /* 0x0000003118002986 */ /* 0x0003e4000c101904 */
[----:B-1----:R-:W3:Y:S01]  /*126360*/  LDL.LU R24, [R1+0x4f54] ;  /* 0x004f540001187983 */ /* 0x002ee20000300800 */
[----:B----4-:R-:W-:Y:S02]  /*126370*/  ISETP.GE.AND P0, PT, R41, c[0x0][0x17c], PT ;  /* 0x00005f0029007a0c */ /* 0x010fe40003f06270 */
[----:B------:R-:W-:Y:S02]  /*126380*/  ISETP.LT.AND P1, PT, R182, c[0x0][0x178], !P1 ;  /* 0x00005e00b6007a0c */ /* 0x000fe40004f21270 */
[----:B------:R-:W-:-:S02]  /*126390*/  IADD3 R33, R29, c[0x0][0x198], RZ ;  /* 0x000066001d217a10 */ /* 0x000fc40007ffe0ff */
[----:B------:R-:W-:Y:S02]  /*1263a0*/  ISETP.GE.AND P4, PT, R40, c[0x0][0x17c], PT ;  /* 0x00005f0028007a0c */ /* 0x000fe40003f86270 */
[----:B------:R-:W-:Y:S02]  /*1263b0*/  ISETP.LT.AND P5, PT, R185, c[0x0][0x178], !P0 ;  /* 0x00005e00b9007a0c */ /* 0x000fe400047a1270 */
[----:B------:R-:W-:Y:S02]  /*1263c0*/  ISETP.LT.AND P3, PT, R184, c[0x0][0x178], !P0 ;  /* 0x00005e00b8007a0c */ /* 0x000fe40004761270 */
[----:B------:R-:W-:Y:S01]  /*1263d0*/  ISETP.LT.AND P2, PT, R183, c[0x0][0x178], !P0 ;  /* 0x00005e00b7007a0c */ /* 0x000fe20004741270 */
[----:B------:R-:W-:-:S04]  /*1263e0*/  IMAD.WIDE R2, R29, 0x4, R6 ;  /* 0x000000041d027825 */ /* 0x000fc800078e0206 */
[----:B------:R-:W-:Y:S01]  /*1263f0*/  IMAD.WIDE R16, R33, 0x4, R4 ;  /* 0x0000000421107825 */ /* 0x000fe200078e0204 */
[----:B------:R-:W-:-:S03]  /*126400*/  ISETP.LT.AND P0, PT, R182, c[0x0][0x178], !P0 ;  /* 0x00005e00b6007a0c */ /* 0x000fc60004701270 */
[----:B------:R-:W-:Y:S01]  /*126410*/  IMAD.WIDE R20, R33, 0x4, R174 ;  /* 0x0000000421147825 */ /* 0x000fe200078e02ae */
[----:B------:R-:W-:Y:S02]  /*126420*/  ISETP.LT.AND P6, PT, R185, c[0x0][0x178], !P4 ;  /* 0x00005e00b9007a0c */ /* 0x000fe400067c1270 */
[----:B------:R-:W-:Y:S01]  /*126430*/  IADD3 R29, R33, c[0x0][0x198], RZ ;  /* 0x00006600211d7a10 */ /* 0x000fe20007ffe0ff */
[----:B------:R-:W2:Y:S04]  /*126440*/  LDL.LU R249, [R1+0x1c] ;  /* 0x00001c0001f97983 */ /* 0x000ea80000300800 */
[----:B------:R1:W-:Y:S01]  /*126450*/  @P1 STG.E [R2.64], R81 ;  /* 0x0000005102001986 */ /* 0x0003e2000c101904 */
[----:B------:R1:W-:Y:S01]  /*126460*/  @P5 STG.E [R16.64], R8 ;  /* 0x0000000810005986 */ /* 0x0003e2000c101904 */
[----:B------:R-:W-:-:S02]  /*126470*/  ISETP.LT.AND P5, PT, R184, c[0x0][0x178], !P4 ;  /* 0x00005e00b8007a0c */ /* 0x000fc400067a1270 */
[----:B------:R1:W-:Y:S01]  /*126480*/  @P3 STG.E [R20.64], R12 ;  /* 0x0000000c14003986 */ /* 0x0003e2000c101904 */
[----:B------:R-:W-:Y:S01]  /*126490*/  ISETP.LT.AND P3, PT, R183, c[0x0][0x178], !P4 ;  /* 0x00005e00b7007a0c */ /* 0x000fe20006761270 */
[----:B-1----:R-:W-:-:S04]  /*1264a0*/  IMAD.WIDE R2, R33, 0x4, R172 ;  /* 0x0000000421027825 */ /* 0x002fc800078e02ac */
[----:B------:R-:W-:-:S04]  /*1264b0*/  IMAD.WIDE R16, R33, 0x4, R6 ;  /* 0x0000000421107825 */ /* 0x000fc800078e0206 */
[----:B------:R-:W-:Y:S01]  /*1264c0*/  IMAD.WIDE R20, R29, 0x4, R4 ;  /* 0x000000041d147825 */ /* 0x000fe200078e0204 */
[----:B------:R1:W-:Y:S03]  /*1264d0*/  @P2 STG.E [R2.64], R44 ;  /* 0x0000002c02002986 */ /* 0x0003e6000c101904 */
[----:B------:R-:W-:Y:S02]  /*1264e0*/  @P0 STG.E [R16.64], R76 ;  /* 0x0000004c10000986 */ /* 0x000fe4000c101904 */
[----:B------:R1:W-:Y:S01]  /*1264f0*/  @P6 STG.E [R20.64], R9 ;  /* 0x0000000914006986 */ /* 0x0003e2000c101904 */
[----:B------:R-:W-:Y:S02]  /*126500*/  ISETP.GE.AND P1, PT, R36, c[0x0][0x17c], PT ;  /* 0x00005f0024007a0c */ /* 0x000fe40003f26270 */
[----:B------:R-:W-:Y:S02]  /*126510*/  ISETP.LT.AND P4, PT, R182, c[0x0][0x178], !P4 ;  /* 0x00005e00b6007a0c */ /* 0x000fe40006781270 */
[----:B------:R-:W-:Y:S01]  /*126520*/  ISETP.LT.AND P6, PT, R185, c[0x0][0x178], !P1 ;  /* 0x00005e00b9007a0c */ /* 0x000fe20004fc1270 */
[----:B-1----:R-:W-:-:S04]  /*126530*/  IMAD.WIDE R2, R29, 0x4, R174 ;  /* 0x000000041d027825 */ /* 0x002fc800078e02ae */
[----:B------:R-:W-:Y:S01]  /*126540*/  IMAD.WIDE R8, R29, 0x4, R172 ;  /* 0x000000041d087825 */ /* 0x000fe200078e02ac */
[----:B------:R-:W-:Y:S01]  /*126550*/  ISETP.LT.AND P2, PT, R184, c[0x0][0x178], !P1 ;  /* 0x00005e00b8007a0c */ /* 0x000fe20004f41270 */
[----:B------:R1:W-:Y:S03]  /*126560*/  @P5 STG.E [R2.64], R13 ;  /* 0x0000000d02005986 */ /* 0x0003e6000c101904 */
[----:B------:R1:W-:Y:S01]  /*126570*/  @P3 STG.E [R8.64], R45 ;  /* 0x0000002d08003986 */ /* 0x0003e2000c101904 */
[----:B------:R-:W-:Y:S02]  /*126580*/  ISETP.LT.AND P3, PT, R183, c[0x0][0x178], !P1 ;  /* 0x00005e00b7007a0c */ /* 0x000fe40004f61270 */
[C---:B------:R-:W-:Y:S01]  /*126590*/  IADD3 R25, R29.reuse, c[0x0][0x198], RZ ;  /* 0x000066001d197a10 */ /* 0x040fe20007ffe0ff */
[----:B-1----:R-:W-:-:S04]  /*1265a0*/  IMAD.WIDE R2, R29, 0x4, R6 ;  /* 0x000000041d027825 */ /* 0x002fc800078e0206 */
[----:B------:R-:W-:-:S04]  /*1265b0*/  IMAD.WIDE R8, R25, 0x4, R4 ;  /* 0x0000000419087825 */ /* 0x000fc800078e0204 */
[C---:B------:R-:W-:Y:S01]  /*1265c0*/  IMAD.WIDE R12, R25.reuse, 0x4, R174 ;  /* 0x00000004190c7825 */ /* 0x040fe200078e02ae */
[----:B------:R1:W-:Y:S01]  /*1265d0*/  @P4 STG.E [R2.64], R77 ;  /* 0x0000004d02004986 */ /* 0x0003e2000c101904 */
[----:B------:R-:W-:Y:S02]  /*1265e0*/  ISETP.LT.AND P5, PT, R182, c[0x0][0x178], !P1 ;  /* 0x00005e00b6007a0c */ /* 0x000fe40004fa1270 */
[----:B-1----:R-:W-:Y:S01]  /*1265f0*/  IMAD.WIDE R2, R25, 0x4, R172 ;  /* 0x0000000419027825 */ /* 0x002fe200078e02ac */
[----:B--2---:R-:W-:Y:S01]  /*126600*/  ISETP.GE.AND P1, PT, R28, c[0x0][0x17c], PT ;  /* 0x00005f001c007a0c */ /* 0x004fe20003f26270 */
[----:B------:R1:W-:Y:S02]  /*126610*/  @P6 STG.E [R8.64], R248 ;  /* 0x000000f808006986 */ /* 0x0003e4000c101904 */
[----:B------:R-:W-:Y:S02]  /*126620*/  @P2 STG.E [R12.64], R42 ;  /* 0x0000002a0c002986 */ /* 0x000fe4000c101904 */
[----:B------:R2:W-:Y:S01]  /*126630*/  @P3 STG.E [R2.64], R74 ;  /* 0x0000004a02003986 */ /* 0x0005e2000c101904 */
[----:B------:R-:W4:Y:S01]  /*126640*/  LDL.LU R28, [R1+0x4f70] ;  /* 0x004f7000011c7983 */ /* 0x000f220000300800 */
[----:B---3--:R-:W-:-:S03]  /*126650*/  ISETP.GE.AND P3, PT, R24, c[0x0][0x17c], PT ;  /* 0x00005f0018007a0c */ /* 0x008fc60003f66270 */
[----:B------:R-:W3:Y:S01]  /*126660*/  LDL.LU R24, [R1+0x4f74] ;  /* 0x004f740001187983 */ /* 0x000ee20000300800 */
[----:B------:R-:W-:Y:S01]  /*126670*/  ISETP.GE.AND P0, PT, R32, c[0x0][0x17c], PT ;  /* 0x00005f0020007a0c */ /* 0x000fe20003f06270 */
[----:B-1----:R-:W-:Y:S02]  /*126680*/  IMAD.WIDE R8, R25, 0x4, R6 ;  /* 0x0000000419087825 */ /* 0x002fe400078e0206 */
[----:B------:R-:W3:Y:S01]  /*126690*/  LDL.LU R20, [R1+0x4f78] ;  /* 0x004f780001147983 */ /* 0x000ee20000300800 */
[----:B------:R-:W-:Y:S02]  /*1266a0*/  ISETP.LT.AND P2, PT, R185, c[0x0][0x178], !P0 ;  /* 0x00005e00b9007a0c */ /* 0x000fe40004741270 */
[----:B------:R-:W-:Y:S02]  /*1266b0*/  ISETP.LT.AND P6, PT, R184, c[0x0][0x178], !P0 ;  /* 0x00005e00b8007a0c */ /* 0x000fe400047c1270 */
[----:B------:R-:W-:Y:S02]  /*1266c0*/  ISETP.LT.AND P4, PT, R183, c[0x0][0x178], !P0 ;  /* 0x00005e00b7007a0c */ /* 0x000fe40004781270 */
[----:B------:R-:W-:Y:S01]  /*1266d0*/  IADD3 R25, R25, c[0x0][0x198], RZ ;  /* 0x0000660019197a10 */ /* 0x000fe20007ffe0ff */
[----:B------:R1:W-:Y:S01]  /*1266e0*/  @P5 STG.E [R8.64], R106 ;  /* 0x0000006a08005986 */ /* 0x0003e2000c101904 */
[----:B------:R-:W-:-:S03]  /*1266f0*/  ISETP.LT.AND P0, PT, R182, c[0x0][0x178], !P0 ;  /* 0x00005e00b6007a0c */ /* 0x000fc60004701270 */
[----:B------:R-:W3:Y:S01]  /*126700*/  LDL.LU R16, [R1+0x4f64] ;  /* 0x004f640001107983 */ /* 0x000ee20000300800 */
[----:B--2---:R-:W-:-:S04]  /*126710*/  IMAD.WIDE R2, R25, 0x4, R4 ;  /* 0x0000000419027825 */ /* 0x004fc800078e0204 */
[----:B------:R-:W-:Y:S01]  /*126720*/  IMAD.WIDE R12, R25, 0x4, R172 ;  /* 0x00000004190c7825 */ /* 0x000fe200078e02ac */
[----:B------:R-:W-:Y:S02]  /*126730*/  ISETP.LT.AND P5, PT, R185, c[0x0][0x178], !P1 ;  /* 0x00005e00b9007a0c */ /* 0x000fe40004fa1270 */
[C---:B------:R-:W-:Y:S01]  /*126740*/  IADD3 R17, R25.reuse, c[0x0][0x198], RZ ;  /* 0x0000660019117a10 */ /* 0x040fe20007ffe0ff */
[----:B-1----:R-:W-:Y:S01]  /*126750*/  IMAD.WIDE R8, R25, 0x4, R174 ;  /* 0x0000000419087825 */ /* 0x002fe200078e02ae */
[----:B------:R1:W-:Y:S01]  /*126760*/  @P2 STG.E [R2.64], R249 ;  /* 0x000000f902002986 */ /* 0x0003e2000c101904 */
[----:B------:R-:W-:-:S03]  /*126770*/  ISETP.LT.AND P2, PT, R184, c[0x0][0x178], !P1 ;  /* 0x00005e00b8007a0c */ /* 0x000fc60004f41270 */
[----:B------:R2:W-:Y:S01]  /*126780*/  @P6 STG.E [R8.64], R43 ;  /* 0x0000002b08006986 */ /* 0x0005e2000c101904 */
[----:B------:R2:W-:Y:S01]  /*126790*/  @P4 STG.E [R12.64], R75 ;  /* 0x0000004b0c004986 */ /* 0x0005e2000c101904 */
[----:B------:R-:W-:Y:S01]  /*1267a0*/  ISETP.LT.AND P4, PT, R183, c[0x0][0x178], !P1 ;  /* 0x00005e00b7007a0c */ /* 0x000fe20004f81270 */
[----:B------:R-:W-:Y:S02]  /*1267b0*/  ISETP.LT.AND P1, PT, R182, c[0x0][0x178], !P1 ;  /* 0x00005e00b6007a0c */ /* 0x000fe40004f21270 */
[----:B-1----:R-:W-:-:S04]  /*1267c0*/  IMAD.WIDE R2, R25, 0x4, R6 ;  /* 0x0000000419027825 */ /* 0x002fc800078e0206 */
[----:B--2---:R-:W-:-:S04]  /*1267d0*/  IMAD.WIDE R8, R17, 0x4, R4 ;  /* 0x0000000411087825 */ /* 0x004fc800078e0204 */
[----:B------:R-:W-:Y:S01]  /*1267e0*/  IMAD.WIDE R12, R17, 0x4, R174 ;  /* 0x00000004110c7825 */ /* 0x000fe200078e02ae */
[----:B------:R-:W-:Y:S01]  /*1267f0*/  ISETP.LT.AND P6, PT, R185, c[0x0][0x178], !P3 ;  /* 0x00005e00b9007a0c */ /* 0x000fe20005fc1270 */
[----:B------:R1:W-:Y:S02]  /*126800*/  @P0 STG.E [R2.64], R107 ;  /* 0x0000006b02000986 */ /* 0x0003e4000c101904 */
[----:B------:R2:W-:Y:S01]  /*126810*/  @P5 STG.E [R8.64], R242 ;  /* 0x000000f208005986 */ /* 0x0005e2000c101904 */
[----:B------:R-:W-:Y:S01]  /*126820*/  IADD3 R21, R17, c[0x0][0x198], RZ ;  /* 0x0000660011157a10 */ /* 0x000fe20007ffe0ff */
[----:B------:R2:W-:Y:S01]  /*126830*/  @P2 STG.E [R12.64], R38 ;  /* 0x000000260c002986 */ /* 0x0005e2000c101904 */
[----:B------:R-:W-:Y:S02]  /*126840*/  ISETP.LT.AND P5, PT, R184, c[0x0][0x178], !P3 ;  /* 0x00005e00b8007a0c */ /* 0x000fe40005fa1270 */
[----:B------:R-:W-:Y:S01]  /*126850*/  ISETP.LT.AND P2, PT, R183, c[0x0][0x178], !P3 ;  /* 0x00005e00b7007a0c */ /* 0x000fe20005f41270 */
[----:B-1----:R-:W-:-:S04]  /*126860*/  IMAD.WIDE R2, R17, 0x4, R172 ;  /* 0x0000000411027825 */ /* 0x002fc800078e02ac */
[----:B--2---:R-:W-:-:S04]  /*126870*/  IMAD.WIDE R8, R17, 0x4, R6 ;  /* 0x0000000411087825 */ /* 0x004fc800078e0206 */
[C---:B------:R-:W-:Y:S01]  /*126880*/  IMAD.WIDE R12, R21.reuse, 0x4, R4 ;  /* 0x00000004150c7825 */ /* 0x040fe200078e0204 */
[----:B------:R1:W-:Y:S03]  /*126890*/  @P4 STG.E [R2.64], R70 ;  /* 0x0000004602004986 */ /* 0x0003e6000c101904 */
[----:B------:R2:W-:Y:S02]  /*1268a0*/  @P1 STG.E [R8.64], R102 ;  /* 0x0000006608001986 */ /* 0x0005e4000c101904 */
[----:B------:R2:W-:Y:S01]  /*1268b0*/  @P6 STG.E [R12.64], R243 ;  /* 0x000000f30c006986 */ /* 0x0005e2000c101904 */
[----:B------:R-:W-:Y:S02]  /*1268c0*/  ISETP.LT.AND P3, PT, R182, c[0x0][0x178], !P3 ;  /* 0x00005e00b6007a0c */ /* 0x000fe40005f61270 */
[C---:B------:R-:W-:Y:S01]  /*1268d0*/  IADD3 R17, R21.reuse, c[0x0][0x198], RZ ;  /* 0x0000660015117a10 */ /* 0x040fe20007ffe0ff */
[----:B-1----:R-:W-:-:S04]  /*1268e0*/  IMAD.WIDE R2, R21, 0x4, R174 ;  /* 0x0000000415027825 */ /* 0x002fc800078e02ae */
[----:B--2---:R-:W-:-:S04]  /*1268f0*/  IMAD.WIDE R8, R21, 0x4, R172 ;  /* 0x0000000415087825 */ /* 0x004fc800078e02ac */
[----:B------:R-:W-:Y:S01]  /*126900*/  IMAD.WIDE R12, R17, 0x4, R174 ;  /* 0x00000004110c7825 */ /* 0x000fe200078e02ae */
[----:B------:R1:W-:Y:S03]  /*126910*/  @P5 STG.E [R2.64], R39 ;  /* 0x0000002702005986 */ /* 0x0003e6000c101904 */
[----:B------:R2:W-:Y:S02]  /*126920*/  @P2 STG.E [R8.64], R71 ;  /* 0x0000004708002986 */ /* 0x0005e4000c101904 */
[----:B-1----:R-:W-:-:S04]  /*126930*/  IMAD.WIDE R2, R21, 0x4, R6 ;  /* 0x0000000415027825 */ /* 0x002fc800078e0206 */
[----:B--2---:R-:W-:Y:S01]  /*126940*/  IMAD.WIDE R8, R17, 0x4, R4 ;  /* 0x0000000411087825 */ /* 0x004fe200078e0204 */
[----:B------:R-:W-:Y:S01]  /*126950*/  @P3 STG.E [R2.64], R103 ;  /* 0x0000006702003986 */ /* 0x000fe2000c101904 */
[----:B----4-:R-:W-:-:S04]  /*126960*/  ISETP.GE.AND P0, PT, R28, c[0x0][0x17c], PT ;  /* 0x00005f001c007a0c */ /* 0x010fc80003f06270 */
[----:B------:R-:W-:Y:S02]  /*126970*/  ISETP.LT.AND P6, PT, R185, c[0x0][0x178], !P0 ;  /* 0x00005e00b9007a0c */ /* 0x000fe400047c1270 */
[----:B------:R-:W-:-:S11]  /*126980*/  ISETP.LT.AND P4, PT, R184, c[0x0][0x178], !P0 ;  /* 0x00005e00b8007a0c */ /* 0x000fd60004781270 */
[----:B------:R-:W-:Y:S02]  /*126990*/  @P6 STG.E [R8.64], R230 ;  /* 0x000000e608006986 */ /* 0x000fe4000c101904 */
[----:B------:R1:W-:Y:S01]  /*1269a0*/  @P4 STG.E [R12.64], R34 ;  /* 0x000000220c004986 */ /* 0x0003e2000c101904 */
[----:B---3--:R-:W-:Y:S02]  /*1269b0*/  ISETP.GE.AND P1, PT, R24, c[0x0][0x17c], PT ;  /* 0x00005f0018007a0c */ /* 0x008fe40003f26270 */
[----:B------:R-:W2:Y:S04]  /*1269c0*/  LDL.LU R24, [R1+0x4f6c] ;  /* 0x004f6c0001187983 */ /* 0x000ea80000300800 */
[----:B-1----:R-:W3:Y:S01]  /*1269d0*/  LDL.LU R34, [R1+0x4f60] ;  /* 0x004f600001227983 */ /* 0x002ee20000300800 */
[----:B------:R-:W4:Y:S01]  /*1269e0*/  LDL.LU R28, [R1+0x4f58] ;  /* 0x004f5800011c7983 */ /* 0x000f220000300800 */
[----:B------:R-:W-:Y:S01]  /*1269f0*/  ISETP.LT.AND P2, PT, R183, c[0x0][0x178], !P0 ;  /* 0x00005e00b7007a0c */ /* 0x000fe20004741270 */
[----:B------:R-:W-:Y:S01]  /*126a00*/  ISETP.LT.AND P0, PT, R182, c[0x0][0x178], !P0 ;  /* 0x00005e00b6007a0c */ /* 0x000fe20004701270 */
[----:B------:R-:W-:Y:S01]  /*126a10*/  ISETP.LT.AND P3, PT, R185, c[0x0][0x178], !P1 ;  /* 0x00005e00b9007a0c */ /* 0x000fe20004f61270 */
[----:B------:R-:W-:-:S04]  /*126a20*/  IMAD.WIDE R2, R17, 0x4, R172 ;  /* 0x0000000411027825 */ /* 0x000fc800078e02ac */
[C---:B------:R-:W-:Y:S01]  /*126a30*/  IMAD.WIDE R8, R17.reuse, 0x4, R6 ;  /* 0x0000000411087825 */ /* 0x040fe200078e0206 */
[----:B------:R-:W-:Y:S02]  /*126a40*/  IADD3 R17, R17, c[0x0][0x198], RZ ;  /* 0x0000660011117a10 */ /* 0x000fe40007ffe0ff */
[----:B------:R-:W-:Y:S02]  /*126a50*/  ISETP.LT.AND P6, PT, R184, c[0x0][0x178], !P1 ;  /* 0x00005e00b8007a0c */ /* 0x000fe40004fc1270 */
[----:B------:R-:W-:Y:S02]  /*126a60*/  ISETP.LT.AND P4, PT, R183, c[0x0][0x178], !P1 ;  /* 0x00005e00b7007a0c */ /* 0x000fe40004f81270 */
[----:B------:R-:W-:Y:S01]  /*126a70*/  ISETP.GE.AND P5, PT, R20, c[0x0][0x17c], PT ;  /* 0x00005f0014007a0c */ /* 0x000fe20003fa6270 */
[----:B------:R-:W3:Y:S04]  /*126a80*/  LDL.LU R32, [R1+0x4f50] ;  /* 0x004f500001207983 */ /* 0x000ee80000300800 */
[----:B------:R1:W-:Y:S01]  /*126a90*/  @P2 STG.E [R2.64], R66 ;  /* 0x0000004202002986 */ /* 0x0003e2000c101904 */
[----:B------:R1:W-:Y:S01]  /*126aa0*/  @P0 STG.E [R8.64], R98 ;  /* 0x0000006208000986 */ /* 0x0003e2000c101904 */
[----:B------:R-:W-:-:S02]  /*126ab0*/  ISETP.LT.AND P1, PT, R182, c[0x0][0x178], !P1 ;  /* 0x00005e00b6007a0c */ /* 0x000fc40004f21270 */
[----:B------:R-:W-:Y:S01]  /*126ac0*/  ISETP.LT.AND P0, PT, R185, c[0x0][0x178], !P5 ;  /* 0x00005e00b9007a0c */ /* 0x000fe20006f01270 */
[----:B------:R-:W-:-:S04]  /*126ad0*/  IMAD.WIDE R12, R17, 0x4, R172 ;  /* 0x00000004110c7825 */ /* 0x000fc800078e02ac */
[----:B-1----:R-:W-:-:S04]  /*126ae0*/  IMAD.WIDE R2, R17, 0x4, R4 ;  /* 0x0000000411027825 */ /* 0x002fc800078e0204 */
[C---:B------:R-:W-:Y:S01]  /*126af0*/  IMAD.WIDE R8, R17.reuse, 0x4, R174 ;  /* 0x0000000411087825 */ /* 0x040fe200078e02ae */
[C---:B------:R-:W-:Y:S01]  /*126b00*/  IADD3 R29, R17.reuse, c[0x0][0x198], RZ ;  /* 0x00006600111d7a10 */ /* 0x040fe20007ffe0ff */
[----:B------:R1:W-:Y:S01]  /*126b10*/  @P3 STG.E [R2.64], R231 ;  /* 0x000000e702003986 */ /* 0x0003e2000c101904 */
[----:B------:R-:W-:Y:S02]  /*126b20*/  ISETP.LT.AND P3, PT, R184, c[0x0][0x178], !P5 ;  /* 0x00005e00b8007a0c */ /* 0x000fe40006f61270 */
[----:B------:R-:W-:Y:S01]  /*126b30*/  ISETP.GE.AND P2, PT, R16, c[0x0][0x17c], PT ;  /* 0x00005f0010007a0c */ /* 0x000fe20003f46270 */
[----:B------:R1:W-:Y:S01]  /*126b40*/  @P6 STG.E [R8.64], R35 ;  /* 0x0000002308006986 */ /* 0x0003e2000c101904 */
[----:B------:R1:W-:Y:S01]  /*126b50*/  @P4 STG.E [R12.64], R67 ;  /* 0x000000430c004986 */ /* 0x0003e2000c101904 */
[----:B------:R-:W-:-:S04]  /*126b60*/  IMAD.WIDE R16, R17, 0x4, R6 ;  /* 0x0000000411107825 */ /* 0x000fc800078e0206 */
[----:B------:R-:W-:Y:S01]  /*126b70*/  IMAD.WIDE R20, R29, 0x4, R4 ;  /* 0x000000041d147825 */ /* 0x000fe200078e0204 */
[----:B------:R-:W-:-:S03]  /*126b80*/  ISETP.LT.AND P6, PT, R183, c[0x0][0x178], !P5 ;  /* 0x00005e00b7007a0c */ /* 0x000fc60006fc1270 */
[----:B------:R-:W-:Y:S01]  /*126b90*/  ISETP.LT.AND P5, PT, R182, c[0x0][0x178], !P5 ;  /* 0x00005e00b6007a0c */ /* 0x000fe20006fa1270 */
[----:B------:R1:W-:Y:S01]  /*126ba0*/  @P1 STG.E [R16.64], R99 ;  /* 0x0000006310001986 */ /* 0x0003e2000c101904 */
[----:B------:R2:W-:Y:S01]  /*126bb0*/  @P0 STG.E [R20.64], R222 ;  /* 0x000000de14000986 */ /* 0x0005e2000c101904 */
[----:B------:R-:W-:Y:S02]  /*126bc0*/  ISETP.LT.AND P1, PT, R185, c[0x0][0x178], !P2 ;  /* 0x00005e00b9007a0c */ /* 0x000fe40005721270 */
[C---:B------:R-:W-:Y:S01]  /*126bd0*/  IADD3 R33, R29.reuse, c[0x0][0x198], RZ ;  /* 0x000066001d217a10 */ /* 0x040fe20007ffe0ff */
[----:B-1----:R-:W-:-:S04]  /*126be0*/  IMAD.WIDE R2, R29, 0x4, R172 ;  /* 0x000000041d027825 */ /* 0x002fc800078e02ac */
[----:B------:R-:W-:-:S04]  /*126bf0*/  IMAD.WIDE R8, R29, 0x4, R6 ;  /* 0x000000041d087825 */ /* 0x000fc800078e0206 */
[----:B------:R-:W-:-:S04]  /*126c00*/  IMAD.WIDE R12, R33, 0x4, R4 ;  /* 0x00000004210c7825 */ /* 0x000fc800078e0204 */
[----:B------:R-:W-:Y:S01]  /*126c10*/  IMAD.WIDE R16, R33, 0x4, R174 ;  /* 0x0000000421107825 */ /* 0x000fe200078e02ae */
[----:B--2---:R-:W-:-:S03]  /*126c20*/  ISETP.GE.AND P4, PT, R24, c[0x0][0x17c], PT ;  /* 0x00005f0018007a0c */ /* 0x004fc60003f86270 */
[----:B------:R-:W-:-:S05]  /*126c30*/  IMAD.WIDE R24, R29, 0x4, R174 ;  /* 0x000000041d187825 */ /* 0x000fca00078e02ae */
[----:B------:R-:W-:Y:S01]  /*126c40*/  @P3 STG.E [R24.64], R30 ;  /* 0x0000001e18003986 */ /* 0x000fe2000c101904 */
[----:B------:R-:W-:Y:S01]  /*126c50*/  ISETP.LT.AND P3, PT, R184, c[0x0][0x178], !P2 ;  /* 0x00005e00b8007a0c */ /* 0x000fe20005761270 */
[----:B------:R1:W-:Y:S02]  /*126c60*/  @P6 STG.E [R2.64], R62 ;  /* 0x0000003e02006986 */ /* 0x0003e4000c101904 */
[----:B------:R2:W-:Y:S01]  /*126c70*/  @P5 STG.E [R8.64], R94 ;  /* 0x0000005e08005986 */ /* 0x0005e2000c101904 */
[----:B------:R1:W-:Y:S09]  /*126c80*/  @P1 STG.E [R12.64], R223 ;  /* 0x000000df0c001986 */ /* 0x0003f2000c101904 */
[----:B------:R2:W-:Y:S01]  /*126c90*/  @P3 STG.E [R16.64], R31 ;  /* 0x0000001f10003986 */ /* 0x0005e2000c101904 */
[----:B----4-:R-:W-:-:S02]  /*126ca0*/  ISETP.GE.AND P3, PT, R28, c[0x0][0x17c], PT ;  /* 0x00005f001c007a0c */ /* 0x010fc40003f66270 */
[----:B------:R-:W4:Y:S01]  /*126cb0*/  LDL.LU R28, [R1+0x4f38] ;  /* 0x004f3800011c7983 */ /* 0x000f220000300800 */
[----:B------:R-:W-:Y:S01]  /*126cc0*/  ISETP.LT.AND P6, PT, R183, c[0x0][0x178], !P2 ;  /* 0x00005e00b7007a0c */ /* 0x000fe200057c1270 */
[----:B------:R-:W-:Y:S02]  /*126cd0*/  ISETP.LT.AND P2, PT, R182, c[0x0][0x178], !P2 ;  /* 0x00005e00b6007a0c */ /* 0x000fe40005741270 */
[----:B------:R-:W-:-:S04]  /*126ce0*/  IMAD.WIDE R20, R33, 0x4, R172 ;  /* 0x0000000421147825 */ /* 0x000fc800078e02ac */
[----:B-1----:R-:W-:Y:S01]  /*126cf0*/  IMAD.WIDE R2, R33, 0x4, R6 ;  /* 0x0000000421027825 */ /* 0x002fe200078e0206 */
[----:B---3--:R-:W-:Y:S02]  /*126d00*/  ISETP.GE.AND P0, PT, R34, c[0x0][0x17c], PT ;  /* 0x00005f0022007a0c */ /* 0x008fe40003f06270 */
[----:B------:R-:W-:Y:S02]  /*126d10*/  ISETP.LT.AND P1, PT, R185, c[0x0][0x178], !P4 ;  /* 0x00005e00b9007a0c */ /* 0x000fe40006721270 */
[----:B------:R-:W-:Y:S02]  /*126d20*/  ISETP.LT.AND P5, PT, R184, c[0x0][0x178], !P4 ;  /* 0x00005e00b8007a0c */ /* 0x000fe400067a1270 */
[----:B------:R-:W-:Y:S01]  /*126d30*/  IADD3 R25, R33, c[0x0][0x198], RZ ;  /* 0x0000660021197a10 */ /* 0x000fe20007ffe0ff */
[----:B------:R1:W-:Y:S01]  /*126d40*/  @P6 STG.E [R20.64], R63 ;  /* 0x0000003f14006986 */ /* 0x0003e2000c101904 */
[----:B------:R-:W-:Y:S01]  /*126d50*/  ISETP.LT.AND P6, PT, R183, c[0x0][0x178], !P4 ;  /* 0x00005e00b7007a0c */ /* 0x000fe200067c1270 */
[----:B------:R3:W-:Y:S01]  /*126d60*/  @P2 STG.E [R2.64], R95 ;  /* 0x0000005f02002986 */ /* 0x0007e2000c101904 */
[----:B------:R-:W-:-:S02]  /*126d70*/  ISETP.LT.AND P4, PT, R182, c[0x0][0x178], !P4 ;  /* 0x00005e00b6007a0c */ /* 0x000fc40006781270 */
[----:B------:R-:W-:Y:S02]  /*126d80*/  ISETP.LT.AND P2, PT, R185, c[0x0][0x178], !P0 ;  /* 0x00005e00b9007a0c */ /* 0x000fe40004741270 */
[C---:B------:R-:W-:Y:S01]  /*126d90*/  IADD3 R29, R25.reuse, c[0x0][0x198], RZ ;  /* 0x00006600191d7a10 */ /* 0x040fe20007ffe0ff */
[----:B--2---:R-:W-:-:S04]  /*126da0*/  IMAD.WIDE R8, R25, 0x4, R4 ;  /* 0x0000000419087825 */ /* 0x004fc800078e0204 */
[----:B------:R-:W-:-:S04]  /*126db0*/  IMAD.WIDE R12, R25, 0x4, R174 ;  /* 0x00000004190c7825 */ /* 0x000fc800078e02ae */
[----:B------:R-:W-:-:S04]  /*126dc0*/  IMAD.WIDE R16, R25, 0x4, R172 ;  /* 0x0000000419107825 */ /* 0x000fc800078e02ac */
[----:B-1----:R-:W-:-:S04]  /*126dd0*/  IMAD.WIDE R20, R25, 0x4, R6 ;  /* 0x0000000419147825 */ /* 0x002fc800078e0206 */
[----:B------:R-:W-:Y:S01]  /*126de0*/  IMAD.WIDE R24, R29, 0x4, R4 ;  /* 0x000000041d187825 */ /* 0x000fe200078e0204 */
[----:B------:R1:W-:Y:S03]  /*126df0*/  @P1 STG.E [R8.64], R246 ;  /* 0x000000f608001986 */ /* 0x0003e6000c101904 */
[----:B------:R2:W-:Y:S01]  /*126e00*/  @P5 STG.E [R12.64], R26 ;  /* 0x0000001a0c005986 */ /* 0x0005e2000c101904 */
[----:B------:R-:W-:Y:S01]  /*126e10*/  ISETP.LT.AND P1, PT, R184, c[0x0][0x178], !P0 ;  /* 0x00005e00b8007a0c */ /* 0x000fe20004721270 */
[----:B------:R2:W-:Y:S01]  /*126e20*/  @P6 STG.E [R16.64], R58 ;  /* 0x0000003a10006986 */ /* 0x0005e2000c101904 */
[----:B------:R-:W-:Y:S01]  /*126e30*/  ISETP.LT.AND P5, PT, R183, c[0x0][0x178], !P0 ;  /* 0x00005e00b7007a0c */ /* 0x000fe200047a1270 */
[----:B------:R4:W-:Y:S01]  /*126e40*/  @P4 STG.E [R20.64], R90 ;  /* 0x0000005a14004986 */ /* 0x0009e2000c101904 */
[----:B------:R-:W-:Y:S01]  /*126e50*/  ISETP.LT.AND P0, PT, R182, c[0x0][0x178], !P0 ;  /* 0x00005e00b6007a0c */ /* 0x000fe20004701270 */
[----:B------:R-:W-:Y:S01]  /*126e60*/  @P2 STG.E [R24.64], R247 ;  /* 0x000000f718002986 */ /* 0x000fe2000c101904 */
[----:B------:R-:W-:Y:S01]  /*126e70*/  ISETP.LT.AND P2, PT, R185, c[0x0][0x178], !P3 ;  /* 0x00005e00b9007a0c */ /* 0x000fe20005f41270 */
[----:B---3--:R-:W-:-:S04]  /*126e80*/  IMAD.WIDE R2, R29, 0x4, R174 ;  /* 0x000000041d027825 */ /* 0x008fc800078e02ae */
[----:B-1----:R-:W-:-:S04]  /*126e90*/  IMAD.WIDE R8, R29, 0x4, R172 ;  /* 0x000000041d087825 */ /* 0x002fc800078e02ac */
[C---:B--2---:R-:W-:Y:S01]  /*126ea0*/  IMAD.WIDE R12, R29.reuse, 0x4, R6 ;  /* 0x000000041d0c7825 */ /* 0x044fe200078e0206 */
[----:B------:R-:W-:Y:S02]  /*126eb0*/  IADD3 R29, R29, c[0x0][0x198], RZ ;  /* 0x000066001d1d7a10 */ /* 0x000fe40007ffe0ff */
[----:B------:R-:W-:Y:S02]  /*126ec0*/  ISETP.GE.AND P6, PT, R32, c[0x0][0x17c], PT ;  /* 0x00005f0020007a0c */ /* 0x000fe40003fc6270 */
[----:B------:R-:W2:Y:S04]  /*126ed0*/  LDL.LU R32, [R1+0x4f2c] ;  /* 0x004f2c0001207983 */ /* 0x000ea80000300800 */
[----:B------:R1:W-:Y:S01]  /*126ee0*/  @P1 STG.E [R2.64], R27 ;  /* 0x0000001b02001986 */ /* 0x0003e2000c101904 */
[----:B------:R-:W-:-:S04]  /*126ef0*/  IMAD.WIDE R16, R29, 0x4, R4 ;  /* 0x000000041d107825 */ /* 0x000fc800078e0204 */
[----:B------:R3:W-:Y:S02]  /*126f00*/  @P5 STG.E [R8.64], R59 ;  /* 0x0000003b08005986 */ /* 0x0007e4000c101904 */
[----:B------:R1:W-:Y:S01]  /*126f10*/  @P0 STG.E [R12.64], R91 ;  /* 0x0000005b0c000986 */ /* 0x0003e2000c101904 */
[----:B------:R-:W2:Y:S04]  /*126f20*/  LDL.LU R30, [R1+0x4f28] ;  /* 0x004f2800011e7983 */ /* 0x000ea80000300800 */
[----:B------:R1:W-:Y:S01]  /*126f30*/  @P2 STG.E [R16.64], R238 ;  /* 0x000000ee10002986 */ /* 0x0003e2000c101904 */
[----:B----4-:R-:W-:-:S03]  /*126f40*/  ISETP.GE.AND P2, PT, R28, c[0x0][0x17c], PT ;  /* 0x00005f001c007a0c */ /* 0x010fc60003f46270 */
[----:B------:R-:W4:Y:S01]  /*126f50*/  LDL.LU R28, [R1+0x4f24] ;  /* 0x004f2400011c7983 */ /* 0x000f220000300800 */
[----:B------:R-:W4:Y:S01]  /*126f60*/  LDL.LU R26, [R1+0x4f1c] ;  /* 0x004f1c00011a7983 */ /* 0x000f220000300800 */
[----:B------:R-:W-:Y:S02]  /*126f70*/  ISETP.LT.AND P4, PT, R184, c[0x0][0x178], !P3 ;  /* 0x00005e00b8007a0c */ /* 0x000fe40005f81270 */
[----:B------:R-:W-:Y:S01]  /*126f80*/  ISETP.LT.AND P0, PT, R183, c[0x0][0x178], !P3 ;  /* 0x00005e00b7007a0c */ /* 0x000fe20005f01270 */
[----:B------:R-:W-:Y:S01]  /*126f90*/  ISETP.LT.AND P3, PT, R182, c[0x0][0x178], !P3 ;  /* 0x00005e00b6007a0c */ /* 0x000fe20005f61270 */
[----:B------:R-:W-:Y:S02]  /*126fa0*/  ISETP.LT.AND P5, PT, R185, c[0x0][0x178], !P6 ;  /* 0x00005e00b9007a0c */ /* 0x000fe400077a1270 */
[----:B------:R-:W-:Y:S02]  /*126fb0*/  ISETP.LT.AND P1, PT, R184, c[0x0][0x178], !P6 ;  /* 0x00005e00b8007a0c */ /* 0x000fe40007721270 */
[C---:B------:R-:W-:Y:S01]  /*126fc0*/  IADD3 R31, R29.reuse, c[0x0][0x198], RZ ;  /* 0x000066001d1f7a10 */ /* 0x040fe20007ffe0ff */
[----:B------:R-:W-:-:S04]  /*126fd0*/  IMAD.WIDE R20, R29, 0x4, R174 ;  /* 0x000000041d147825 */ /* 0x000fc800078e02ae */
[----:B-1----:R-:W-:-:S04]  /*126fe0*/  IMAD.WIDE R2, R29, 0x4, R172 ;  /* 0x000000041d027825 */ /* 0x002fc800078e02ac */
[----:B---3--:R-:W-:-:S04]  /*126ff0*/  IMAD.WIDE R8, R29, 0x4, R6 ;  /* 0x000000041d087825 */ /* 0x008fc800078e0206 */
[----:B------:R-:W-:-:S04]  /*127000*/  IMAD.WIDE R12, R31, 0x4, R4 ;  /* 0x000000041f0c7825 */ /* 0x000fc800078e0204 */
[----:B------:R-:W-:Y:S01]  /*127010*/  IMAD.WIDE R24, R31, 0x4, R174 ;  /* 0x000000041f187825 */ /* 0x000fe200078e02ae */
[----:B------:R-:W-:Y:S03]  /*127020*/  @P4 STG.E [R20.64], R22 ;  /* 0x0000001614004986 */ /* 0x000fe6000c101904 */
[----:B------:R1:W-:Y:S01]  /*127030*/  @P0 STG.E [R2.64], R54 ;  /* 0x0000003602000986 */ /* 0x0003e2000c101904 */
[----:B------:R-:W-:Y:S01]  /*127040*/  ISETP.LT.AND P4, PT, R183, c[0x0][0x178], !P6 ;  /* 0x00005e00b7007a0c */ /* 0x000fe20007781270 */
[----:B------:R3:W-:Y:S01]  /*127050*/  @P3 STG.E [R8.64], R86 ;  /* 0x0000005608003986 */ /* 0x0007e2000c101904 */
[----:B------:R-:W-:Y:S01]  /*127060*/  @P5 STG.E [R12.64], R239 ;  /* 0x000000ef0c005986 */ /* 0x000fe2000c101904 */
[----:B------:R-:W-:Y:S01]  /*127070*/  ISETP.LT.AND P6, PT, R182, c[0x0][0x178], !P6 ;  /* 0x00005e00b6007a0c */ /* 0x000fe200077c1270 */
[----:B------:R3:W-:Y:S01]  /*127080*/  @P1 STG.E [R24.64], R23 ;  /* 0x0000001718001986 */ /* 0x0007e2000c101904 */
[----:B------:R-:W-:-:S02]  /*127090*/  ISETP.LT.AND P5, PT, R185, c[0x0][0x178], !P2 ;  /* 0x00005e00b9007a0c */ /* 0x000fc400057a1270 */
[----:B------:R-:W-:Y:S02]  /*1270a0*/  ISETP.LT.AND P1, PT, R184, c[0x0][0x178], !P2 ;  /* 0x00005e00b8007a0c */ /* 0x000fe40005721270 */
[----:B------:R-:W-:Y:S02]  /*1270b0*/  ISETP.LT.AND P3, PT, R183, c[0x0][0x178], !P2 ;  /* 0x00005e00b7007a0c */ /* 0x000fe40005761270 */
[C---:B------:R-:W-:Y:S01]  /*1270c0*/  IADD3 R27, R31.reuse, c[0x0][0x198], RZ ;  /* 0x000066001f1b7a10 */ /* 0x040fe20007ffe0ff */
[----:B------:R-:W-:-:S04]  /*1270d0*/  IMAD.WIDE R16, R31, 0x4, R172 ;  /* 0x000000041f107825 */ /* 0x000fc800078e02ac */
[----:B-1----:R-:W-:-:S04]  /*1270e0*/  IMAD.WIDE R2, R31, 0x4, R6 ;  /* 0x000000041f027825 */ /* 0x002fc800078e0206 */
[C---:B---3--:R-:W-:Y:S01]  /*1270f0*/  IMAD.WIDE R8, R27.reuse, 0x4, R4 ;  /* 0x000000041b087825 */ /* 0x048fe200078e0204 */
[----:B------:R-:W3:Y:S03]  /*127100*/  LDL.LU R24, [R1+0x4ee8] ;  /* 0x004ee80001187983 */ /* 0x000ee60000300800 */
[----:B------:R-:W-:-:S04]  /*127110*/  IMAD.WIDE R12, R27, 0x4, R174 ;  /* 0x000000041b0c7825 */ /* 0x000fc800078e02ae */
[----:B------:R-:W-:Y:S01]  /*127120*/  IMAD.WIDE R20, R27, 0x4, R172 ;  /* 0x000000041b147825 */ /* 0x000fe200078e02ac */
[----:B------:R1:W-:Y:S03]  /*127130*/  @P4 STG.E [R16.64], R55 ;  /* 0x0000003710004986 */ /* 0x0003e6000c101904 */
[----:B------:R1:W-:Y:S02]  /*127140*/  @P6 STG.E [R2.64], R87 ;  /* 0x0000005702006986 */ /* 0x0003e4000c101904 */
[----:B------:R1:W-:Y:S02]  /*127150*/  @P5 STG.E [R8.64], R226 ;  /* 0x000000e208005986 */ /* 0x0003e4000c101904 */
[----:B------:R4:W-:Y:S01]  /*127160*/  @P1 STG.E [R12.64], R18 ;  /* 0x000000120c001986 */ /* 0x0009e2000c101904 */
[----:B--2---:R-:W-:Y:S01]  /*127170*/  ISETP.GE.AND P0, PT, R32, c[0x0][0x17c], PT ;  /* 0x00005f0020007a0c */ /* 0x004fe20003f06270 */
[----:B------:R2:W-:Y:S03]  /*127180*/  @P3 STG.E [R20.64], R50 ;  /* 0x0000003214003986 */ /* 0x0005e6000c101904 */
[----:B------:R-:W-:-:S02]  /*127190*/  ISETP.LT.AND P5, PT, R185, c[0x0][0x178], !P0 ;  /* 0x00005e00b9007a0c */ /* 0x000fc400047a1270 */
[----:B------:R-:W-:Y:S02]  /*1271a0*/  ISETP.LT.AND P3, PT, R184, c[0x0][0x178], !P0 ;  /* 0x00005e00b8007a0c */ /* 0x000fe40004761270 */
[----:B------:R-:W-:Y:S02]  /*1271b0*/  ISETP.LT.AND P1, PT, R183, c[0x0][0x178], !P0 ;  /* 0x00005e00b7007a0c */ /* 0x000fe40004721270 */
[C---:B------:R-:W-:Y:S02]  /*1271c0*/  ISETP.LT.AND P6, PT, R182.reuse, c[0x0][0x178], !P0 ;  /* 0x00005e00b6007a0c */ /* 0x040fe400047c1270 */
[----:B------:R-:W-:Y:S01]  /*1271d0*/  ISETP.LT.AND P2, PT, R182, c[0x0][0x178], !P2 ;  /* 0x00005e00b6007a0c */ /* 0x000fe20005741270 */
[----:B-1----:R-:W-:Y:S01]  /*1271e0*/  IMAD.WIDE R16, R27, 0x4, R6 ;  /* 0x000000041b107825 */ /* 0x002fe200078e0206 */
[----:B------:R-:W-:-:S11]  /*1271f0*/  ISETP.GE.AND P4, PT, R30, c[0x0][0x17c], PT ;  /* 0x00005f001e007a0c */ /* 0x000fd60003f86270 */
[----:B------:R-:W-:Y:S01]  /*127200*/  @P2 STG.E [R16.64], R82 ;  /* 0x0000005210002986 */ /* 0x000fe2000c101904 */
[----:B----4-:R-:W-:-:S03]  /*127210*/  ISETP.GE.AND P0, PT, R28, c[0x0][0x17c], PT ;  /* 0x00005f001c007a0c */ /* 0x010fc60003f06270 */
[----:B------:R-:W4:Y:S01]  /*127220*/  LDL.LU R28, [R1+0x4efc] ;  /* 0x004efc00011c7983 */ /* 0x000f220000300800 */
[----:B------:R-:W-:Y:S02]  /*127230*/  ISETP.GE.AND P2, PT, R26, c[0x0][0x17c], PT ;  /* 0x00005f001a007a0c */ /* 0x000fe40003f46270 */
[----:B------:R-:W4:Y:S02]  /*127240*/  LDL.LU R26, [R1+0x4ef4] ;  /* 0x004ef400011a7983 */ /* 0x000f240000300800 */
[----:B------:R-:W4:Y:S01]  /*127250*/  LDL.LU R30, [R1+0x4f08] ;  /* 0x004f0800011e7983 */ /* 0x000f220000300800 */
[----:B------:R-:W4:Y:S01]  /*127260*/  LDL.LU R31, [R1+0x4ef8] ;  /* 0x004ef800011f7983 */ /* 0x000f220000300800 */
[----:B------:R-:W-:-:S05]  /*127270*/  IADD3 R25, R27, c[0x0][0x198], RZ ;  /* 0x000066001b197a10 */ /* 0x000fca0007ffe0ff */
[----:B------:R-:W-:-:S04]  /*127280*/  IMAD.WIDE R22, R25, 0x4, R4 ;  /* 0x0000000419167825 */ /* 0x000fc800078e0204 */
[----:B------:R-:W-:-:S04]  /*127290*/  IMAD.WIDE R2, R25, 0x4, R174 ;  /* 0x0000000419027825 */ /* 0x000fc800078e02ae */
[----:B------:R-:W-:Y:S01]  /*1272a0*/  IMAD.WIDE R8, R25, 0x4, R172 ;  /* 0x0000000419087825 */ /* 0x000fe200078e02ac */
[----:B------:R1:W-:Y:S01]  /*1272b0*/  @P5 STG.E [R22.64], R227 ;  /* 0x000000e316005986 */ /* 0x0003e2000c101904 */
[----:B------:R-:W-:Y:S02]  /*1272c0*/  ISETP.LT.AND P5, PT, R185, c[0x0][0x178], !P4 ;  /* 0x00005e00b9007a0c */ /* 0x000fe400067a1270 */
[----:B------:R3:W-:Y:S01]  /*1272d0*/  @P3 STG.E [R2.64], R19 ;  /* 0x0000001302003986 */ /* 0x0007e2000c101904 */
[----:B------:R-:W-:Y:S01]  /*1272e0*/  ISETP.LT.AND P3, PT, R184, c[0x0][0x178], !P4 ;  /* 0x00005e00b8007a0c */ /* 0x000fe20006761270 */
[C---:B------:R-:W-:Y:S01]  /*1272f0*/  IMAD.WIDE R12, R25.reuse, 0x4, R6 ;  /* 0x00000004190c7825 */ /* 0x040fe200078e0206 */
[----:B------:R-:W-:Y:S01]  /*127300*/  IADD3 R25, R25, c[0x0][0x198], RZ ;  /* 0x0000660019197a10 */ /* 0x000fe20007ffe0ff */
[----:B------:R-:W3:Y:S04]  /*127310*/  LDS.128 R16, [R0] ;  /* 0x0000000000107984 */ /* 0x000ee80000000c00 */
[----:B------:R3:W-:Y:S01]  /*127320*/  @P1 STG.E [R8.64], R51 ;  /* 0x0000003308001986 */ /* 0x0007e2000c101904 */
[----:B------:R-:W-:Y:S01]  /*127330*/  ISETP.LT.AND P1, PT, R183, c[0x0][0x178], !P4 ;  /* 0x00005e00b7007a0c */ /* 0x000fe20006721270 */
[----:B--2---:R-:W-:-:S04]  /*127340*/  IMAD.WIDE R20, R25, 0x4, R4 ;  /* 0x0000000419147825 */ /* 0x004fc800078e0204 */
[----:B-1----:R-:W-:Y:S01]  /*127350*/  IMAD.WIDE R22, R25, 0x4, R174 ;  /* 0x0000000419167825 */ /* 0x002fe200078e02ae */
[----:B------:R1:W-:Y:S01]  /*127360*/  @P6 STG.E [R12.64], R83 ;  /* 0x000000530c006986 */ /* 0x0003e2000c101904 */
[----:B------:R-:W-:Y:S02]  /*127370*/  ISETP.LT.AND P4, PT, R182, c[0x0][0x178], !P4 ;  /* 0x00005e00b6007a0c */ /* 0x000fe40006781270 */
[----:B------:R-:W-:Y:S01]  /*127380*/  ISETP.LT.AND P6, PT, R185, c[0x0][0x178], !P0 ;  /* 0x00005e00b9007a0c */ /* 0x000fe200047c1270 */
[----:B------:R2:W-:Y:S01]  /*127390*/  @P5 STG.E [R20.64], R10 ;  /* 0x0000000a14005986 */ /* 0x0005e2000c101904 */
[----:B------:R-:W-:Y:S01]  /*1273a0*/  ISETP.LT.AND P5, PT, R184, c[0x0][0x178], !P0 ;  /* 0x00005e00b8007a0c */ /* 0x000fe200047a1270 */
[----:B------:R-:W-:Y:S01]  /*1273b0*/  @P3 STG.E [R22.64], R14 ;  /* 0x0000000e16003986 */ /* 0x000fe2000c101904 */
[----:B------:R-:W-:Y:S02]  /*1273c0*/  ISETP.LT.AND P3, PT, R183, c[0x0][0x178], !P0 ;  /* 0x00005e00b7007a0c */ /* 0x000fe40004761270 */
[C---:B------:R-:W-:Y:S01]  /*1273d0*/  IADD3 R27, R25.reuse, c[0x0][0x198], RZ ;  /* 0x00006600191b7a10 */ /* 0x040fe20007ffe0ff */
[----:B---3--:R-:W-:-:S04]  /*1273e0*/  IMAD.WIDE R2, R25, 0x4, R172 ;  /* 0x0000000419027825 */ /* 0x008fc800078e02ac */
[----:B------:R-:W-:-:S04]  /*1273f0*/  IMAD.WIDE R8, R25, 0x4, R6 ;  /* 0x0000000419087825 */ /* 0x000fc800078e0206 */
[C---:B-1----:R-:W-:Y:S01]  /*127400*/  IMAD.WIDE R12, R27.reuse, 0x4, R4 ;  /* 0x000000041b0c7825 */ /* 0x042fe200078e0204 */
[----:B------:R-:W-:Y:S01]  /*127410*/  ISETP.LT.AND P0, PT, R182, c[0x0][0x178], !P0 ;  /* 0x00005e00b6007a0c */ /* 0x000fe20004701270 */
[----:B------:R1:W-:Y:S01]  /*127420*/  @P1 STG.E [R2.64], R46 ;  /* 0x0000002e02001986 */ /* 0x0003e2000c101904 */
[----:B------:R-:W-:Y:S01]  /*127430*/  ISETP.GE.AND P1, PT, R24, c[0x0][0x17c], PT ;  /* 0x00005f0018007a0c */ /* 0x000fe20003f26270 */
[----:B--2---:R-:W-:-:S04]  /*127440*/  IMAD.WIDE R20, R27, 0x4, R174 ;  /* 0x000000041b147825 */ /* 0x004fc800078e02ae */
[----:B------:R-:W-:Y:S01]  /*127450*/  IMAD.WIDE R24, R27, 0x4, R172 ;  /* 0x000000041b187825 */ /* 0x000fe200078e02ac */
[----:B------:R-:W-:Y:S03]  /*127460*/  @P4 STG.E [R8.64], R78 ;  /* 0x0000004e08004986 */ /* 0x000fe6000c101904 */
[----:B------:R2:W-:Y:S01]  /*127470*/  @P6 STG.E [R12.64], R11 ;  /* 0x0000000b0c006986 */ /* 0x0005e2000c101904 */
[----:B------:R-:W-:Y:S01]  /*127480*/  ISETP.LT.AND P4, PT, R185, c[0x0][0x178], !P2 ;  /* 0x00005e00b9007a0c */ /* 0x000fe20005781270 */
[----:B------:R3:W-:Y:S01]  /*127490*/  @P5 STG.E [R20.64], R15 ;  /* 0x0000000f14005986 */ /* 0x0007e2000c101904 */
[----:B------:R-:W-:Y:S01]  /*1274a0*/  ISETP.LT.AND P5, PT, R184, c[0x0][0x178], !P2 ;  /* 0x00005e00b8007a0c */ /* 0x000fe200057a1270 */
[----:B------:R3:W-:Y:S01]  /*1274b0*/  @P3 STG.E [R24.64], R47 ;  /* 0x0000002f18003986 */ /* 0x0007e2000c101904 */
[----:B------:R-:W-:Y:S02]  /*1274c0*/  ISETP.LT.AND P3, PT, R183, c[0x0][0x178], !P2 ;  /* 0x00005e00b7007a0c */ /* 0x000fe40005761270 */
[----:B------:R-:W-:Y:S01]  /*1274d0*/  IADD3 R29, R27, c[0x0][0x198], RZ ;  /* 0x000066001b1d7a10 */ /* 0x000fe20007ffe0ff */
[----:B------:R-:W-:-:S02]  /*1274e0*/  ISETP.LT.AND P2, PT, R182, c[0x0][0x178], !P2 ;  /* 0x00005e00b6007a0c */ /* 0x000fc40005741270 */
[----:B-1----:R-:W-:-:S04]  /*1274f0*/  IMAD.WIDE R2, R27, 0x4, R6 ;  /* 0x000000041b027825 */ /* 0x002fc800078e0206 */
[----:B------:R-:W-:-:S04]  /*127500*/  IMAD.WIDE R22, R29, 0x4, R174 ;  /* 0x000000041d167825 */ /* 0x000fc800078e02ae */
[----:B--2---:R-:W-:Y:S01]  /*127510*/  IMAD.WIDE R12, R29, 0x4, R4 ;  /* 0x000000041d0c7825 */ /* 0x004fe200078e0204 */
[----:B------:R-:W-:Y:S01]  /*127520*/  ISETP.LT.AND P6, PT, R185, c[0x0][0x178], !P1 ;  /* 0x00005e00b9007a0c */ /* 0x000fe20004fc1270 */
[----:B------:R-:W1:Y:S04]  /*127530*/  LDS.128 R8, [R250] ;  /* 0x00000000fa087984 */ /* 0x000e680000000c00 */
[----:B------:R2:W-:Y:S01]  /*127540*/  @P0 STG.E [R2.64], R79 ;  /* 0x0000004f02000986 */ /* 0x0005e2000c101904 */
[----:B---3--:R-:W-:-:S04]  /*127550*/  IMAD.WIDE R14, R29, 0x4, R172 ;  /* 0x000000041d0e7825 */ /* 0x008fc800078e02ac */
[C---:B------:R-:W-:Y:S01]  /*127560*/  IMAD.WIDE R20, R29.reuse, 0x4, R6 ;  /* 0x000000041d147825 */ /* 0x040fe200078e0206 */
[----:B------:R-:W-:Y:S01]  /*127570*/  @P4 STG.E [R12.64], R120 ;  /* 0x000000780c004986 */ /* 0x000fe2000c101904 */
[----:B------:R-:W-:-:S03]  /*127580*/  IADD3 R27, R29, c[0x0][0x198], RZ ;  /* 0x000066001d1b7a10 */ /* 0x000fc60007ffe0ff */
[----:B------:R3:W-:Y:S01]  /*127590*/  @P5 STG.E [R22.64], R168 ;  /* 0x000000a816005986 */ /* 0x0007e2000c101904 */
[----:B------:R-:W-:Y:S01]  /*1275a0*/  ISETP.LT.AND P5, PT, R184, c[0x0][0x178], !P1 ;  /* 0x00005e00b8007a0c */ /* 0x000fe20004fa1270 */
[----:B------:R-:W-:Y:S01]  /*1275b0*/  @P3 STG.E [R14.64], R188 ;  /* 0x000000bc0e003986 */ /* 0x000fe2000c101904 */
[----:B------:R-:W-:Y:S01]  /*1275c0*/  ISETP.LT.AND P4, PT, R183, c[0x0][0x178], !P1 ;  /* 0x00005e00b7007a0c */ /* 0x000fe20004f81270 */
[----:B------:R3:W-:Y:S01]  /*1275d0*/  @P2 STG.E [R20.64], R16 ;  /* 0x0000001014002986 */ /* 0x0007e2000c101904 */
[----:B------:R-:W-:Y:S01]  /*1275e0*/  ISETP.LT.AND P2, PT, R182, c[0x0][0x178], !P1 ;  /* 0x00005e00b6007a0c */ /* 0x000fe20004f41270 */
[----:B------:R-:W-:-:S04]  /*1275f0*/  IMAD.WIDE R24, R27, 0x4, R4 ;  /* 0x000000041b187825 */ /* 0x000fc800078e0204 */
[C---:B--2---:R-:W-:Y:S01]  /*127600*/  IMAD.WIDE R2, R27.reuse, 0x4, R174 ;  /* 0x000000041b027825 */ /* 0x044fe200078e02ae */
[C---:B------:R-:W-:Y:S01]  /*127610*/  IADD3 R29, R27.reuse, c[0x0][0x198], RZ ;  /* 0x000066001b1d7a10 */ /* 0x040fe20007ffe0ff */
[----:B------:R-:W2:Y:S04]  /*127620*/  LDS.128 R12, [R251] ;  /* 0x00000000fb0c7984 */ /* 0x000ea80000000c00 */
[----:B------:R3:W-:Y:S02]  /*127630*/  @P6 STG.E [R24.64], R121 ;  /* 0x0000007918006986 */ /* 0x0007e4000c101904 */
[----:B---3--:R-:W-:-:S04]  /*127640*/  IMAD.WIDE R22, R27, 0x4, R172 ;  /* 0x000000041b167825 */ /* 0x008fc800078e02ac */
[----:B------:R-:W-:Y:S01]  /*127650*/  IMAD.WIDE R20, R27, 0x4, R6 ;  /* 0x000000041b147825 */ /* 0x000fe200078e0206 */
[----:B------:R3:W-:Y:S03]  /*127660*/  @P5 STG.E [R2.64], R169 ;  /* 0x000000a902005986 */ /* 0x0007e6000c101904 */
[----:B------:R3:W-:Y:S01]  /*127670*/  @P4 STG.E [R22.64], R189 ;  /* 0x000000bd16004986 */ /* 0x0007e2000c101904 */
[----:B------:R1:W-:Y:S01]  /*127680*/  @P2 STG.E [R20.64], R17 ;  /* 0x0000001114002986 */ /* 0x0003e2000c101904 */
[----:B------:R-:W-:-:S04]  /*127690*/  IMAD.WIDE R24, R29, 0x4, R4 ;  /* 0x000000041d187825 */ /* 0x000fc800078e0204 */
[----:B---3--:R-:W-:-:S04]  /*1276a0*/  IMAD.WIDE R2, R29, 0x4, R172 ;  /* 0x000000041d027825 */ /* 0x008fc800078e02ac */
[----:B------:R-:W-:Y:S01]  /*1276b0*/  IMAD.WIDE R22, R29, 0x4, R6 ;  /* 0x000000041d167825 */ /* 0x000fe200078e0206 */
[----:B----4-:R-:W-:Y:S02]  /*1276c0*/  ISETP.GE.AND P0, PT, R28, c[0x0][0x17c], PT ;  /* 0x00005f001c007a0c */ /* 0x010fe40003f06270 */
[----:B------:R-:W3:Y:S02]  /*1276d0*/  LDL.LU R28, [R1+0x4ed4] ;  /* 0x004ed400011c7983 */ /* 0x000ee40000300800 */
[----:B------:R-:W-:Y:S02]  /*1276e0*/  ISETP.LT.AND P6, PT, R185, c[0x0][0x178], !P0 ;  /* 0x00005e00b9007a0c */ /* 0x000fe400047c1270 */
[----:B------:R-:W-:Y:S02]  /*1276f0*/  ISETP.LT.AND P3, PT, R184, c[0x0][0x178], !P0 ;  /* 0x00005e00b8007a0c */ /* 0x000fe40004761270 */
[----:B------:R-:W-:Y:S02]  /*127700*/  ISETP.GE.AND P2, PT, R30, c[0x0][0x17c], PT ;  /* 0x00005f001e007a0c */ /* 0x000fe40003f46270 */
[----:B------:R-:W4:Y:S01]  /*127710*/  LDL.LU R30, [R1+0x4edc] ;  /* 0x004edc00011e7983 */ /* 0x000f220000300800 */
[----:B------:R-:W-:Y:S01]  /*127720*/  ISETP.GE.AND P1, PT, R26, c[0x0][0x17c], PT ;  /* 0x00005f001a007a0c */ /* 0x000fe20003f26270 */
[----:B------:R-:W-:Y:S01]  /*127730*/  IMAD.WIDE R26, R29, 0x4, R174 ;  /* 0x000000041d1a7825 */ /* 0x000fe200078e02ae */
[----:B------:R-:W-:-:S03]  /*127740*/  ISETP.LT.AND P4, PT, R183, c[0x0][0x178], !P0 ;  /* 0x00005e00b7007a0c */ /* 0x000fc60004781270 */
[----:B------:R-:W-:Y:S01]  /*127750*/  ISETP.LT.AND P0, PT, R182, c[0x0][0x178], !P0 ;  /* 0x00005e00b6007a0c */ /* 0x000fe20004701270 */
[----:B------:R-:W-:Y:S01]  /*127760*/  ISETP.LT.AND P5, PT, R184, c[0x0][0x178], !P1 ;  /* 0x00005e00b8007a0c */ /* 0x000fe20004fa1270 */
[----:B------:R2:W-:Y:S01]  /*127770*/  @P6 STG.E [R24.64], R116 ;  /* 0x0000007418006986 */ /* 0x0005e2000c101904 */
[----:B------:R-:W-:Y:S01]  /*127780*/  ISETP.LT.AND P6, PT, R185, c[0x0][0x178], !P1 ;  /* 0x00005e00b9007a0c */ /* 0x000fe20004fc1270 */
[----:B------:R-:W-:Y:S01]  /*127790*/  @P3 STG.E [R26.64], R144 ;  /* 0x000000901a003986 */ /* 0x000fe2000c101904 */
[----:B------:R-:W-:Y:S02]  /*1277a0*/  ISETP.LT.AND P3, PT, R183, c[0x0][0x178], !P1 ;  /* 0x00005e00b7007a0c */ /* 0x000fe40004f61270 */
[----:B------:R-:W-:Y:S01]  /*1277b0*/  IADD3 R29, R29, c[0x0][0x198], RZ ;  /* 0x000066001d1d7a10 */ /* 0x000fe20007ffe0ff */
[----:B------:R-:W4:Y:S01]  /*1277c0*/  LDL.LU R34, [R1+0x4ec8] ;  /* 0x004ec80001227983 */ /* 0x000f220000300800 */
[----:B------:R-:W4:Y:S03]  /*1277d0*/  LDL.LU R32, [R1+0x4eb8] ;  /* 0x004eb80001207983 */ /* 0x000f260000300800 */
[----:B------:R2:W-:Y:S01]  /*1277e0*/  @P4 STG.E [R2.64], R196 ;  /* 0x000000c402004986 */ /* 0x0005e2000c101904 */
[----:B-1----:R-:W-:-:S04]  /*1277f0*/  IMAD.WIDE R16, R29, 0x4, R4 ;  /* 0x000000041d107825 */ /* 0x002fc800078e0204 */
[----:B------:R-:W-:-:S04]  /*127800*/  IMAD.WIDE R20, R29, 0x4, R174 ;  /* 0x000000041d147825 */ /* 0x000fc800078e02ae */
[----:B--2---:R-:W-:Y:S01]  /*127810*/  IMAD.WIDE R24, R29, 0x4, R172 ;  /* 0x000000041d187825 */ /* 0x004fe200078e02ac */
[----:B------:R-:W-:Y:S03]  /*127820*/  @P0 STG.E [R22.64], R8 ;  /* 0x0000000816000986 */ /* 0x000fe6000c101904 */
[----:B------:R1:W-:Y:S01]  /*127830*/  @P6 STG.E [R16.64], R117 ;  /* 0x0000007510006986 */ /* 0x0003e2000c101904 */
[----:B------:R-:W-:Y:S01]  /*127840*/  ISETP.LT.AND P1, PT, R182, c[0x0][0x178], !P1 ;  /* 0x00005e00b6007a0c */ /* 0x000fe20004f21270 */
[----:B------:R-:W-:Y:S01]  /*127850*/  @P5 STG.E [R20.64], R145 ;  /* 0x0000009114005986 */ /* 0x000fe2000c101904 */
[----:B------:R-:W-:Y:S01]  /*127860*/  ISETP.LT.AND P4, PT, R185, c[0x0][0x178], !P2 ;  /* 0x00005e00b9007a0c */ /* 0x000fe20005781270 */
[----:B------:R2:W-:Y:S01]  /*127870*/  @P3 STG.E [R24.64], R197 ;  /* 0x000000c518003986 */ /* 0x0005e2000c101904 */
[----:B------:R-:W-:Y:S02]  /*127880*/  ISETP.LT.AND P3, PT, R184, c[0x0][0x178], !P2 ;  /* 0x00005e00b8007a0c */ /* 0x000fe40005761270 */
[----:B------:R-:W-:-:S02]  /*127890*/  ISETP.GE.AND P0, PT, R31, c[0x0][0x17c], PT ;  /* 0x00005f001f007a0c */ /* 0x000fc40003f06270 */
[----:B------:R-:W-:Y:S01]  /*1278a0*/  ISETP.LT.AND P5, PT, R183, c[0x0][0x178], !P2 ;  /* 0x00005e00b7007a0c */ /* 0x000fe200057a1270 */
[C---:B------:R-:W-:Y:S02]  /*1278b0*/  IADD3 R31, R29.reuse, c[0x0][0x198], RZ ;  /* 0x000066001d1f7a10 */ /* 0x040fe40007ffe0ff */
[----:B------:R-:W-:Y:S01]  /*1278c0*/  IMAD.WIDE R2, R29, 0x4, R6 ;  /* 0x000000041d027825 */ /* 0x000fe200078e0206 */
[----:B------:R-:W4:Y:S03]  /*1278d0*/  LDL.LU R38, [R1+0x4eac] ;  /* 0x004eac0001267983 */ /* 0x000f260000300800 */
[----:B------:R-:W4:Y:S01]  /*1278e0*/  LDL.LU R36, [R1+0x4e98] ;  /* 0x004e980001247983 */ /* 0x000f220000300800 */
[----:B------:R-:W-:Y:S01]  /*1278f0*/  ISETP.LT.AND P6, PT, R182, c[0x0][0x178], !P2 ;  /* 0x00005e00b6007a0c */ /* 0x000fe200057c1270 */
[----:B------:R-:W-:-:S04]  /*127900*/  IMAD.WIDE R26, R31, 0x4, R4 ;  /* 0x000000041f1a7825 */ /* 0x000fc800078e0204 */
[----:B-1----:R-:W-:-:S04]  /*127910*/  IMAD.WIDE R16, R31, 0x4, R174 ;  /* 0x000000041f107825 */ /* 0x002fc800078e02ae */
[----:B--2---:R-:W-:Y:S01]  /*127920*/  IMAD.WIDE R24, R31, 0x4, R172 ;  /* 0x000000041f187825 */ /* 0x004fe200078e02ac */
[----:B------:R-:W-:Y:S03]  /*127930*/  @P1 STG.E [R2.64], R9 ;  /* 0x0000000902001986 */ /* 0x000fe6000c101904 */
[----:B------:R-:W-:Y:S02]  /*127940*/  @P4 STG.E [R26.64], R136 ;  /* 0x000000881a004986 */ /* 0x000fe4000c101904 */
[----:B------:R-:W-:Y:S01]  /*127950*/  @P3 STG.E [R16.64], R164 ;  /* 0x000000a410003986 */ /* 0x000fe2000c101904 */
[----:B------:R-:W1:Y:S04]  /*127960*/  LDS.128 R20, [R252] ;  /* 0x00000000fc147984 */ /* 0x000e680000000c00 */
[----:B------:R-:W-:Y:S02]  /*127970*/  @P5 STG.E [R24.64], R204 ;  /* 0x000000cc18005986 */ /* 0x000fe4000c101904 */
[----:B------:R2:W1:Y:S02]  /*127980*/  LDS.128 R24, [R0+0x400] ;  /* 0x0004000000187984 */ /* 0x0004640000000c00 */
[----:B--2---:R-:W2:Y:S01]  /*127990*/  LDL.LU R0, [R1+0x4e7c] ;  /* 0x004e7c0001007983 */ /* 0x004ea20000300800 */
[----:B------:R-:W-:-:S02]  /*1279a0*/  ISETP.LT.AND P4, PT, R185, c[0x0][0x178], !P0 ;  /* 0x00005e00b9007a0c */ /* 0x000fc40004781270 */
[----:B------:R-:W-:Y:S02]  /*1279b0*/  ISETP.LT.AND P1, PT, R184, c[0x0][0x178], !P0 ;  /* 0x00005e00b8007a0c */ /* 0x000fe40004721270 */
[----:B------:R-:W-:Y:S02]  /*1279c0*/  ISETP.LT.AND P5, PT, R183, c[0x0][0x178], !P0 ;  /* 0x00005e00b7007a0c */ /* 0x000fe400047a1270 */
[----:B------:R-:W-:Y:S01]  /*1279d0*/  ISETP.LT.AND P3, PT, R182, c[0x0][0x178], !P0 ;  /* 0x00005e00b6007a0c */ /* 0x000fe20004761270 */
[----:B------:R-:W2:Y:S01]  /*1279e0*/  LDL.LU R40, [R1+0x4e74] ;  /* 0x004e740001287983 */ /* 0x000ea20000300800 */
[----:B---3--:R-:W-:Y:S01]  /*1279f0*/  ISETP.GE.AND P2, PT, R28, c[0x0][0x17c], PT ;  /* 0x00005f001c007a0c */ /* 0x008fe20003f46270 */
[C---:B------:R-:W-:Y:S01]  /*127a00*/  IMAD.WIDE R28, R31.reuse, 0x4, R6 ;  /* 0x000000041f1c7825 */ /* 0x040fe200078e0206 */
[----:B------:R-:W-:-:S05]  /*127a10*/  IADD3 R31, R31, c[0x0][0x198], RZ ;  /* 0x000066001f1f7a10 */ /* 0x000fca0007ffe0ff */
[----:B------:R-:W-:-:S04]  /*127a20*/  IMAD.WIDE R2, R31, 0x4, R4 ;  /* 0x000000041f027825 */ /* 0x000fc800078e0204 */
[C---:B------:R-:W-:Y:S01]  /*127a30*/  IMAD.WIDE R8, R31.reuse, 0x4, R174 ;  /* 0x000000041f087825 */ /* 0x040fe200078e02ae */
[----:B------:R3:W-:Y:S03]  /*127a40*/  @P6 STG.E [R28.64], R12 ;  /* 0x0000000c1c006986 */ /* 0x0007e6000c101904 */
[----:B------:R-:W-:-:S04]  /*127a50*/  IMAD.WIDE R16, R31, 0x4, R172 ;  /* 0x000000041f107825 */ /* 0x000fc800078e02ac */
[----:B------:R1:W-:Y:S01]  /*127a60*/  @P4 STG.E [R2.64], R137 ;  /* 0x0000008902004986 */ /* 0x0003e2000c101904 */
[----:B------:R-:W-:Y:S01]  /*127a70*/  ISETP.LT.AND P6, PT, R185, c[0x0][0x178], !P2 ;  /* 0x00005e00b9007a0c */ /* 0x000fe200057c1270 */
[----:B------:R1:W-:Y:S01]  /*127a80*/  @P1 STG.E [R8.64], R165 ;  /* 0x000000a508001986 */ /* 0x0003e2000c101904 */
[----:B------:R-:W-:Y:S01]  /*127a90*/  @P5 STG.E [R16.64], R205 ;  /* 0x000000cd10005986 */ /* 0x000fe2000c101904 */
[----:B------:R-:W-:Y:S01]  /*127aa0*/  ISETP.LT.AND P4, PT, R184, c[0x0][0x178], !P2 ;  /* 0x00005e00b8007a0c */ /* 0x000fe20005781270 */
[C---:B---3--:R-:W-:Y:S01]  /*127ab0*/  IMAD.WIDE R28, R31.reuse, 0x4, R6 ;  /* 0x000000041f1c7825 */ /* 0x048fe200078e0206 */
[----:B------:R-:W-:-:S04]  /*127ac0*/  IADD3 R33, R31, c[0x0][0x198], RZ ;  /* 0x000066001f217a10 */ /* 0x000fc80007ffe0ff */
[----:B------:R3:W-:Y:S01]  /*127ad0*/  @P3 STG.E [R28.64], R13 ;  /* 0x0000000d1c003986 */ /* 0x0007e2000c101904 */
[----:B------:R-:W-:Y:S02]  /*127ae0*/  ISETP.LT.AND P3, PT, R183, c[0x0][0x178], !P2 ;  /* 0x00005e00b7007a0c */ /* 0x000fe40005761270 */
[----:B----4-:R-:W-:Y:S01]  /*127af0*/  ISETP.GE.AND P0, PT, R30, c[0x0][0x17c], PT ;  /* 0x00005f001e007a0c */ /* 0x010fe20003f06270 */
[----:B------:R-:W-:-:S04]  /*127b00*/  IMAD.WIDE R30, R33, 0x4, R4 ;  /* 0x00000004211e7825 */ /* 0x000fc800078e0204 */
[----:B-1----:R-:W-:-:S04]  /*127b10*/  IMAD.WIDE R2, R33, 0x4, R174 ;  /* 0x0000000421027825 */ /* 0x002fc800078e02ae */
[----:B------:R-:W-:Y:S01]  /*127b20*/  IMAD.WIDE R8, R33, 0x4, R172 ;  /* 0x0000000421087825 */ /* 0x000fe200078e02ac */
[----:B------:R-:W-:Y:S01]  /*127b30*/  ISETP.LT.AND P2, PT, R182, c[0x0][0x178], !P2 ;  /* 0x00005e00b6007a0c */ /* 0x000fe20005741270 */
[----:B------:R-:W-:Y:S01]  /*127b40*/  @P6 STG.E [R30.64], R132 ;  /* 0x000000841e006986 */ /* 0x000fe2000c101904 */
[----:B------:R-:W-:Y:S01]  /*127b50*/  ISETP.LT.AND P6, PT, R185, c[0x0][0x178], !P0 ;  /* 0x00005e00b9007a0c */ /* 0x000fe200047c1270 */
[----:B------:R1:W-:Y:S01]  /*127b60*/  @P4 STG.E [R2.64], R160 ;  /* 0x000000a002004986 */ /* 0x0003e2000c101904 */
[----:B------:R-:W-:Y:S02]  /*127b70*/  ISETP.LT.AND P4, PT, R184, c[0x0][0x178], !P0 ;  /* 0x00005e00b8007a0c */ /* 0x000fe40004781270 */
[C---:B------:R-:W-:Y:S01]  /*127b80*/  IADD3 R35, R33.reuse, c[0x0][0x198], RZ ;  /* 0x0000660021237a10 */ /* 0x040fe20007ffe0ff */
[----:B---3--:R-:W-:Y:S01]  /*127b90*/  IMAD.WIDE R12, R33, 0x4, R6 ;  /* 0x00000004210c7825 */ /* 0x008fe200078e0206 */
[----:B------:R3:W-:Y:S01]  /*127ba0*/  @P3 STG.E [R8.64], R212 ;  /* 0x000000d408003986 */ /* 0x0007e2000c101904 */
[----:B------:R-:W-:-:S02]  /*127bb0*/  ISETP.LT.AND P3, PT, R183, c[0x0][0x178], !P0 ;  /* 0x00005e00b7007a0c */ /* 0x000fc40004761270 */
[----:B------:R-:W-:Y:S01]  /*127bc0*/  ISETP.LT.AND P0, PT, R182, c[0x0][0x178], !P0 ;  /* 0x00005e00b6007a0c */ /* 0x000fe20004701270 */
[----:B------:R-:W-:Y:S01]  /*127bd0*/  ISETP.GE.AND P5, PT, R32, c[0x0][0x17c], PT ;  /* 0x00005f0020007a0c */ /* 0x000fe20003fa6270 */
[----:B------:R-:W-:-:S04]  /*127be0*/  IMAD.WIDE R16, R35, 0x4, R4 ;  /* 0x0000000423107825 */ /* 0x000fc800078e0204 */
[C---:B------:R-:W-:Y:S01]  /*127bf0*/  IMAD.WIDE R32, R35.reuse, 0x4, R174 ;  /* 0x0000000423207825 */ /* 0x040fe200078e02ae */
[----:B------:R-:W-:Y:S02]  /*127c00*/  ISETP.GE.AND P1, PT, R34, c[0x0][0x17c], PT ;  /* 0x00005f0022007a0c */ /* 0x000fe40003f26270 */
[C---:B------:R-:W-:Y:S01]  /*127c10*/  IADD3 R37, R35.reuse, c[0x0][0x198], RZ ;  /* 0x0000660023257a10 */ /* 0x040fe20007ffe0ff */
[----:B-1----:R-:W-:-:S04]  /*127c20*/  IMAD.WIDE R2, R35, 0x4, R172 ;  /* 0x0000000423027825 */ /* 0x002fc800078e02ac */
[----:B------:R-:W-:Y:S01]  /*127c30*/  IMAD.WIDE R34, R35, 0x4, R6 ;  /* 0x0000000423227825 */ /* 0x000fe200078e0206 */
[----:B------:R1:W-:Y:S03]  /*127c40*/  @P2 STG.E [R12.64], R20 ;  /* 0x000000140c002986 */ /* 0x0003e6000c101904 */
[----:B------:R4:W-:Y:S02]  /*127c50*/  @P6 STG.E [R16.64], R133 ;  /* 0x0000008510006986 */ /* 0x0009e4000c101904 */
[----:B------:R-:W-:Y:S01]  /*127c60*/  @P4 STG.E [R32.64], R161 ;  /* 0x000000a120004986 */ /* 0x000fe2000c101904 */
[----:B------:R-:W-:Y:S01]  /*127c70*/  ISETP.LT.AND P6, PT, R185, c[0x0][0x178], !P1 ;  /* 0x00005e00b9007a0c */ /* 0x000fe20004fc1270 */
[----:B------:R2:W-:Y:S01]  /*127c80*/  @P3 STG.E [R2.64], R213 ;  /* 0x000000d502003986 */ /* 0x0005e2000c101904 */
[----:B------:R-:W-:Y:S01]  /*127c90*/  ISETP.LT.AND P2, PT, R184, c[0x0][0x178], !P1 ;  /* 0x00005e00b8007a0c */ /* 0x000fe20004f41270 */
[----:B------:R-:W-:Y:S01]  /*127ca0*/  @P0 STG.E [R34.64], R21 ;  /* 0x0000001522000986 */ /* 0x000fe2000c101904 */
[----:B------:R-:W-:Y:S01]  /*127cb0*/  ISETP.LT.AND P0, PT, R183, c[0x0][0x178], !P1 ;  /* 0x00005e00b7007a0c */ /* 0x000fe20004f01270 */
[----:B------:R-:W-:-:S02]  /*127cc0*/  ISETP.LT.AND P1, PT, R182, c[0x0][0x178], !P1 ;  /* 0x00005e00b6007a0c */ /* 0x000fc40004f21270 */
[----:B---3--:R-:W-:-:S04]  /*127cd0*/  IMAD.WIDE R8, R37, 0x4, R4 ;  /* 0x0000000425087825 */ /* 0x008fc800078e0204 */
[----:B-1----:R-:W-:-:S04]  /*127ce0*/  IMAD.WIDE R12, R37, 0x4, R174 ;  /* 0x00000004250c7825 */ /* 0x002fc800078e02ae */
[C---:B----4-:R-:W-:Y:S01]  /*127cf0*/  IMAD.WIDE R16, R37.reuse, 0x4, R6 ;  /* 0x0000000425107825 */ /* 0x050fe200078e0206 */
[----:B------:R-:W1:Y:S03]  /*127d00*/  LDS.128 R28, [R250+0x400] ;  /* 0x00040000fa1c7984 */ /* 0x000e660000000c00 */
[----:B--2---:R-:W-:Y:S01]  /*127d10*/  IMAD.WIDE R2, R37, 0x4, R172 ;  /* 0x0000000425027825 */ /* 0x004fe200078e02ac */
[----:B------:R2:W-:Y:S03]  /*127d20*/  @P6 STG.E [R8.64], R128 ;  /* 0x0000008008006986 */ /* 0x0005e6000c101904 */
[----:B------:R3:W-:Y:S01]  /*127d30*/  @P2 STG.E [R12.64], R148 ;  /* 0x000000940c002986 */ /* 0x0007e2000c101904 */
[----:B------:R-:W-:Y:S01]  /*127d40*/  ISETP.GE.AND P4, PT, R38, c[0x0][0x17c], PT ;  /* 0x00005f0026007a0c */ /* 0x000fe20003f86270 */
[----:B------:R2:W-:Y:S01]  /*127d50*/  @P0 STG.E [R2.64], R192 ;  /* 0x000000c002000986 */ /* 0x0005e2000c101904 */
[----:B------:R-:W-:Y:S03]  /*127d60*/  @P1 STG.E [R16.64], R24 ;  /* 0x0000001810001986 */ /* 0x000fe6000c101904 */
[----:B------:R-:W4:Y:S01]  /*127d70*/  LDL.LU R38, [R1+0x4e6c] ;  /* 0x004e6c0001267983 */ /* 0x000f220000300800 */
[----:B------:R-:W-:-:S02]  /*127d80*/  ISETP.GE.AND P1, PT, R0, c[0x0][0x17c], PT ;  /* 0x00005f0000007a0c */ /* 0x000fc40003f26270 */
[----:B------:R-:W4:Y:S01]  /*127d90*/  LDL.LU R0, [R1+0x4e68] ;  /* 0x004e680001007983 */ /* 0x000f220000300800 */
[----:B------:R-:W-:Y:S02]  /*127da0*/  ISETP.LT.AND P3, PT, R185, c[0x0][0x178], !P5 ;  /* 0x00005e00b9007a0c */ /* 0x000fe40006f61270 */
[----:B------:R-:W-:Y:S02]  /*127db0*/  ISETP.LT.AND P2, PT, R184, c[0x0][0x178], !P5 ;  /* 0x00005e00b8007a0c */ /* 0x000fe40006f41270 */
[----:B------:R-:W-:Y:S02]  /*127dc0*/  ISETP.LT.AND P6, PT, R183, c[0x0][0x178], !P5 ;  /* 0x00005e00b7007a0c */ /* 0x000fe40006fc1270 */
[----:B------:R-:W-:Y:S01]  /*127dd0*/  IADD3 R33, R37, c[0x0][0x198], RZ ;  /* 0x0000660025217a10 */ /* 0x000fe20007ffe0ff */
[----:B------:R-:W-:Y:S01]  /*127de0*/  ISETP.LT.AND P5, PT, R182, c[0x0][0x178], !P5 ;  /* 0x00005e00b6007a0c */ /* 0x000fe20006fa1270 */
[----:B------:R-:W-:Y:S01]  /*127df0*/  ISETP.GE.AND P0, PT, R36, c[0x0][0x17c], PT ;  /* 0x00005f0024007a0c */ /* 0x000fe20003f06270 */
[----:B------:R-:W4:Y:S02]  /*127e00*/  LDL.LU R42, [R1+0x4e60] ;  /* 0x004e6000012a7983 */ /* 0x000f240000300800 */
[----:B--2---:R-:W-:-:S04]  /*127e10*/  IMAD.WIDE R8, R33, 0x4, R4 ;  /* 0x0000000421087825 */ /* 0x004fc800078e0204 */
[----:B---3--:R-:W-:-:S04]  /*127e20*/  IMAD.WIDE R12, R33, 0x4, R174 ;  /* 0x00000004210c7825 */ /* 0x008fc800078e02ae */
[----:B------:R-:W-:-:S04]  /*127e30*/  IMAD.WIDE R20, R33, 0x4, R172 ;  /* 0x0000000421147825 */ /* 0x000fc800078e02ac */
[----:B------:R-:W-:Y:S01]  /*127e40*/  IMAD.WIDE R36, R33, 0x4, R6 ;  /* 0x0000000421247825 */ /* 0x000fe200078e0206 */
[----:B------:R2:W-:Y:S01]  /*127e50*/  @P3 STG.E [R8.64], R129 ;  /* 0x0000008108003986 */ /* 0x0005e2000c101904 */
[----:B------:R-:W-:Y:S02]  /*127e60*/  ISETP.LT.AND P3, PT, R185, c[0x0][0x178], !P4 ;  /* 0x00005e00b9007a0c */ /* 0x000fe40006761270 */
[----:B------:R3:W-:Y:S01]  /*127e70*/  @P2 STG.E [R12.64], R149 ;  /* 0x000000950c002986 */ /* 0x0007e2000c101904 */
[----:B------:R-:W-:Y:S01]  /*127e80*/  ISETP.LT.AND P2, PT, R184, c[0x0][0x178], !P4 ;  /* 0x00005e00b8007a0c */ /* 0x000fe20006741270 */
[----:B------:R1:W-:Y:S01]  /*127e90*/  @P6 STG.E [R20.64], R193 ;  /* 0x000000c114006986 */ /* 0x0003e2000c101904 */
[----:B------:R-:W-:Y:S01]  /*127ea0*/  @P5 STG.E [R36.64], R25 ;  /* 0x0000001924005986 */ /* 0x000fe2000c101904 */
[----:B------:R-:W-:Y:S02]  /*127eb0*/  IADD3 R39, R33, c[0x0][0x198], RZ ;  /* 0x0000660021277a10 */ /* 0x000fe40007ffe0ff */
[----:B------:R-:W-:Y:S01]  /*127ec0*/  ISETP.LT.AND P5, PT, R183, c[0x0][0x178], !P4 ;  /* 0x00005e00b7007a0c */ /* 0x000fe200067a1270 */
[----:B------:R-:W-:Y:S01]  /*127ed0*/  ISETP.LT.AND P4, PT, R182, c[0x0][0x178], !P4 ;  /* 0x00005e00b6007a0c */ /* 0x000fe20006781270 */
[----:B------:R-:W-:Y:S01]  /*127ee0*/  ISETP.LT.AND P6, PT, R185, c[0x0][0x178], !P0 ;  /* 0x00005e00b9007a0c */ /* 0x000fe200047c1270 */
[----:B------:R-:W4:Y:S01]  /*127ef0*/  LDS.128 R32, [R251+0x400] ;  /* 0x00040000fb207984 */ /* 0x000f220000000c00 */
[----:B------:R-:W-:-:S04]  /*127f00*/  IMAD.WIDE R2, R39, 0x4, R4 ;  /* 0x0000000427027825 */ /* 0x000fc800078e0204 */
[----:B--2---:R-:W-:-:S04]  /*127f10*/  IMAD.WIDE R8, R39, 0x4, R174 ;  /* 0x0000000427087825 */ /* 0x004fc800078e02ae */
[----:B---3--:R-:W-:-:S04]  /*127f20*/  IMAD.WIDE R12, R39, 0x4, R172 ;  /* 0x00000004270c7825 */ /* 0x008fc800078e02ac */
[----:B------:R-:W-:Y:S01]  /*127f30*/  IMAD.WIDE R16, R39, 0x4, R6 ;  /* 0x0000000427107825 */ /* 0x000fe200078e0206 */
[----:B------:R2:W-:Y:S03]  /*127f40*/  @P3 STG.E [R2.64], R112 ;  /* 0x0000007002003986 */ /* 0x0005e6000c101904 */
[----:B------:R3:W-:Y:S01]  /*127f50*/  @P2 STG.E [R8.64], R140 ;  /* 0x0000008c08002986 */ /* 0x0007e2000c101904 */
[----:B------:R-:W-:Y:S02]  /*127f60*/  ISETP.LT.AND P3, PT, R184, c[0x0][0x178], !P0 ;  /* 0x00005e00b8007a0c */ /* 0x000fe40004761270 */
[----:B------:R-:W-:Y:S02]  /*127f70*/  ISETP.LT.AND P2, PT, R183, c[0x0][0x178], !P0 ;  /* 0x00005e00b7007a0c */ /* 0x000fe40004741270 */
[----:B------:R-:W-:Y:S01]  /*127f80*/  IADD3 R41, R39, c[0x0][0x198], RZ ;  /* 0x0000660027297a10 */ /* 0x000fe20007ffe0ff */
[----:B------:R-:W-:Y:S01]  /*127f90*/  @P5 STG.E [R12.64], R200 ;  /* 0x000000c80c005986 */ /* 0x000fe2000c101904 */
[----:B------:R-:W-:Y:S01]  /*127fa0*/  ISETP.GE.AND P5, PT, R40, c[0x0][0x17c], PT ;  /* 0x00005f0028007a0c */ /* 0x000fe20003fa6270 */
[----:B-1----:R1:W-:Y:S02]  /*127fb0*/  @P4 STG.E [R16.64], R28 ;  /* 0x0000001c10004986 */ /* 0x0023e4000c101904 */
[----:B------:R-:W4:Y:S02]  /*127fc0*/  LDL.LU R40, [R1+0x4e48] ;  /* 0x004e480001287983 */ /* 0x000f240000300800 */
[----:B------:R-:W-:-:S04]  /*127fd0*/  IMAD.WIDE R20, R41, 0x4, R4 ;  /* 0x0000000429147825 */ /* 0x000fc800078e0204 */
[----:B--2---:R-:W-:-:S04]  /*127fe0*/  IMAD.WIDE R2, R41, 0x4, R174 ;  /* 0x0000000429027825 */ /* 0x004fc800078e02ae */
[----:B---3--:R-:W-:Y:S01]  /*127ff0*/  IMAD.WIDE R8, R41, 0x4, R172 ;  /* 0x0000000429087825 */ /* 0x008fe200078e02ac */
[----:B------:R-:W-:Y:S01]  /*128000*/  ISETP.LT.AND P0, PT, R182, c[0x0][0x178], !P0 ;  /* 0x00005e00b6007a0c */ /* 0x000fe20004701270 */
[----:B-1----:R-:W2:Y:S04]  /*128010*/  LDL.LU R28, [R1+0x4e38] ;  /* 0x004e3800011c7983 */ /* 0x002ea80000300800 */
[----:B------:R1:W-:Y:S01]  /*128020*/  @P6 STG.E [R20.64], R113 ;  /* 0x0000007114006986 */ /* 0x0003e2000c101904 */
[----:B------:R-:W-:Y:S01]  /*128030*/  ISETP.LT.AND P6, PT, R185, c[0x0][0x178], !P1 ;  /* 0x00005e00b9007a0c */ /* 0x000fe20004fc1270 */
[----:B------:R3:W-:Y:S01]  /*128040*/  @P3 STG.E [R2.64], R141 ;  /* 0x0000008d02003986 */ /* 0x0007e2000c101904 */
[----:B------:R-:W-:Y:S01]  /*128050*/  ISETP.LT.AND P4, PT, R184, c[0x0][0x178], !P1 ;  /* 0x00005e00b8007a0c */ /* 0x000fe20004f81270 */
[----:B------:R4:W-:Y:S01]  /*128060*/  @P2 STG.E [R8.64], R201 ;  /* 0x000000c908002986 */ /* 0x0009e2000c101904 */
[----:B------:R-:W-:-:S02]  /*128070*/  ISETP.LT.AND P2, PT, R183, c[0x0][0x178], !P1 ;  /* 0x00005e00b7007a0c */ /* 0x000fc40004f41270 */
[C---:B------:R-:W-:Y:S01]  /*128080*/  IADD3 R25, R41.reuse, c[0x0][0x198], RZ ;  /* 0x0000660029197a10 */ /* 0x040fe20007ffe0ff */
[----:B------:R-:W-:-:S04]  /*128090*/  IMAD.WIDE R12, R41, 0x4, R6 ;  /* 0x00000004290c7825 */ /* 0x000fc800078e0206 */
[----:B------:R-:W-:-:S04]  /*1280a0*/  IMAD.WIDE R16, R25, 0x4, R4 ;  /* 0x0000000419107825 */ /* 0x000fc800078e0204 */
[----:B-1----:R-:W-:-:S04]  /*1280b0*/  IMAD.WIDE R20, R25, 0x4, R174 ;  /* 0x0000000419147825 */ /* 0x002fc800078e02ae */
[----:B---3--:R-:W-:Y:S01]  /*1280c0*/  IMAD.WIDE R2, R25, 0x4, R172 ;  /* 0x0000000419027825 */ /* 0x008fe200078e02ac */
[----:B------:R1:W-:Y:S03]  /*1280d0*/  @P0 STG.E [R12.64], R29 ;  /* 0x0000001d0c000986 */ /* 0x0003e6000c101904 */
[----:B------:R3:W-:Y:S02]  /*1280e0*/  @P6 STG.E [R16.64], R108 ;  /* 0x0000006c10006986 */ /* 0x0007e4000c101904 */
[----:B------:R1:W-:Y:S01]  /*1280f0*/  @P4 STG.E [R20.64], R152 ;  /* 0x0000009814004986 */ /* 0x0003e2000c101904 */
[----:B------:R1:W-:Y:S01]  /*128100*/  @P2 STG.E [R2.64], R208 ;  /* 0x000000d002002986 */ /* 0x0003e2000c101904 */
[----:B----4-:R-:W-:-:S03]  /*128110*/  ISETP.GE.AND P2, PT, R0, c[0x0][0x17c], PT ;  /* 0x00005f0000007a0c */ /* 0x010fc60003f46270 */
[----:B------:R-:W4:Y:S01]  /*128120*/  LDL.LU R0, [R1+0x4e28] ;  /* 0x004e280001007983 */ /* 0x000f220000300800 */
[----:B------:R-:W-:Y:S02]  /*128130*/  ISETP.GE.AND P3, PT, R38, c[0x0][0x17c], PT ;  /* 0x00005f0026007a0c */ /* 0x000fe40003f66270 */
[----:B------:R-:W2:Y:S01]  /*128140*/  LDS.128 R36, [R252+0x400] ;  /* 0x00040000fc247984 */ /* 0x000ea20000000c00 */
[----:B------:R-:W-:Y:S02]  /*128150*/  ISETP.LT.AND P1, PT, R182, c[0x0][0x178], !P1 ;  /* 0x00005e00b6007a0c */ /* 0x000fe40004f21270 */
[----:B------:R-:W-:Y:S01]  /*128160*/  ISETP.LT.AND P4, PT, R185, c[0x0][0x178], !P5 ;  /* 0x00005e00b9007a0c */ /* 0x000fe20006f81270 */
[C---:B------:R-:W-:Y:S01]  /*128170*/  IMAD.WIDE R8, R25.reuse, 0x4, R6 ;  /* 0x0000000419087825 */ /* 0x040fe200078e0206 */
[----:B------:R-:W-:Y:S02]  /*128180*/  IADD3 R25, R25, c[0x0][0x198], RZ ;  /* 0x0000660019197a10 */ /* 0x000fe40007ffe0ff */
[----:B------:R-:W-:-:S02]  /*128190*/  ISETP.LT.AND P6, PT, R184, c[0x0][0x178], !P5 ;  /* 0x00005e00b8007a0c */ /* 0x000fc40006fc1270 */
[----:B------:R-:W-:Y:S01]  /*1281a0*/  ISETP.LT.AND P0, PT, R183, c[0x0][0x178], !P5 ;  /* 0x00005e00b7007a0c */ /* 0x000fe20006f01270 */
[----:B-1----:R-:W-:Y:S01]  /*1281b0*/  IMAD.WIDE R12, R25, 0x4, R4 ;  /* 0x00000004190c7825 */ /* 0x002fe200078e0204 */
[----:B------:R-:W-:-:S03]  /*1281c0*/  ISETP.LT.AND P5, PT, R182, c[0x0][0x178], !P5 ;  /* 0x00005e00b6007a0c */ /* 0x000fc60006fa1270 */
[----:B------:R1:W-:Y:S01]  /*1281d0*/  @P1 STG.E [R8.64], R32 ;  /* 0x0000002008001986 */ /* 0x0003e2000c101904 */
[----:B------:R-:W-:Y:S01]  /*1281e0*/  ISETP.LT.AND P1, PT, R185, c[0x0][0x178], !P3 ;  /* 0x00005e00b9007a0c */ /* 0x000fe20005f21270 */
[----:B------:R1:W-:Y:S01]  /*1281f0*/  @P4 STG.E [R12.64], R109 ;  /* 0x0000006d0c004986 */ /* 0x0003e2000c101904 */
[----:B------:R-:W-:Y:S02]  /*128200*/  ISETP.LT.AND P4, PT, R184, c[0x0][0x178], !P3 ;  /* 0x00005e00b8007a0c */ /* 0x000fe40005f81270 */
[C---:B------:R-:W-:Y:S01]  /*128210*/  IADD3 R29, R25.reuse, c[0x0][0x198], RZ ;  /* 0x00006600191d7a10 */ /* 0x040fe20007ffe0ff */
[----:B---3--:R-:W-:-:S04]  /*128220*/  IMAD.WIDE R16, R25, 0x4, R174 ;  /* 0x0000000419107825 */ /* 0x008fc800078e02ae */
[----:B------:R-:W-:-:S04]  /*128230*/  IMAD.WIDE R20, R25, 0x4, R172 ;  /* 0x0000000419147825 */ /* 0x000fc800078e02ac */
[----:B------:R-:W-:-:S04]  /*128240*/  IMAD.WIDE R2, R25, 0x4, R6 ;  /* 0x0000000419027825 */ /* 0x000fc800078e0206 */
[C---:B------:R-:W-:Y:S01]  /*128250*/  IMAD.WIDE R24, R29.reuse, 0x4, R174 ;  /* 0x000000041d187825 */ /* 0x040fe200078e02ae */
[----:B------:R3:W-:Y:S03]  /*128260*/  @P6 STG.E [R16.64], R153 ;  /* 0x0000009910006986 */ /* 0x0007e6000c101904 */
[----:B-1----:R-:W-:-:S04]  /*128270*/  IMAD.WIDE R8, R29, 0x4, R4 ;  /* 0x000000041d087825 */ /* 0x002fc800078e0204 */
[----:B------:R1:W-:Y:S01]  /*128280*/  @P0 STG.E [R20.64], R209 ;  /* 0x000000d114000986 */ /* 0x0003e2000c101904 */
[----:B------:R-:W-:Y:S01]  /*128290*/  ISETP.LT.AND P0, PT, R183, c[0x0][0x178], !P3 ;  /* 0x00005e00b7007a0c */ /* 0x000fe20005f01270 */
[----:B------:R-:W-:Y:S01]  /*1282a0*/  ISETP.LT.AND P3, PT, R182, c[0x0][0x178], !P3 ;  /* 0x00005e00b6007a0c */ /* 0x000fe20005f61270 */
[----:B------:R1:W-:Y:S01]  /*1282b0*/  @P5 STG.E [R2.64], R33 ;  /* 0x0000002102005986 */ /* 0x0003e2000c101904 */
[----:B------:R-:W-:Y:S01]  /*1282c0*/  ISETP.LT.AND P6, PT, R185, c[0x0][0x178], !P2 ;  /* 0x00005e00b9007a0c */ /* 0x000fe200057c1270 */
[----:B------:R2:W-:Y:S02]  /*1282d0*/  @P1 STG.E [R8.64], R124 ;  /* 0x0000007c08001986 */ /* 0x0005e4000c101904 */
[----:B------:R-:W-:Y:S01]  /*1282e0*/  @P4 STG.E [R24.64], R156 ;  /* 0x0000009c18004986 */ /* 0x000fe2000c101904 */
[----:B------:R-:W-:Y:S02]  /*1282f0*/  ISETP.LT.AND P5, PT, R184, c[0x0][0x178], !P2 ;  /* 0x00005e00b8007a0c */ /* 0x000fe400057a1270 */
[----:B------:R-:W-:-:S02]  /*128300*/  ISETP.LT.AND P4, PT, R183, c[0x0][0x178], !P2 ;  /* 0x00005e00b7007a0c */ /* 0x000fc40005781270 */
[C---:B------:R-:W-:Y:S01]  /*128310*/  IADD3 R41, R29.reuse, c[0x0][0x198], RZ ;  /* 0x000066001d297a10 */ /* 0x040fe20007ffe0ff */
[----:B------:R-:W-:-:S04]  /*128320*/  IMAD.WIDE R12, R29, 0x4, R172 ;  /* 0x000000041d0c7825 */ /* 0x000fc800078e02ac */
[----:B---3--:R-:W-:-:S04]  /*128330*/  IMAD.WIDE R16, R29, 0x4, R6 ;  /* 0x000000041d107825 */ /* 0x008fc800078e0206 */
[----:B-1----:R-:W-:-:S04]  /*128340*/  IMAD.WIDE R20, R41, 0x4, R4 ;  /* 0x0000000429147825 */ /* 0x002fc800078e0204 */
[C---:B------:R-:W-:Y:S01]  /*128350*/  IMAD.WIDE R2, R41.reuse, 0x4, R174 ;  /* 0x0000000429027825 */ /* 0x040fe200078e02ae */
[----:B------:R-:W-:Y:S01]  /*128360*/  ISETP.GE.AND P1, PT, R42, c[0x0][0x17c], PT ;  /* 0x00005f002a007a0c */ /* 0x000fe20003f26270 */
[----:B------:R-:W-:Y:S02]  /*128370*/  @P0 STG.E [R12.64], R216 ;  /* 0x000000d80c000986 */ /* 0x000fe4000c101904 */
[----:B--2---:R-:W-:-:S04]  /*128380*/  IMAD.WIDE R8, R41, 0x4, R172 ;  /* 0x0000000429087825 */ /* 0x004fc800078e02ac */
[----:B------:R1:W-:Y:S01]  /*128390*/  @P3 STG.E [R16.64], R36 ;  /* 0x0000002410003986 */ /* 0x0003e2000c101904 */
[----:B------:R2:W-:Y:S01]  /*1283a0*/  @P6 STG.E [R20.64], R125 ;  /* 0x0000007d14006986 */ /* 0x0005e2000c101904 */
[----:B------:R3:W-:Y:S02]  /*1283b0*/  @P5 STG.E [R2.64], R157 ;  /* 0x0000009d02005986 */ /* 0x0007e4000c101904 */
[----:B------:R2:W-:Y:S01]  /*1283c0*/  @P4 STG.E [R8.64], R217 ;  /* 0x000000d908004986 */ /* 0x0005e2000c101904 */
[----:B------:R-:W-:Y:S02]  /*1283d0*/  ISETP.LT.AND P6, PT, R185, c[0x0][0x178], !P1 ;  /* 0x00005e00b9007a0c */ /* 0x000fe40004fc1270 */
[----:B------:R-:W-:Y:S02]  /*1283e0*/  ISETP.LT.AND P3, PT, R184, c[0x0][0x178], !P1 ;  /* 0x00005e00b8007a0c */ /* 0x000fe40004f61270 */
[----:B------:R-:W-:Y:S02]  /*1283f0*/  ISETP.LT.AND P4, PT, R183, c[0x0][0x178], !P1 ;  /* 0x00005e00b7007a0c */ /* 0x000fe40004f81270 */
[----:B------:R-:W-:Y:S01]  /*128400*/  ISETP.LT.AND P5, PT, R182, c[0x0][0x178], !P1 ;  /* 0x00005e00b6007a0c */ /* 0x000fe20004fa1270 */
[----:B------:R-:W-:Y:S01]  /*128410*/  ISETP.GE.AND P1, PT, R28, c[0x0][0x17c], PT ;  /* 0x00005f001c007a0c */ /* 0x000fe20003f26270 */
[----:B-1----:R-:W4:Y:S01]  /*128420*/  LDL.LU R36, [R1+0x4e20] ;  /* 0x004e200001247983 */ /* 0x002f220000300800 */
[----:B------:R-:W4:Y:S02]  /*128430*/  LDL.LU R32, [R1+0x4e14] ;  /* 0x004e140001207983 */ /* 0x000f240000300800 */
[----:B------:R-:W4:Y:S01]  /*128440*/  LDL.LU R28, [R1+0x4e08] ;  /* 0x004e0800011c7983 */ /* 0x000f220000300800 */
[----:B------:R-:W-:-:S02]  /*128450*/  ISETP.LT.AND P2, PT, R182, c[0x0][0x178], !P2 ;  /* 0x00005e00b6007a0c */ /* 0x000fc40005741270 */
[C---:B------:R-:W-:Y:S01]  /*128460*/  IADD3 R25, R41.reuse, c[0x0][0x198], RZ ;  /* 0x0000660029197a10 */ /* 0x040fe20007ffe0ff */
[----:B------:R-:W-:-:S04]  /*128470*/  IMAD.WIDE R12, R41, 0x4, R6 ;  /* 0x00000004290c7825 */ /* 0x000fc800078e0206 */
[----:B------:R-:W-:-:S04]  /*128480*/  IMAD.WIDE R16, R25, 0x4, R4 ;  /* 0x0000000419107825 */ /* 0x000fc800078e0204 */
[----:B--2---:R-:W-:-:S04]  /*128490*/  IMAD.WIDE R20, R25, 0x4, R174 ;  /* 0x0000000419147825 */ /* 0x004fc800078e02ae */
[C---:B---3--:R-:W-:Y:S01]  /*1284a0*/  IMAD.WIDE R2, R25.reuse, 0x4, R172 ;  /* 0x0000000419027825 */ /* 0x048fe200078e02ac */
[----:B------:R1:W-:Y:S03]  /*1284b0*/  @P2 STG.E [R12.64], R37 ;  /* 0x000000250c002986 */ /* 0x0003e6000c101904 */
[----:B------:R2:W-:Y:S02]  /*1284c0*/  @P6 STG.E [R16.64], R122 ;  /* 0x0000007a10006986 */ /* 0x0005e4000c101904 */
[----:B------:R3:W-:Y:S02]  /*1284d0*/  @P3 STG.E [R20.64], R170 ;  /* 0x000000aa14003986 */ /* 0x0007e4000c101904 */
[----:B------:R1:W-:Y:S01]  /*1284e0*/  @P4 STG.E [R2.64], R190 ;  /* 0x000000be02004986 */ /* 0x0003e2000c101904 */
[----:B----4-:R-:W-:Y:S02]  /*1284f0*/  ISETP.GE.AND P4, PT, R0, c[0x0][0x17c], PT ;  /* 0x00005f0000007a0c */ /* 0x010fe40003f86270 */
[----:B------:R-:W4:Y:S01]  /*128500*/  LDL.LU R0, [R1+0x4e00] ;  /* 0x004e000001007983 */ /* 0x000f220000300800 */
[----:B------:R-:W-:Y:S01]  /*128510*/  ISETP.GE.AND P0, PT, R40, c[0x0][0x17c], PT ;  /* 0x00005f0028007a0c */ /* 0x000fe20003f06270 */
[----:B------:R-:W-:-:S03]  /*128520*/  IMAD.WIDE R8, R25, 0x4, R6 ;  /* 0x0000000419087825 */ /* 0x000fc600078e0206 */
[----:B------:R-:W-:Y:S02]  /*128530*/  ISETP.LT.AND P2, PT, R185, c[0x0][0x178], !P0 ;  /* 0x00005e00b9007a0c */ /* 0x000fe40004741270 */
[----:B------:R-:W-:Y:S02]  /*128540*/  IADD3 R25, R25, c[0x0][0x198], RZ ;  /* 0x0000660019197a10 */ /* 0x000fe40007ffe0ff */
[----:B------:R-:W-:Y:S02]  /*128550*/  ISETP.LT.AND P6, PT, R184, c[0x0][0x178], !P0 ;  /* 0x00005e00b8007a0c */ /* 0x000fe400047c1270 */
[----:B------:R-:W-:Y:S01]  /*128560*/  ISETP.LT.AND P3, PT, R183, c[0x0][0x178], !P0 ;  /* 0x00005e00b7007a0c */ /* 0x000fe20004761270 */
[----:B-1----:R-:W-:Y:S01]  /*128570*/  IMAD.WIDE R12, R25, 0x4, R4 ;  /* 0x00000004190c7825 */ /* 0x002fe200078e0204 */
[----:B------:R1:W-:Y:S01]  /*128580*/  @P5 STG.E [R8.64], R18 ;  /* 0x0000001208005986 */ /* 0x0003e2000c101904 */
[----:B------:R-:W-:Y:S02]  /*128590*/  ISETP.LT.AND P0, PT, R182, c[0x0][0x178], !P0 ;  /* 0x00005e00b6007a0c */ /* 0x000fe40004701270 */
[----:B------:R-:W-:-:S02]  /*1285a0*/  ISETP.LT.AND P5, PT, R185, c[0x0][0x178], !P1 ;  /* 0x00005e00b9007a0c */ /* 0x000fc40004fa1270 */
[C---:B------:R-:W-:Y:S01]  /*1285b0*/  IADD3 R29, R25.reuse, c[0x0][0x198], RZ ;  /* 0x00006600191d7a10 */ /* 0x040fe20007ffe0ff */
[----:B------:R1:W-:Y:S01]  /*1285c0*/  @P2 STG.E [R12.64], R123 ;  /* 0x0000007b0c002986 */ /* 0x0003e2000c101904 */
[----:B------:R-:W-:Y:S01]  /*1285d0*/  ISETP.LT.AND P2, PT, R184, c[0x0][0x178], !P1 ;  /* 0x00005e00b8007a0c */ /* 0x000fe20004f41270 */
[----:B--2---:R-:W-:-:S04]  /*1285e0*/  IMAD.WIDE R16, R25, 0x4, R174 ;  /* 0x0000000419107825 */ /* 0x004fc800078e02ae */
[----:B---3--:R-:W-:-:S04]  /*1285f0*/  IMAD.WIDE R20, R25, 0x4, R172 ;  /* 0x0000000419147825 */ /* 0x008fc800078e02ac */
[----:B------:R-:W-:-:S04]  /*128600*/  IMAD.WIDE R2, R25, 0x4, R6 ;  /* 0x0000000419027825 */ /* 0x000fc800078e0206 */
[----:B-1----:R-:W-:-:S04]  /*128610*/  IMAD.WIDE R8, R29, 0x4, R4 ;  /* 0x000000041d087825 */ /* 0x002fc800078e0204 */
[----:B------:R-:W-:Y:S01]  /*128620*/  IMAD.WIDE R24, R29, 0x4, R174 ;  /* 0x000000041d187825 */ /* 0x000fe200078e02ae */
[----:B------:R1:W-:Y:S03]  /*128630*/  @P6 STG.E [R16.64], R171 ;  /* 0x000000ab10006986 */ /* 0x0003e6000c101904 */
[----:B------:R2:W-:Y:S01]  /*128640*/  @P3 STG.E [R20.64], R191 ;  /* 0x000000bf14003986 */ /* 0x0005e2000c101904 */
[----:B------:R-:W-:Y:S01]  /*128650*/  ISETP.LT.AND P3, PT, R183, c[0x0][0x178], !P1 ;  /* 0x00005e00b7007a0c */ /* 0x000fe20004f61270 */
[----:B------:R-:W-:Y:S01]  /*128660*/  ISETP.LT.AND P1, PT, R182, c[0x0][0x178], !P1 ;  /* 0x00005e00b6007a0c */ /* 0x000fe20004f21270 */
[----:B------:R3:W-:Y:S01]  /*128670*/  @P0 STG.E [R2.64], R19 ;  /* 0x0000001302000986 */ /* 0x0007e2000c101904 */
[----:B------:R-:W-:Y:S01]  /*128680*/  ISETP.LT.AND P6, PT, R185, c[0x0][0x178], !P4 ;  /* 0x00005e00b9007a0c */ /* 0x000fe200067c1270 */
[----:B------:R3:W-:Y:S02]  /*128690*/  @P5 STG.E [R8.64], R118 ;  /* 0x0000007608005986 */ /* 0x0007e4000c101904 */
[----:B------:R3:W-:Y:S01]  /*1286a0*/  @P2 STG.E [R24.64], R146 ;  /* 0x0000009218002986 */ /* 0x0007e2000c101904 */
[----:B------:R-:W-:-:S02]  /*1286b0*/  ISETP.LT.AND P5, PT, R184, c[0x0][0x178], !P4 ;  /* 0x00005e00b8007a0c */ /* 0x000fc400067a1270 */
[----:B------:R-:W-:Y:S02]  /*1286c0*/  ISETP.LT.AND P2, PT, R183, c[0x0][0x178], !P4 ;  /* 0x00005e00b7007a0c */ /* 0x000fe40006741270 */
[C---:B------:R-:W-:Y:S01]  /*1286d0*/  IADD3 R33, R29.reuse, c[0x0][0x198], RZ ;  /* 0x000066001d217a10 */ /* 0x040fe20007ffe0ff */
[----:B------:R-:W-:-:S04]  /*1286e0*/  IMAD.WIDE R12, R29, 0x4, R172 ;  /* 0x000000041d0c7825 */ /* 0x000fc800078e02ac */
[----:B-1----:R-:W-:-:S04]  /*1286f0*/  IMAD.WIDE R16, R29, 0x4, R6 ;  /* 0x000000041d107825 */ /* 0x002fc800078e0206 */
[----:B--2---:R-:W-:-:S04]  /*128700*/  IMAD.WIDE R20, R33, 0x4, R4 ;  /* 0x0000000421147825 */ /* 0x004fc800078e0204 */
[C---:B---3--:R-:W-:Y:S01]  /*128710*/  IMAD.WIDE R2, R33.reuse, 0x4, R174 ;  /* 0x0000000421027825 */ /* 0x048fe200078e02ae */
[----:B------:R-:W-:Y:S03]  /*128720*/  @P3 STG.E [R12.64], R198 ;  /* 0x000000c60c003986 */ /* 0x000fe6000c101904 */
[----:B------:R-:W-:-:S04]  /*128730*/  IMAD.WIDE R8, R33, 0x4, R172 ;  /* 0x0000000421087825 */ /* 0x000fc800078e02ac */
[----:B------:R-:W-:Y:S01]  /*128740*/  @P1 STG.E [R16.64], R10 ;  /* 0x0000000a10001986 */ /* 0x000fe2000c101904 */
[----:B------:R1:W-:Y:S01]  /*128750*/  @P6 STG.E [R20.64], R119 ;  /* 0x0000007714006986 */ /* 0x0003e2000c101904 */
[----:B------:R2:W-:Y:S02]  /*128760*/  @P5 STG.E [R2.64], R147 ;  /* 0x0000009302005986 */ /* 0x0005e4000c101904 */
[----:B------:R3:W-:Y:S01]  /*128770*/  @P2 STG.E [R8.64], R199 ;  /* 0x000000c708002986 */ /* 0x0007e2000c101904 */
[----:B------:R-:W-:-:S04]  /*128780*/  ISETP.GE.AND P0, PT, R36, c[0x0][0x17c], PT ;  /* 0x00005f0024007a0c */ /* 0x000fc80003f06270 */
[----:B------:R-:W-:Y:S02]  /*128790*/  ISETP.LT.AND P6, PT, R185, c[0x0][0x178], !P0 ;  /* 0x00005e00b9007a0c */ /* 0x000fe400047c1270 */
[----:B------:R-:W-:Y:S02]  /*1287a0*/  ISETP.LT.AND P3, PT, R184, c[0x0][0x178], !P0 ;  /* 0x00005e00b8007a0c */ /* 0x000fe40004761270 */
[----:B------:R-:W-:Y:S02]  /*1287b0*/  ISETP.LT.AND P2, PT, R183, c[0x0][0x178], !P0 ;  /* 0x00005e00b7007a0c */ /* 0x000fe40004741270 */
[----:B------:R-:W-:Y:S01]  /*1287c0*/  ISETP.LT.AND P5, PT, R182, c[0x0][0x178], !P0 ;  /* 0x00005e00b6007a0c */ /* 0x000fe200047a1270 */
[----:B------:R-:W-:Y:S02]  /*1287d0*/  ISETP.GE.AND P0, PT, R28, c[0x0][0x17c], PT ;  /* 0x00005f001c007a0c */ /* 0x000fe40003f06270 */
[----:B------:R-:W3:Y:S01]  /*1287e0*/  LDL.LU R28, [R1+0x4df8] ;  /* 0x004df800011c7983 */ /* 0x000ee20000300800 */
[----:B------:R-:W3:Y:S02]  /*1287f0*/  LDL.LU R24, [R1+0x4dec] ;  /* 0x004dec0001187983 */ /* 0x000ee40000300800 */
[----:B-1----:R-:W3:Y:S01]  /*128800*/  LDL.LU R20, [R1+0x4de0] ;  /* 0x004de00001147983 */ /* 0x002ee20000300800 */
[----:B------:R-:W-:-:S02]  /*128810*/  ISETP.LT.AND P4, PT, R182, c[0x0][0x178], !P4 ;  /* 0x00005e00b6007a0c */ /* 0x000fc40006781270 */
[C---:B------:R-:W-:Y:S01]  /*128820*/  IADD3 R25, R33.reuse, c[0x0][0x198], RZ ;  /* 0x0000660021197a10 */ /* 0x040fe20007ffe0ff */
[----:B------:R-:W-:-:S04]  /*128830*/  IMAD.WIDE R12, R33, 0x4, R6 ;  /* 0x00000004210c7825 */ /* 0x000fc800078e0206 */
[----:B------:R-:W-:-:S04]  /*128840*/  IMAD.WIDE R16, R25, 0x4, R4 ;  /* 0x0000000419107825 */ /* 0x000fc800078e0204 */
[----:B------:R-:W-:-:S04]  /*128850*/  IMAD.WIDE R18, R25, 0x4, R174 ;  /* 0x0000000419127825 */ /* 0x000fc800078e02ae */
[C---:B--2---:R-:W-:Y:S01]  /*128860*/  IMAD.WIDE R2, R25.reuse, 0x4, R172 ;  /* 0x0000000419027825 */ /* 0x044fe200078e02ac */
[----:B------:R1:W-:Y:S03]  /*128870*/  @P4 STG.E [R12.64], R11 ;  /* 0x0000000b0c004986 */ /* 0x0003e6000c101904 */
[----:B------:R2:W-:Y:S02]  /*128880*/  @P6 STG.E [R16.64], R138 ;  /* 0x0000008a10006986 */ /* 0x0005e4000c101904 */
[----:B------:R-:W-:Y:S02]  /*128890*/  @P3 STG.E [R18.64], R166 ;  /* 0x000000a612003986 */ /* 0x000fe4000c101904 */
[----:B------:R1:W-:Y:S01]  /*1288a0*/  @P2 STG.E [R2.64], R206 ;  /* 0x000000ce02002986 */ /* 0x0003e2000c101904 */
[----:B----4-:R-:W-:Y:S02]  /*1288b0*/  ISETP.GE.AND P2, PT, R0, c[0x0][0x17c], PT ;  /* 0x00005f0000007a0c */ /* 0x010fe40003f46270 */
[----:B------:R-:W4:Y:S01]  /*1288c0*/  LDL.LU R0, [R1+0x4dd4] ;  /* 0x004dd40001007983 */ /* 0x000f220000300800 */
[----:B------:R-:W-:Y:S01]  /*1288d0*/  ISETP.GE.AND P1, PT, R32, c[0x0][0x17c], PT ;  /* 0x00005f0020007a0c */ /* 0x000fe20003f26270 */
[----:B---3--:R-:W-:-:S03]  /*1288e0*/  IMAD.WIDE R8, R25, 0x4, R6 ;  /* 0x0000000419087825 */ /* 0x008fc600078e0206 */
[----:B------:R-:W-:Y:S02]  /*1288f0*/  ISETP.LT.AND P4, PT, R185, c[0x0][0x178], !P1 ;  /* 0x00005e00b9007a0c */ /* 0x000fe40004f81270 */
[----:B------:R-:W-:Y:S02]  /*128900*/  ISETP.LT.AND P6, PT, R184, c[0x0][0x178], !P1 ;  /* 0x00005e00b8007a0c */ /* 0x000fe40004fc1270 */
[----:B------:R-:W-:Y:S02]  /*128910*/  ISETP.LT.AND P3, PT, R183, c[0x0][0x178], !P1 ;  /* 0x00005e00b7007a0c */ /* 0x000fe40004f61270 */
[----:B------:R-:W-:Y:S01]  /*128920*/  IADD3 R25, R25, c[0x0][0x198], RZ ;  /* 0x0000660019197a10 */ /* 0x000fe20007ffe0ff */
[----:B------:R3:W-:Y:S04]  /*128930*/  @P5 STG.E [R8.64], R14 ;  /* 0x0000000e08005986 */ /* 0x0007e8000c101904 */
[----:B-1----:R-:W-:-:S04]  /*128940*/  IMAD.WIDE R10, R25, 0x4, R4 ;  /* 0x00000004190a7825 */ /* 0x002fc800078e0204 */
[----:B------:R-:W-:-:S04]  /*128950*/  IMAD.WIDE R12, R25, 0x4, R174 ;  /* 0x00000004190c7825 */ /* 0x000fc800078e02ae */
[----:B--2---:R-:W-:Y:S01]  /*128960*/  IMAD.WIDE R16, R25, 0x4, R172 ;  /* 0x0000000419107825 */ /* 0x004fe200078e02ac */
[----:B------:R-:W-:Y:S02]  /*128970*/  ISETP.LT.AND P1, PT, R182, c[0x0][0x178], !P1 ;  /* 0x00005e00b6007a0c */ /* 0x000fe40004f21270 */
[----:B------:R-:W-:Y:S01]  /*128980*/  ISETP.LT.AND P5, PT, R185, c[0x0][0x178], !P0 ;  /* 0x00005e00b9007a0c */ /* 0x000fe200047a1270 */
[----:B------:R1:W-:Y:S01]  /*128990*/  @P4 STG.E [R10.64], R139 ;  /* 0x0000008b0a004986 */ /* 0x0003e2000c101904 */
[----:B------:R2:W-:Y:S01]  /*1289a0*/  @P6 STG.E [R12.64], R167 ;  /* 0x000000a70c006986 */ /* 0x0005e2000c101904 */
[----:B------:R-:W-:Y:S01]  /*1289b0*/  ISETP.LT.AND P4, PT, R184, c[0x0][0x178], !P0 ;  /* 0x00005e00b8007a0c */ /* 0x000fe20004781270 */
[----:B------:R3:W-:Y:S01]  /*1289c0*/  @P3 STG.E [R16.64], R207 ;  /* 0x000000cf10003986 */ /* 0x0007e2000c101904 */
[----:B------:R-:W-:Y:S02]  /*1289d0*/  ISETP.LT.AND P3, PT, R183, c[0x0][0x178], !P0 ;  /* 0x00005e00b7007a0c */ /* 0x000fe40004761270 */
[----:B------:R-:W-:Y:S01]  /*1289e0*/  IADD3 R21, R25, c[0x0][0x198], RZ ;  /* 0x0000660019157a10 */ /* 0x000fe20007ffe0ff */
[----:B------:R-:W-:-:S02]  /*1289f0*/  ISETP.LT.AND P0, PT, R182, c[0x0][0x178], !P0 ;  /* 0x00005e00b6007a0c */ /* 0x000fc40004701270 */
[----:B------:R-:W-:-:S04]  /*128a00*/  IMAD.WIDE R2, R25, 0x4, R6 ;  /* 0x0000000419027825 */ /* 0x000fc800078e0206 */
[----:B---3--:R-:W-:-:S04]  /*128a10*/  IMAD.WIDE R8, R21, 0x4, R4 ;  /* 0x0000000415087825 */ /* 0x008fc800078e0204 */
[----:B------:R-:W-:-:S04]  /*128a20*/  IMAD.WIDE R18, R21, 0x4, R174 ;  /* 0x0000000415127825 */ /* 0x000fc800078e02ae */
[----:B-1----:R-:W-:-:S04]  /*128a30*/  IMAD.WIDE R10, R21, 0x4, R172 ;  /* 0x00000004150a7825 */ /* 0x002fc800078e02ac */
[----:B--2---:R-:W-:Y:S01]  /*128a40*/  IMAD.WIDE R12, R21, 0x4, R6 ;  /* 0x00000004150c7825 */ /* 0x004fe200078e0206 */
[----:B------:R1:W-:Y:S01]  /*128a50*/  @P1 STG.E [R2.64], R15 ;  /* 0x0000000f02001986 */ /* 0x0003e2000c101904 */
[----:B------:R-:W-:Y:S02]  /*128a60*/  ISETP.LT.AND P6, PT, R185, c[0x0][0x178], !P2 ;  /* 0x00005e00b9007a0c */ /* 0x000fe400057c1270 */
[----:B------:R2:W-:Y:S02]  /*128a70*/  @P5 STG.E [R8.64], R134 ;  /* 0x0000008608005986 */ /* 0x0005e4000c101904 */
[----:B------:R-:W-:Y:S01]  /*128a80*/  @P4 STG.E [R18.64], R162 ;  /* 0x000000a212004986 */ /* 0x000fe2000c101904 */
[----:B------:R-:W-:Y:S02]  /*128a90*/  ISETP.LT.AND P5, PT, R184, c[0x0][0x178], !P2 ;  /* 0x00005e00b8007a0c */ /* 0x000fe400057a1270 */
[----:B------:R-:W-:Y:S01]  /*128aa0*/  ISETP.LT.AND P4, PT, R183, c[0x0][0x178], !P2 ;  /* 0x00005e00b7007a0c */ /* 0x000fe20005781270 */
[----:B------:R-:W-:Y:S01]  /*128ab0*/  @P3 STG.E [R10.64], R214 ;  /* 0x000000d60a003986 */ /* 0x000fe2000c101904 */
[----:B------:R-:W-:Y:S01]  /*128ac0*/  IADD3 R25, R21, c[0x0][0x198], RZ ;  /* 0x0000660015197a10 */ /* 0x000fe20007ffe0ff */
[----:B------:R3:W-:Y:S04]  /*128ad0*/  @P0 STG.E [R12.64], R22 ;  /* 0x000000160c000986 */ /* 0x0007e8000c101904 */
[----:B------:R-:W-:-:S04]  /*128ae0*/  IMAD.WIDE R16, R25, 0x4, R4 ;  /* 0x0000000419107825 */ /* 0x000fc800078e0204 */
[----:B-1----:R-:W-:-:S04]  /*128af0*/  IMAD.WIDE R2, R25, 0x4, R174 ;  /* 0x0000000419027825 */ /* 0x002fc800078e02ae */
[----:B--2---:R-:W-:Y:S01]  /*128b00*/  IMAD.WIDE R8, R25, 0x4, R172 ;  /* 0x0000000419087825 */ /* 0x004fe200078e02ac */
[----:B---3--:R-:W2:Y:S04]  /*128b10*/  LDL.LU R22, [R1+0x4dcc] ;  /* 0x004dcc0001167983 */ /* 0x008ea80000300800 */
[----:B------:R-:W-:Y:S01]  /*128b20*/  @P6 STG.E [R16.64], R135 ;  /* 0x0000008710006986 */ /* 0x000fe2000c101904 */
[----:B------:R1:W-:Y:S02]  /*128b30*/  @P5 STG.E [R2.64], R163 ;  /* 0x000000a302005986 */ /* 0x0003e4000c101904 */
[----:B------:R3:W-:Y:S01]  /*128b40*/  @P4 STG.E [R8.64], R215 ;  /* 0x000000d708004986 */ /* 0x0007e2000c101904 */
[----:B------:R-:W-:Y:S02]  /*128b50*/  ISETP.LT.AND P2, PT, R182, c[0x0][0x178], !P2 ;  /* 0x00005e00b6007a0c */ /* 0x000fe40005741270 */
[----:B------:R-:W-:-:S04]  /*128b60*/  ISETP.GE.AND P1, PT, R28, c[0x0][0x17c], PT ;  /* 0x00005f001c007a0c */ /* 0x000fc80003f26270 */
[----:B------:R-:W-:Y:S02]  /*128b70*/  ISETP.LT.AND P6, PT, R185, c[0x0][0x178], !P1 ;  /* 0x00005e00b9007a0c */ /* 0x000fe40004fc1270 */
[----:B------:R-:W-:Y:S02]  /*128b80*/  ISETP.LT.AND P3, PT, R184, c[0x0][0x178], !P1 ;  /* 0x00005e00b8007a0c */ /* 0x000fe40004f61270 */
[----:B------:R-:W-:Y:S02]  /*128b90*/  ISETP.LT.AND P4, PT, R183, c[0x0][0x178], !P1 ;  /* 0x00005e00b7007a0c */ /* 0x000fe40004f81270 */
[----:B------:R-:W-:Y:S01]  /*128ba0*/  ISETP.LT.AND P5, PT, R182, c[0x0][0x178], !P1 ;  /* 0x00005e00b6007a0c */ /* 0x000fe20004fa1270 */
[----:B------:R-:W-:Y:S02]  /*128bb0*/  ISETP.GE.AND P1, PT, R20, c[0x0][0x17c], PT ;  /* 0x00005f0014007a0c */ /* 0x000fe40003f26270 */
[----:B------:R-:W2:Y:S01]  /*128bc0*/  LDL.LU R20, [R1+0x4dc0] ;  /* 0x004dc00001147983 */ /* 0x000ea20000300800 */
[----:B------:R-:W2:Y:S01]  /*128bd0*/  LDL.LU R18, [R1+0x4c34] ;  /* 0x004c340001127983 */ /* 0x000ea20000300800 */
[C---:B------:R-:W-:Y:S01]  /*128be0*/  IADD3 R19, R25.reuse, c[0x0][0x198], RZ ;  /* 0x0000660019137a10 */ /* 0x040fe20007ffe0ff */
[----:B------:R-:W-:-:S04]  /*128bf0*/  IMAD.WIDE R10, R25, 0x4, R6 ;  /* 0x00000004190a7825 */ /* 0x000fc800078e0206 */
[----:B------:R-:W-:-:S04]  /*128c00*/  IMAD.WIDE R12, R19, 0x4, R4 ;  /* 0x00000004130c7825 */ /* 0x000fc800078e0204 */
[----:B------:R-:W-:-:S04]  /*128c10*/  IMAD.WIDE R14, R19, 0x4, R174 ;  /* 0x00000004130e7825 */ /* 0x000fc800078e02ae */
[----:B-1----:R-:W-:Y:S01]  /*128c20*/  IMAD.WIDE R2, R19, 0x4, R172 ;  /* 0x0000000413027825 */ /* 0x002fe200078e02ac */
[----:B------:R1:W-:Y:S03]  /*128c30*/  @P2 STG.E [R10.64], R23 ;  /* 0x000000170a002986 */ /* 0x0003e6000c101904 */
[----:B------:R1:W-:Y:S02]  /*128c40*/  @P6 STG.E [R12.64], R130 ;  /* 0x000000820c006986 */ /* 0x0003e4000c101904 */
[----:B------:R1:W-:Y:S01]  /*128c50*/  @P3 STG.E [R14.64], R150 ;  /* 0x000000960e003986 */ /* 0x0003e2000c101904 */
[----:B------:R1:W-:Y:S01]  /*128c60*/  @P4 STG.E [R2.64], R194 ;  /* 0x000000c202004986 */ /* 0x0003e2000c101904 */
[----:B----4-:R-:W-:-:S03]  /*128c70*/  ISETP.GE.AND P4, PT, R0, c[0x0][0x17c], PT ;  /* 0x00005f0000007a0c */ /* 0x010fc60003f86270 */
[----:B------:R-:W4:Y:S01]  /*128c80*/  LDL.LU R0, [R1+0x4f7c] ;  /* 0x004f7c0001007983 */ /* 0x000f220000300800 */
[----:B------:R-:W-:Y:S01]  /*128c90*/  ISETP.GE.AND P0, PT, R24, c[0x0][0x17c], PT ;  /* 0x00005f0018007a0c */ /* 0x000fe20003f06270 */
[----:B---3--:R-:W-:-:S03]  /*128ca0*/  IMAD.WIDE R8, R19, 0x4, R6 ;  /* 0x0000000413087825 */ /* 0x008fc600078e0206 */
[----:B------:R-:W-:Y:S02]  /*128cb0*/  ISETP.LT.AND P3, PT, R185, c[0x0][0x178], !P0 ;  /* 0x00005e00b9007a0c */ /* 0x000fe40004761270 */
[----:B------:R-:W-:Y:S02]  /*128cc0*/  ISETP.LT.AND P6, PT, R184, c[0x0][0x178], !P0 ;  /* 0x00005e00b8007a0c */ /* 0x000fe400047c1270 */
[----:B------:R-:W-:Y:S02]  /*128cd0*/  ISETP.LT.AND P2, PT, R183, c[0x0][0x178], !P0 ;  /* 0x00005e00b7007a0c */ /* 0x000fe40004741270 */
[----:B------:R-:W-:Y:S01]  /*128ce0*/  IADD3 R19, R19, c[0x0][0x198], RZ ;  /* 0x0000660013137a10 */ /* 0x000fe20007ffe0ff */
[----:B------:R3:W-:Y:S01]  /*128cf0*/  @P5 STG.E [R8.64], R26 ;  /* 0x0000001a08005986 */ /* 0x0007e2000c101904 */
[----:B------:R-:W-:Y:S02]  /*128d00*/  ISETP.LT.AND P0, PT, R182, c[0x0][0x178], !P0 ;  /* 0x00005e00b6007a0c */ /* 0x000fe40004701270 */
[----:B------:R-:W-:-:S02]  /*128d10*/  ISETP.LT.AND P5, PT, R185, c[0x0][0x178], !P1 ;  /* 0x00005e00b9007a0c */ /* 0x000fc40004fa1270 */
[C---:B------:R-:W-:Y:S01]  /*128d20*/  IADD3 R21, R19.reuse, c[0x0][0x198], RZ ;  /* 0x0000660013157a10 */ /* 0x040fe20007ffe0ff */
[----:B-1----:R-:W-:-:S04]  /*128d30*/  IMAD.WIDE R10, R19, 0x4, R4 ;  /* 0x00000004130a7825 */ /* 0x002fc800078e0204 */
[----:B------:R-:W-:-:S04]  /*128d40*/  IMAD.WIDE R12, R19, 0x4, R174 ;  /* 0x00000004130c7825 */ /* 0x000fc800078e02ae */
[----:B------:R-:W-:-:S04]  /*128d50*/  IMAD.WIDE R14, R19, 0x4, R172 ;  /* 0x00000004130e7825 */ /* 0x000fc800078e02ac */
[----:B------:R-:W-:Y:S01]  /*128d60*/  IMAD.WIDE R2, R19, 0x4, R6 ;  /* 0x0000000413027825 */ /* 0x000fe200078e0206 */
[----:B------:R1:W-:Y:S03]  /*128d70*/  @P3 STG.E [R10.64], R131 ;  /* 0x000000830a003986 */ /* 0x0003e6000c101904 */
[----:B------:R1:W-:Y:S01]  /*128d80*/  @P6 STG.E [R12.64], R151 ;  /* 0x000000970c006986 */ /* 0x0003e2000c101904 */
[----:B------:R-:W-:Y:S01]  /*128d90*/  ISETP.LT.AND P3, PT, R184, c[0x0][0x178], !P1 ;  /* 0x00005e00b8007a0c */ /* 0x000fe20004f61270 */
[----:B---3--:R-:W-:Y:S01]  /*128da0*/  IMAD.WIDE R8, R21, 0x4, R4 ;  /* 0x0000000415087825 */ /* 0x008fe200078e0204 */
[----:B------:R3:W-:Y:S01]  /*128db0*/  @P2 STG.E [R14.64], R195 ;  /* 0x000000c30e002986 */ /* 0x0007e2000c101904 */
[----:B------:R-:W-:Y:S02]  /*128dc0*/  ISETP.LT.AND P2, PT, R183, c[0x0][0x178], !P1 ;  /* 0x00005e00b7007a0c */ /* 0x000fe40004f41270 */
[----:B------:R-:W-:Y:S01]  /*128dd0*/  ISETP.LT.AND P1, PT, R182, c[0x0][0x178], !P1 ;  /* 0x00005e00b6007a0c */ /* 0x000fe20004f21270 */
[----:B------:R-:W-:Y:S01]  /*128de0*/  ISETP.LT.AND P6, PT, R185, c[0x0][0x178], !P4 ;  /* 0x00005e00b9007a0c */ /* 0x000fe200067c1270 */
[----:B------:R3:W-:Y:S01]  /*128df0*/  @P0 STG.E [R2.64], R27 ;  /* 0x0000001b02000986 */ /* 0x0007e2000c101904 */
[----:B------:R-:W-:Y:S01]  /*128e00*/  @P5 STG.E [R8.64], R114 ;  /* 0x0000007208005986 */ /* 0x000fe2000c101904 */
[----:B------:R-:W-:-:S02]  /*128e10*/  ISETP.LT.AND P5, PT, R184, c[0x0][0x178], !P4 ;  /* 0x00005e00b8007a0c */ /* 0x000fc400067a1270 */
[C---:B------:R-:W-:Y:S01]  /*128e20*/  IADD3 R19, R21.reuse, c[0x0][0x198], RZ ;  /* 0x0000660015137a10 */ /* 0x040fe20007ffe0ff */
[----:B------:R-:W-:-:S04]  /*128e30*/  IMAD.WIDE R16, R21, 0x4, R174 ;  /* 0x0000000415107825 */ /* 0x000fc800078e02ae */
[----:B-1----:R-:W-:-:S04]  /*128e40*/  IMAD.WIDE R10, R21, 0x4, R172 ;  /* 0x00000004150a7825 */ /* 0x002fc800078e02ac */
[----:B------:R-:W-:-:S04]  /*128e50*/  IMAD.WIDE R12, R21, 0x4, R6 ;  /* 0x00000004150c7825 */ /* 0x000fc800078e0206 */
[C---:B---3--:R-:W-:Y:S01]  /*128e60*/  IMAD.WIDE R14, R19.reuse, 0x4, R4 ;  /* 0x00000004130e7825 */ /* 0x048fe200078e0204 */
[----:B------:R1:W-:Y:S03]  /*128e70*/  @P3 STG.E [R16.64], R142 ;  /* 0x0000008e10003986 */ /* 0x0003e6000c101904 */
[----:B------:R3:W-:Y:S02]  /*128e80*/  @P2 STG.E [R10.64], R202 ;  /* 0x000000ca0a002986 */ /* 0x0007e4000c101904 */
[----:B------:R-:W-:Y:S01]  /*128e90*/  IMAD.WIDE R2, R19, 0x4, R174 ;  /* 0x0000000413027825 */ /* 0x000fe200078e02ae */
[----:B------:R-:W-:Y:S01]  /*128ea0*/  ISETP.LT.AND P3, PT, R183, c[0x0][0x178], !P4 ;  /* 0x00005e00b7007a0c */ /* 0x000fe20006761270 */
[----:B------:R2:W-:Y:S02]  /*128eb0*/  @P1 STG.E [R12.64], R30 ;  /* 0x0000001e0c001986 */ /* 0x0005e4000c101904 */
[----:B------:R2:W-:Y:S01]  /*128ec0*/  @P6 STG.E [R14.64], R115 ;  /* 0x000000730e006986 */ /* 0x0005e2000c101904 */
[----:B------:R-:W-:Y:S01]  /*128ed0*/  ISETP.LT.AND P4, PT, R182, c[0x0][0x178], !P4 ;  /* 0x00005e00b6007a0c */ /* 0x000fe20006781270 */
[----:B------:R2:W-:Y:S02]  /*128ee0*/  @P5 STG.E [R2.64], R143 ;  /* 0x0000008f02005986 */ /* 0x0005e4000c101904 */
[----:B--2---:R-:W-:-:S02]  /*128ef0*/  ISETP.GE.AND P0, PT, R22, c[0x0][0x17c], PT ;  /* 0x00005f0016007a0c */ /* 0x004fc40003f06270 */
[----:B-1----:R-:W-:Y:S02]  /*128f00*/  IADD3 R17, R19, c[0x0][0x198], RZ ;  /* 0x0000660013117a10 */ /* 0x002fe40007ffe0ff */
[----:B------:R-:W-:Y:S02]  /*128f10*/  ISETP.LT.AND P6, PT, R185, c[0x0][0x178], !P0 ;  /* 0x00005e00b9007a0c */ /* 0x000fe400047c1270 */
[----:B------:R-:W-:Y:S02]  /*128f20*/  ISETP.LT.AND P2, PT, R184, c[0x0][0x178], !P0 ;  /* 0x00005e00b8007a0c */ /* 0x000fe40004741270 */
[----:B------:R-:W-:Y:S01]  /*128f30*/  ISETP.LT.AND P5, PT, R183, c[0x0][0x178], !P0 ;  /* 0x00005e00b7007a0c */ /* 0x000fe200047a1270 */
[----:B------:R-:W-:Y:S02]  /*128f40*/  ISETP.LT.AND P0, PT, R182, c[0x0][0x178], !P0 ;  /* 0x00005e00b6007a0c */ /* 0x000fe40004701270 */
[----:B------:R-:W-:-:S04]  /*128f50*/  IMAD.WIDE R8, R19, 0x4, R172 ;  /* 0x0000000413087825 */ /* 0x000fc800078e02ac */
[----:B---3--:R-:W-:-:S04]  /*128f60*/  IMAD.WIDE R10, R19, 0x4, R6 ;  /* 0x00000004130a7825 */ /* 0x008fc800078e0206 */
[----:B------:R-:W-:-:S04]  /*128f70*/  IMAD.WIDE R12, R17, 0x4, R4 ;  /* 0x00000004110c7825 */ /* 0x000fc800078e0204 */
[----:B------:R-:W-:-:S04]  /*128f80*/  IMAD.WIDE R14, R17, 0x4, R174 ;  /* 0x00000004110e7825 */ /* 0x000fc800078e02ae */
[C---:B------:R-:W-:Y:S01]  /*128f90*/  IMAD.WIDE R2, R17.reuse, 0x4, R172 ;  /* 0x0000000411027825 */ /* 0x040fe200078e02ac */
[----:B------:R1:W-:Y:S03]  /*128fa0*/  @P3 STG.E [R8.64], R203 ;  /* 0x000000cb08003986 */ /* 0x0003e6000c101904 */
[----:B------:R2:W-:Y:S01]  /*128fb0*/  @P4 STG.E [R10.64], R31 ;  /* 0x0000001f0a004986 */ /* 0x0005e2000c101904 */
[----:B------:R3:W-:Y:S01]  /*128fc0*/  @P6 STG.E [R12.64], R110 ;  /* 0x0000006e0c006986 */ /* 0x0007e2000c101904 */
[----:B------:R2:W-:Y:S02]  /*128fd0*/  @P2 STG.E [R14.64], R154 ;  /* 0x0000009a0e002986 */ /* 0x0005e4000c101904 */
[----:B------:R2:W-:Y:S01]  /*128fe0*/  @P5 STG.E [R2.64], R210 ;  /* 0x000000d202005986 */ /* 0x0005e2000c101904 */
[----:B------:R-:W-:Y:S01]  /*128ff0*/  ISETP.GE.AND P1, PT, R20, c[0x0][0x17c], PT ;  /* 0x00005f0014007a0c */ /* 0x000fe20003f26270 */
[----:B-1----:R-:W-:Y:S01]  /*129000*/  IMAD.WIDE R8, R17, 0x4, R6 ;  /* 0x0000000411087825 */ /* 0x002fe200078e0206 */
[----:B------:R-:W-:-:S02]  /*129010*/  ISETP.GE.AND P3, PT, R18, c[0x0][0x17c], PT ;  /* 0x00005f0012007a0c */ /* 0x000fc40003f66270 */
        /* <DEDUP_REMOVED lines=8> */
[----:B--2---:R-:W-:-:S04]  /*1290a0*/  IMAD.WIDE R10, R19, 0x4, R4 ;  /* 0x00000004130a7825 */ /* 0x004fc800078e0204 */
[----:B---3--:R-:W-:-:S04]  /*1290b0*/  IMAD.WIDE R12, R19, 0x4, R174 ;  /* 0x00000004130c7825 */ /* 0x008fc800078e02ae */
[----:B------:R-:W-:-:S04]  /*1290c0*/  IMAD.WIDE R14, R19, 0x4, R172 ;  /* 0x00000004130e7825 */ /* 0x000fc800078e02ac */
[----:B------:R-:W-:-:S04]  /*1290d0*/  IMAD.WIDE R2, R19, 0x4, R6 ;  /* 0x0000000413027825 */ /* 0x000fc800078e0206 */
[----:B------:R-:W-:Y:S01]  /*1290e0*/  IMAD.WIDE R16, R21, 0x4, R4 ;  /* 0x0000000415107825 */ /* 0x000fe200078e0204 */
[----:B------:R2:W-:Y:S03]  /*1290f0*/  @P4 STG.E [R10.64], R111 ;  /* 0x0000006f0a004986 */ /* 0x0005e6000c101904 */
[----:B------:R3:W-:Y:S02]  /*129100*/  @P6 STG.E [R12.64], R155 ;  /* 0x0000009b0c006986 */ /* 0x0007e4000c101904 */
[----:B------:R4:W-:Y:S01]  /*129110*/  @P5 STG.E [R14.64], R211 ;  /* 0x000000d30e005986 */ /* 0x0009e2000c101904 */
[----:B------:R-:W-:Y:S01]  /*129120*/  ISETP.LT.AND P5, PT, R184, c[0x0][0x178], !P3 ;  /* 0x00005e00b8007a0c */ /* 0x000fe20005fa1270 */
[----:B------:R4:W-:Y:S01]  /*129130*/  @P1 STG.E [R2.64], R35 ;  /* 0x0000002302001986 */ /* 0x0009e2000c101904 */
[----:B------:R4:W-:Y:S01]  /*129140*/  @P0 STG.E [R16.64], R126 ;  /* 0x0000007e10000986 */ /* 0x0009e2000c101904 */
[----:B------:R-:W-:Y:S01]  /*129150*/  ISETP.LT.AND P0, PT, R183, c[0x0][0x178], !P3 ;  /* 0x00005e00b7007a0c */ /* 0x000fe20005f01270 */
[----:B------:R-:W-:Y:S01]  /*129160*/  ISETP.LT.AND P3, PT, R182, c[0x0][0x178], !P3 ;  /* 0x00005e00b6007a0c */ /* 0x000fe20005f61270 */
[C---:B------:R-:W-:Y:S01]  /*129170*/  IADD3 R19, R21.reuse, c[0x0][0x198], RZ ;  /* 0x0000660015137a10 */ /* 0x040fe20007ffe0ff */
[----:B-1----:R-:W-:-:S04]  /*129180*/  IMAD.WIDE R8, R21, 0x4, R174 ;  /* 0x0000000415087825 */ /* 0x002fc800078e02ae */
[----:B--2---:R-:W-:-:S04]  /*129190*/  IMAD.WIDE R10, R21, 0x4, R172 ;  /* 0x00000004150a7825 */ /* 0x004fc800078e02ac */
[----:B---3--:R-:W-:-:S04]  /*1291a0*/  IMAD.WIDE R12, R21, 0x4, R6 ;  /* 0x00000004150c7825 */ /* 0x008fc800078e0206 */
[----:B------:R-:W-:-:S04]  /*1291b0*/  IMAD.WIDE R4, R19, 0x4, R4 ;  /* 0x0000000413047825 */ /* 0x000fc800078e0204 */
[----:B------:R-:W-:-:S04]  /*1291c0*/  IMAD.WIDE R174, R19, 0x4, R174 ;  /* 0x0000000413ae7825 */ /* 0x000fc800078e02ae */
[C---:B------:R-:W-:Y:S01]  /*1291d0*/  IMAD.WIDE R172, R19.reuse, 0x4, R172 ;  /* 0x0000000413ac7825 */ /* 0x040fe200078e02ac */
[----:B------:R1:W-:Y:S04]  /*1291e0*/  @P5 STG.E [R8.64], R158 ;  /* 0x0000009e08005986 */ /* 0x0003e8000c101904 */
[----:B------:R1:W-:Y:S01]  /*1291f0*/  @P0 STG.E [R10.64], R218 ;  /* 0x000000da0a000986 */ /* 0x0003e2000c101904 */
[----:B------:R1:W-:Y:S02]  /*129200*/  @P3 STG.E [R12.64], R38 ;  /* 0x000000260c003986 */ /* 0x0003e4000c101904 */
[----:B------:R-:W-:Y:S01]  /*129210*/  IMAD.WIDE R6, R19, 0x4, R6 ;  /* 0x0000000413067825 */ /* 0x000fe200078e0206 */
[----:B----4-:R-:W-:-:S04]  /*129220*/  ISETP.GE.AND P2, PT, R0, c[0x0][0x17c], PT ;  /* 0x00005f0000007a0c */ /* 0x010fc80003f46270 */
[----:B------:R-:W-:Y:S02]  /*129230*/  ISETP.LT.AND P4, PT, R185, c[0x0][0x178], !P2 ;  /* 0x00005e00b9007a0c */ /* 0x000fe40005781270 */
[----:B------:R-:W-:Y:S02]  /*129240*/  ISETP.LT.AND P6, PT, R184, c[0x0][0x178], !P2 ;  /* 0x00005e00b8007a0c */ /* 0x000fe400057c1270 */
[----:B------:R-:W-:-:S09]  /*129250*/  ISETP.LT.AND P1, PT, R183, c[0x0][0x178], !P2 ;  /* 0x00005e00b7007a0c */ /* 0x000fd20005721270 */
[----:B------:R1:W-:Y:S02]  /*129260*/  @P4 STG.E [R4.64], R127 ;  /* 0x0000007f04004986 */ /* 0x0003e4000c101904 */
[----:B------:R1:W-:Y:S02]  /*129270*/  @P6 STG.E [R174.64], R159 ;  /* 0x0000009fae006986 */ /* 0x0003e4000c101904 */
[----:B------:R1:W-:Y:S01]  /*129280*/  @P1 STG.E [R172.64], R219 ;  /* 0x000000dbac001986 */ /* 0x0003e2000c101904 */
[----:B------:R-:W-:-:S13]  /*129290*/  ISETP.LT.AND P2, PT, R182, c[0x0][0x178], !P2 ;  /* 0x00005e00b6007a0c */ /* 0x000fda0005741270 */
[----:B------:R-:W-:Y:S05]  /*1292a0*/  @!P2 EXIT ;  /* 0x000000000000a94d */ /* 0x000fea0003800000 */
[----:B------:R-:W-:Y:S01]  /*1292b0*/  STG.E [R6.64], R39 ;  /* 0x0000002706007986 */ /* 0x000fe2000c101904 */
[----:B------:R-:W-:Y:S05]  /*1292c0*/  EXIT ;  /* 0x000000000000794d */ /* 0x000fea0003800000 */
.L_x_2:
[----:B------:R-:W-:-:S00]  /*1292d0*/  BRA `(.L_x_2) ;  /* 0xfffffff000007947 */ /* 0x000fc0000383ffff */
[----:B------:R-:W-:-:S00]  /*1292e0*/  NOP ;  /* 0x0000000000007918 */ /* 0x000fc00000000000 */
        /* <DEDUP_REMOVED lines=9> */
.L_x_3:


//--------------------- .nv.shared.matmul_kernel  --------------------------
	.section	.nv.shared.matmul_kernel,"aw",@nobits
	.sectionflags	@""
	.align	16
